// auto-generated by cutlass_sweep.epilogue — config: {"arch": "sm_90", "cluster_m": 2, "cluster_n": 1, "dtype": "e4m3", "fusion": "sigmoid", "tile_k": 64, "tile_m": 128, "tile_n": 128}
#include "cutlass/cutlass.h"
#include "cutlass/gemm/collective/collective_builder.hpp"
#include "cutlass/gemm/device/gemm_universal_adapter.h"
#include "cutlass/gemm/kernel/gemm_universal.hpp"
#include "cutlass/epilogue/collective/collective_builder.hpp"
#include "cutlass/epilogue/fusion/operations.hpp"
#include "cutlass/epilogue/thread/activation.h"

using Elem = cutlass::float_e4m3_t;
using Acc  = float;
using TileShape    = cute::Shape<cute::_128, cute::_128, cute::_64>;
using ClusterShape = cute::Shape<cute::_2, cute::_1, cute::_1>;
using FusionOp     = cutlass::epilogue::fusion::LinCombEltAct<cutlass::epilogue::thread::Sigmoid, Elem, Acc>;

using CollectiveEpilogue = typename cutlass::epilogue::collective::CollectiveBuilder<
    cutlass::arch::Sm90, cutlass::arch::OpClassTensorOp,
    TileShape, ClusterShape,
    cutlass::epilogue::collective::EpilogueTileAuto,
    Acc, Acc,
    Elem, cutlass::layout::RowMajor, 128 / cutlass::sizeof_bits<Elem>::value,
    Elem, cutlass::layout::RowMajor, 128 / cutlass::sizeof_bits<Elem>::value,
    cutlass::epilogue::TmaWarpSpecializedCooperative,
    FusionOp
  >::CollectiveOp;

using CollectiveMainloop = typename cutlass::gemm::collective::CollectiveBuilder<
    cutlass::arch::Sm90, cutlass::arch::OpClassTensorOp,
    Elem, cutlass::layout::RowMajor, 128 / cutlass::sizeof_bits<Elem>::value,
    Elem, cutlass::layout::ColumnMajor, 128 / cutlass::sizeof_bits<Elem>::value,
    Acc,
    TileShape, ClusterShape,
    cutlass::gemm::collective::StageCountAutoCarveout<
        static_cast<int>(sizeof(typename CollectiveEpilogue::SharedStorage))>,
    cutlass::gemm::KernelTmaWarpSpecializedCooperative
  >::CollectiveOp;

using GemmKernel = cutlass::gemm::kernel::GemmUniversal<
    cute::Shape<int,int,int,int>, CollectiveMainloop, CollectiveEpilogue>;
using Gemm = cutlass::gemm::device::GemmUniversalAdapter<GemmKernel>;

auto* _anchor = &cutlass::device_kernel<GemmKernel>;


// ===== COMPILED SASS (sm_90a) =====

	.target	sm_90a

	.elftype	@"ET_EXEC"


//--------------------- .note.nv.tkinfo           --------------------------
	.section	.note.nv.tkinfo,"",@"SHT_NOTE"
	.sectionflags	@"SHF_NOTE_NV_TKINFO"
	.tkinfo
        /*0018*/ 	.word	0x00000002
        /*0030*/ 	.string	""
        /*0030*/ 	.string	"ptxas"
        /*0030*/ 	.string	"Cuda compilation tools, release 13.0, V13.0.88"
        /*0030*/ 	.string	"Build cuda_13.0.r13.0/compiler.36424714_0"
        /*0030*/ 	.string	"-arch sm_90a -m 64 "



//--------------------- .note.nv.cuinfo           --------------------------
	.section	.note.nv.cuinfo,"",@"SHT_NOTE"
	.sectionflags	@"SHF_NOTE_NV_CUINFO"
        /*0018*/ 	.short	0x0002
        /*001a*/ 	.short	0x005a
        /*001c*/ 	.short	0x0082
	.zero		2


//--------------------- .nv.info                  --------------------------
	.section	.nv.info,"",@"SHT_CUDA_INFO"
	.align	4


	//----- nvinfo : EIATTR_REGCOUNT
	.align		4
        /*0000*/ 	.byte	0x04, 0x2f
        /*0002*/ 	.short	(.L_16 - .L_15)
	.align		4
.L_15:
        /*0004*/ 	.word	index@(_ZN7cutlass13device_kernelINS_4gemm6kernel13GemmUniversalIN4cute5tupleIJiiiiEEENS1_10collective13CollectiveMmaINS1_37MainloopSm90TmaGmmaWarpSpecializedFP8ILi12ENS5_IJNS4_1CILi2EEENSA_ILi1EEESC_EEENS1_35KernelTmaWarpSpecializedCooperativeEEENS5_IJNSA_ILi128EEESG_NSA_ILi64EEEEEENS_12float_e4m3_tENS5_IJlSC_lEEESJ_SK_NS4_8TiledMMAINS4_8MMA_AtomIJNS4_4SM904GMMA31MMA_64x128x32_F32E4M3E4M3_SS_TNILNSO_7ScaleInE1ELSQ_1EEEEEENS4_6LayoutISD_NS5_IJSC_NSA_ILi0EEESU_EEEEENS5_IJNS4_10UnderscoreESX_SX_EEEEENS4_13SM90_TMA_LOADENS4_14ComposedLayoutINS4_7SwizzleILi2ELi4ELi3EEENS4_18smem_ptr_flag_bitsILi8EEENST_INS5_IJNSA_ILi8EEESH_EEENS5_IJSH_SC_EEEEEEEvNS4_8identityENS4_23SM90_TMA_LOAD_MULTICASTES1A_vS1B_EENS_8epilogue10collective18CollectiveEpilogueINS1E_22Sm90TmaWarpSpecializedILi4ELi2ELi16ELb0ELb0EEEJSI_NS5_IJSG_NSA_ILi32EEEEEESJ_SK_SJ_SK_NS1E_6fusion15FusionCallbacksIS1I_NS1L_13LinCombEltActINS1E_6thread7SigmoidESJ_fSJ_fLNS_15FloatRoundStyleE2EEESI_S1K_JEEES10_NS11_INS12_ILi1ELi4ELi3EEES15_NST_INS5_IJS16_S1J_EEENS5_IJS1J_SC_EEEEEEENS4_39AutoVectorizingCopyWithAssumedAlignmentILi128EEENS4_14SM90_TMA_STOREES1X_S1Z_NS4_9Copy_AtomIJNS4_17SM90_U32x4_STSM_NENS_6half_tEEEEvEEEvvEEEEvNT_6ParamsE)
        /*0008*/ 	.word	0x000000a8


	//----- nvinfo : EIATTR_FRAME_SIZE
	.align		4
.L_16:
        /*000c*/ 	.byte	0x04, 0x11
        /*000e*/ 	.short	(.L_18 - .L_17)
	.align		4
.L_17:
        /*0010*/ 	.word	index@($__internal_0_$__cuda_sm20_rcp_rn_f32_slowpath)
        /*0014*/ 	.word	0x00000000


	//----- nvinfo : EIATTR_FRAME_SIZE
	.align		4
.L_18:
        /*0018*/ 	.byte	0x04, 0x11
        /*001a*/ 	.short	(.L_20 - .L_19)
	.align		4
.L_19:
        /*001c*/ 	.word	index@(_ZN7cutlass13device_kernelINS_4gemm6kernel13GemmUniversalIN4cute5tupleIJiiiiEEENS1_10collective13CollectiveMmaINS1_37MainloopSm90TmaGmmaWarpSpecializedFP8ILi12ENS5_IJNS4_1CILi2EEENSA_ILi1EEESC_EEENS1_35KernelTmaWarpSpecializedCooperativeEEENS5_IJNSA_ILi128EEESG_NSA_ILi64EEEEEENS_12float_e4m3_tENS5_IJlSC_lEEESJ_SK_NS4_8TiledMMAINS4_8MMA_AtomIJNS4_4SM904GMMA31MMA_64x128x32_F32E4M3E4M3_SS_TNILNSO_7ScaleInE1ELSQ_1EEEEEENS4_6LayoutISD_NS5_IJSC_NSA_ILi0EEESU_EEEEENS5_IJNS4_10UnderscoreESX_SX_EEEEENS4_13SM90_TMA_LOADENS4_14ComposedLayoutINS4_7SwizzleILi2ELi4ELi3EEENS4_18smem_ptr_flag_bitsILi8EEENST_INS5_IJNSA_ILi8EEESH_EEENS5_IJSH_SC_EEEEEEEvNS4_8identityENS4_23SM90_TMA_LOAD_MULTICASTES1A_vS1B_EENS_8epilogue10collective18CollectiveEpilogueINS1E_22Sm90TmaWarpSpecializedILi4ELi2ELi16ELb0ELb0EEEJSI_NS5_IJSG_NSA_ILi32EEEEEESJ_SK_SJ_SK_NS1E_6fusion15FusionCallbacksIS1I_NS1L_13LinCombEltActINS1E_6thread7SigmoidESJ_fSJ_fLNS_15FloatRoundStyleE2EEESI_S1K_JEEES10_NS11_INS12_ILi1ELi4ELi3EEES15_NST_INS5_IJS16_S1J_EEENS5_IJS1J_SC_EEEEEEENS4_39AutoVectorizingCopyWithAssumedAlignmentILi128EEENS4_14SM90_TMA_STOREES1X_S1Z_NS4_9Copy_AtomIJNS4_17SM90_U32x4_STSM_NENS_6half_tEEEEvEEEvvEEEEvNT_6ParamsE)
        /*0020*/ 	.word	0x00000000


	//----- nvinfo : EIATTR_MIN_STACK_SIZE
	.align		4
.L_20:
        /*0024*/ 	.byte	0x04, 0x12
        /*0026*/ 	.short	(.L_22 - .L_21)
	.align		4
.L_21:
        /*0028*/ 	.word	index@(_ZN7cutlass13device_kernelINS_4gemm6kernel13GemmUniversalIN4cute5tupleIJiiiiEEENS1_10collective13CollectiveMmaINS1_37MainloopSm90TmaGmmaWarpSpecializedFP8ILi12ENS5_IJNS4_1CILi2EEENSA_ILi1EEESC_EEENS1_35KernelTmaWarpSpecializedCooperativeEEENS5_IJNSA_ILi128EEESG_NSA_ILi64EEEEEENS_12float_e4m3_tENS5_IJlSC_lEEESJ_SK_NS4_8TiledMMAINS4_8MMA_AtomIJNS4_4SM904GMMA31MMA_64x128x32_F32E4M3E4M3_SS_TNILNSO_7ScaleInE1ELSQ_1EEEEEENS4_6LayoutISD_NS5_IJSC_NSA_ILi0EEESU_EEEEENS5_IJNS4_10UnderscoreESX_SX_EEEEENS4_13SM90_TMA_LOADENS4_14ComposedLayoutINS4_7SwizzleILi2ELi4ELi3EEENS4_18smem_ptr_flag_bitsILi8EEENST_INS5_IJNSA_ILi8EEESH_EEENS5_IJSH_SC_EEEEEEEvNS4_8identityENS4_23SM90_TMA_LOAD_MULTICASTES1A_vS1B_EENS_8epilogue10collective18CollectiveEpilogueINS1E_22Sm90TmaWarpSpecializedILi4ELi2ELi16ELb0ELb0EEEJSI_NS5_IJSG_NSA_ILi32EEEEEESJ_SK_SJ_SK_NS1E_6fusion15FusionCallbacksIS1I_NS1L_13LinCombEltActINS1E_6thread7SigmoidESJ_fSJ_fLNS_15FloatRoundStyleE2EEESI_S1K_JEEES10_NS11_INS12_ILi1ELi4ELi3EEES15_NST_INS5_IJS16_S1J_EEENS5_IJS1J_SC_EEEEEEENS4_39AutoVectorizingCopyWithAssumedAlignmentILi128EEENS4_14SM90_TMA_STOREES1X_S1Z_NS4_9Copy_AtomIJNS4_17SM90_U32x4_STSM_NENS_6half_tEEEEvEEEvvEEEEvNT_6ParamsE)
        /*002c*/ 	.word	0x00000000
.L_22:


//--------------------- .nv.compat                --------------------------
	.section	.nv.compat,"",@"SHT_CUDA_COMPAT_INFO"
	.align	4
        /*0000*/ 	.byte	0x02, 0x09, 0x01, 0x00, 0x02, 0x02, 0x04, 0x00, 0x02, 0x05, 0x05, 0x00, 0x03, 0x07, 0x01, 0x01
        /*0010*/ 	.byte	0x02, 0x03, 0x01, 0x00, 0x02, 0x06, 0x01, 0x00, 0x04, 0x0b, 0x08, 0x00, 0x00, 0x00, 0x00, 0x00
        /*0020*/ 	.byte	0x00, 0x00, 0x00, 0x00


//--------------------- .nv.info._ZN7cutlass13device_kernelINS_4gemm6kernel13GemmUniversalIN4cute5tupleIJiiiiEEENS1_10collective13CollectiveMmaINS1_37MainloopSm90TmaGmmaWarpSpecializedFP8ILi12ENS5_IJNS4_1CILi2EEENSA_ILi1EEESC_EEENS1_35KernelTmaWarpSpecializedCooperativeEEENS5_IJNSA_ILi128EEESG_NSA_ILi64EEEEEENS_12float_e4m3_tENS5_IJlSC_lEEESJ_SK_NS4_8TiledMMAINS4_8MMA_AtomIJNS4_4SM904GMMA31MMA_64x128x32_F32E4M3E4M3_SS_TNILNSO_7ScaleInE1ELSQ_1EEEEEENS4_6LayoutISD_NS5_IJSC_NSA_ILi0EEESU_EEEEENS5_IJNS4_10UnderscoreESX_SX_EEEEENS4_13SM90_TMA_LOADENS4_14ComposedLayoutINS4_7SwizzleILi2ELi4ELi3EEENS4_18smem_ptr_flag_bitsILi8EEENST_INS5_IJNSA_ILi8EEESH_EEENS5_IJSH_SC_EEEEEEEvNS4_8identityENS4_23SM90_TMA_LOAD_MULTICASTES1A_vS1B_EENS_8epilogue10collective18CollectiveEpilogueINS1E_22Sm90TmaWarpSpecializedILi4ELi2ELi16ELb0ELb0EEEJSI_NS5_IJSG_NSA_ILi32EEEEEESJ_SK_SJ_SK_NS1E_6fusion15FusionCallbacksIS1I_NS1L_13LinCombEltActINS1E_6thread7SigmoidESJ_fSJ_fLNS_15FloatRoundStyleE2EEESI_S1K_JEEES10_NS11_INS12_ILi1ELi4ELi3EEES15_NST_INS5_IJS16_S1J_EEENS5_IJS1J_SC_EEEEEEENS4_39AutoVectorizingCopyWithAssumedAlignmentILi128EEENS4_14SM90_TMA_STOREES1X_S1Z_NS4_9Copy_AtomIJNS4_17SM90_U32x4_STSM_NENS_6half_tEEEEvEEEvvEEEEvNT_6ParamsE --------------------------
	.section	.nv.info._ZN7cutlass13device_kernelINS_4gemm6kernel13GemmUniversalIN4cute5tupleIJiiiiEEENS1_10collective13CollectiveMmaINS1_37MainloopSm90TmaGmmaWarpSpecializedFP8ILi12ENS5_IJNS4_1CILi2EEENSA_ILi1EEESC_EEENS1_35KernelTmaWarpSpecializedCooperativeEEENS5_IJNSA_ILi128EEESG_NSA_ILi64EEEEEENS_12float_e4m3_tENS5_IJlSC_lEEESJ_SK_NS4_8TiledMMAINS4_8MMA_AtomIJNS4_4SM904GMMA31MMA_64x128x32_F32E4M3E4M3_SS_TNILNSO_7ScaleInE1ELSQ_1EEEEEENS4_6LayoutISD_NS5_IJSC_NSA_ILi0EEESU_EEEEENS5_IJNS4_10UnderscoreESX_SX_EEEEENS4_13SM90_TMA_LOADENS4_14ComposedLayoutINS4_7SwizzleILi2ELi4ELi3EEENS4_18smem_ptr_flag_bitsILi8EEENST_INS5_IJNSA_ILi8EEESH_EEENS5_IJSH_SC_EEEEEEEvNS4_8identityENS4_23SM90_TMA_LOAD_MULTICASTES1A_vS1B_EENS_8epilogue10collective18CollectiveEpilogueINS1E_22Sm90TmaWarpSpecializedILi4ELi2ELi16ELb0ELb0EEEJSI_NS5_IJSG_NSA_ILi32EEEEEESJ_SK_SJ_SK_NS1E_6fusion15FusionCallbacksIS1I_NS1L_13LinCombEltActINS1E_6thread7SigmoidESJ_fSJ_fLNS_15FloatRoundStyleE2EEESI_S1K_JEEES10_NS11_INS12_ILi1ELi4ELi3EEES15_NST_INS5_IJS16_S1J_EEENS5_IJS1J_SC_EEEEEEENS4_39AutoVectorizingCopyWithAssumedAlignmentILi128EEENS4_14SM90_TMA_STOREES1X_S1Z_NS4_9Copy_AtomIJNS4_17SM90_U32x4_STSM_NENS_6half_tEEEEvEEEvvEEEEvNT_6ParamsE,"",@"SHT_CUDA_INFO"
	.sectionflags	@""
	.align	4


	//----- nvinfo : EIATTR_CUDA_API_VERSION
	.align		4
        /*0000*/ 	.byte	0x04, 0x37
        /*0002*/ 	.short	(.L_24 - .L_23)
.L_23:
        /*0004*/ 	.word	0x00000082


	//----- nvinfo : EIATTR_KPARAM_INFO
	.align		4
.L_24:
        /*0008*/ 	.byte	0x04, 0x17
        /*000a*/ 	.short	(.L_26 - .L_25)
.L_25:
        /*000c*/ 	.word	0x00000000
        /*0010*/ 	.short	0x0000
        /*0012*/ 	.short	0x0070
        /*0014*/ 	.byte	0x00, 0xf0, 0x01, 0x1c


	//----- nvinfo : EIATTR_SPARSE_MMA_MASK
	.align		4
.L_26:
        /*0018*/ 	.byte	0x03, 0x50
        /*001a*/ 	.short	0x0000


	//----- nvinfo : EIATTR_MAXREG_COUNT
	.align		4
        /*001c*/ 	.byte	0x03, 0x1b
        /*001e*/ 	.short	0x00a8


	//----- nvinfo : EIATTR_NUM_BARRIERS
	.align		4
        /*0020*/ 	.byte	0x02, 0x4c
        /*0022*/ 	.byte	0x02
	.zero		1


	//----- nvinfo : EIATTR_EXTERNS
	.align		4
        /*0024*/ 	.byte	0x04, 0x0f
        /*0026*/ 	.short	(.L_28 - .L_27)


	//   ....[0]....
	.align		4
.L_27:
        /*0028*/ 	.word	index@(__assertfail)


	//----- nvinfo : EIATTR_MERCURY_ISA_VERSION
	.align		4
.L_28:
        /*002c*/ 	.byte	0x03, 0x5f
        /*002e*/ 	.short	0x0101


	//----- nvinfo : EIATTR_INT_WARP_WIDE_INSTR_OFFSETS
	.align		4
        /*0030*/ 	.byte	0x04, 0x31
        /*0032*/ 	.short	(.L_30 - .L_29)


	//   ....[0]....
.L_29:
        /*0034*/ 	.word	0x00000b60


	//   ....[1]....
        /*0038*/ 	.word	0x00000b80


	//   ....[2]....
        /*003c*/ 	.word	0x00000c80


	//----- nvinfo : EIATTR_COOP_GROUP_MASK_REGIDS
	.align		4
.L_30:
        /*0040*/ 	.byte	0x04, 0x29
        /*0042*/ 	.short	(.L_32 - .L_31)


	//   ....[0]....
.L_31:
        /*0044*/ 	.word	0xffffffff


	//   ....[1]....
        /*0048*/ 	.word	0xffffffff


	//   ....[2]....
        /*004c*/ 	.word	0xffffffff


	//   ....[3]....
        /*0050*/ 	.word	0xffffffff


	//   ....[4]....
        /*0054*/ 	.word	0xffffffff


	//   ....[5]....
        /*0058*/ 	.word	0xffffffff


	//   ....[6]....
        /*005c*/ 	.word	0xffffffff


	//----- nvinfo : EIATTR_COOP_GROUP_INSTR_OFFSETS
	.align		4
.L_32:
        /*0060*/ 	.byte	0x04, 0x28
        /*0062*/ 	.short	(.L_34 - .L_33)


	//   ....[0]....
.L_33:
        /*0064*/ 	.word	0x00000070


	//   ....[1]....
        /*0068*/ 	.word	0x00000080


	//   ....[2]....
        /*006c*/ 	.word	0x00000440


	//   ....[3]....
        /*0070*/ 	.word	0x00000740


	//   ....[4]....
        /*0074*/ 	.word	0x000009a0


	//   ....[5]....
        /*0078*/ 	.word	0x00000db0


	//   ....[6]....
        /*007c*/ 	.word	0x00001840


	//----- nvinfo : EIATTR_REG_RECONFIG
	.align		4
.L_34:
        /*0080*/ 	.byte	0x01, 0x54
	.zero		2


	//----- nvinfo : EIATTR_SYSCALL_OFFSETS
	.align		4
        /*0084*/ 	.byte	0x04, 0x46
        /*0086*/ 	.short	(.L_36 - .L_35)


	//   ....[0]....
.L_35:
        /*0088*/ 	.word	0x000035f0


	//   ....[1]....
        /*008c*/ 	.word	0x00003730


	//----- nvinfo : EIATTR_MBARRIER_INSTR_OFFSETS
	.align		4
.L_36:
        /*0090*/ 	.byte	0x04, 0x39
        /*0092*/ 	.short	(.L_38 - .L_37)


	//   ....[0]....
.L_37:
        /*0094*/ 	.word	0x00000560
        /*0098*/ 	.word	0x000000ff
        /*009c*/ 	.word	0x00000000
        /*00a0*/ 	.short	0x0100
        /*00a2*/ 	.byte	0x08
	.zero		1


	//   ....[1]....
        /*00a4*/ 	.word	0x00000570
        /*00a8*/ 	.word	0x000000ff
        /*00ac*/ 	.word	0x00000060
        /*00b0*/ 	.short	0x0100
        /*00b2*/ 	.byte	0x08
	.zero		1


	//   ....[2]....
        /*00b4*/ 	.word	0x00000580
        /*00b8*/ 	.word	0x000000ff
        /*00bc*/ 	.word	0x00000008
        /*00c0*/ 	.short	0x0100
        /*00c2*/ 	.byte	0x08
	.zero		1


	//   ....[3]....
        /*00c4*/ 	.word	0x00000590
        /*00c8*/ 	.word	0x000000ff
        /*00cc*/ 	.word	0x00000068
        /*00d0*/ 	.short	0x0100
        /*00d2*/ 	.byte	0x08
	.zero		1


	//   ....[4]....
        /*00d4*/ 	.word	0x000005a0
        /*00d8*/ 	.word	0x000000ff
        /*00dc*/ 	.word	0x00000010
        /*00e0*/ 	.short	0x0100
        /*00e2*/ 	.byte	0x08
	.zero		1


	//   ....[5]....
        /*00e4*/ 	.word	0x000005b0
        /*00e8*/ 	.word	0x000000ff
        /*00ec*/ 	.word	0x00000070
        /*00f0*/ 	.short	0x0100
        /*00f2*/ 	.byte	0x08
	.zero		1


	//   ....[6]....
        /*00f4*/ 	.word	0x000005c0
        /*00f8*/ 	.word	0x000000ff
        /*00fc*/ 	.word	0x00000018
        /*0100*/ 	.short	0x0100
        /*0102*/ 	.byte	0x08
	.zero		1


	//   ....[7]....
        /*0104*/ 	.word	0x000005d0
        /*0108*/ 	.word	0x000000ff
        /*010c*/ 	.word	0x00000078
        /*0110*/ 	.short	0x0100
        /*0112*/ 	.byte	0x08
	.zero		1


	//   ....[8]....
        /*0114*/ 	.word	0x000005e0
        /*0118*/ 	.word	0x000000ff
        /*011c*/ 	.word	0x00000020
        /*0120*/ 	.short	0x0100
        /*0122*/ 	.byte	0x08
	.zero		1


	//   ....[9]....
        /*0124*/ 	.word	0x000005f0
        /*0128*/ 	.word	0x000000ff
        /*012c*/ 	.word	0x00000080
        /*0130*/ 	.short	0x0100
        /*0132*/ 	.byte	0x08
	.zero		1


	//   ....[10]....
        /*0134*/ 	.word	0x00000600
        /*0138*/ 	.word	0x000000ff
        /*013c*/ 	.word	0x00000028
        /*0140*/ 	.short	0x0100
        /*0142*/ 	.byte	0x08
	.zero		1


	//   ....[11]....
        /*0144*/ 	.word	0x00000610
        /*0148*/ 	.word	0x000000ff
        /*014c*/ 	.word	0x00000088
        /*0150*/ 	.short	0x0100
        /*0152*/ 	.byte	0x08
	.zero		1


	//   ....[12]....
        /*0154*/ 	.word	0x00000620
        /*0158*/ 	.word	0x000000ff
        /*015c*/ 	.word	0x00000030
        /*0160*/ 	.short	0x0100
        /*0162*/ 	.byte	0x08
	.zero		1


	//   ....[13]....
        /*0164*/ 	.word	0x00000630
        /*0168*/ 	.word	0x000000ff
        /*016c*/ 	.word	0x00000090
        /*0170*/ 	.short	0x0100
        /*0172*/ 	.byte	0x08
	.zero		1


	//   ....[14]....
        /*0174*/ 	.word	0x00000640
        /*0178*/ 	.word	0x000000ff
        /*017c*/ 	.word	0x00000038
        /*0180*/ 	.short	0x0100
        /*0182*/ 	.byte	0x08
	.zero		1


	//   ....[15]....
        /*0184*/ 	.word	0x00000650
        /*0188*/ 	.word	0x000000ff
        /*018c*/ 	.word	0x00000098
        /*0190*/ 	.short	0x0100
        /*0192*/ 	.byte	0x08
	.zero		1


	//   ....[16]....
        /*0194*/ 	.word	0x00000660
        /*0198*/ 	.word	0x000000ff
        /*019c*/ 	.word	0x00000040
        /*01a0*/ 	.short	0x0100
        /*01a2*/ 	.byte	0x08
	.zero		1


	//   ....[17]....
        /*01a4*/ 	.word	0x00000670
        /*01a8*/ 	.word	0x000000ff
        /*01ac*/ 	.word	0x000000a0
        /*01b0*/ 	.short	0x0100
        /*01b2*/ 	.byte	0x08
	.zero		1


	//   ....[18]....
        /*01b4*/ 	.word	0x00000680
        /*01b8*/ 	.word	0x000000ff
        /*01bc*/ 	.word	0x00000048
        /*01c0*/ 	.short	0x0100
        /*01c2*/ 	.byte	0x08
	.zero		1


	//   ....[19]....
        /*01c4*/ 	.word	0x00000690
        /*01c8*/ 	.word	0x000000ff
        /*01cc*/ 	.word	0x000000a8
        /*01d0*/ 	.short	0x0100
        /*01d2*/ 	.byte	0x08
	.zero		1


	//   ....[20]....
        /*01d4*/ 	.word	0x000006a0
        /*01d8*/ 	.word	0x000000ff
        /*01dc*/ 	.word	0x00000050
        /*01e0*/ 	.short	0x0100
        /*01e2*/ 	.byte	0x08
	.zero		1


	//   ....[21]....
        /*01e4*/ 	.word	0x000006b0
        /*01e8*/ 	.word	0x000000ff
        /*01ec*/ 	.word	0x000000b0
        /*01f0*/ 	.short	0x0100
        /*01f2*/ 	.byte	0x08
	.zero		1


	//   ....[22]....
        /*01f4*/ 	.word	0x000006c0
        /*01f8*/ 	.word	0x000000ff
        /*01fc*/ 	.word	0x00000058
        /*0200*/ 	.short	0x0100
        /*0202*/ 	.byte	0x08
	.zero		1


	//   ....[23]....
        /*0204*/ 	.word	0x000006d0
        /*0208*/ 	.word	0x000000ff
        /*020c*/ 	.word	0x000000b8
        /*0210*/ 	.short	0x0100
        /*0212*/ 	.byte	0x08
	.zero		1


	//   ....[24]....
        /*0214*/ 	.word	0x00000900
        /*0218*/ 	.word	0x000000ff
        /*021c*/ 	.word	0x000000c0
        /*0220*/ 	.short	0x0100
        /*0222*/ 	.byte	0x08
	.zero		1


	//   ....[25]....
        /*0224*/ 	.word	0x00000910
        /*0228*/ 	.word	0x000000ff
        /*022c*/ 	.word	0x000000e0
        /*0230*/ 	.short	0x0100
        /*0232*/ 	.byte	0x08
	.zero		1


	//   ....[26]....
        /*0234*/ 	.word	0x00000920
        /*0238*/ 	.word	0x000000ff
        /*023c*/ 	.word	0x000000c8
        /*0240*/ 	.short	0x0100
        /*0242*/ 	.byte	0x08
	.zero		1


	//   ....[27]....
        /*0244*/ 	.word	0x00000930
        /*0248*/ 	.word	0x000000ff
        /*024c*/ 	.word	0x000000e8
        /*0250*/ 	.short	0x0100
        /*0252*/ 	.byte	0x08
	.zero		1


	//   ....[28]....
        /*0254*/ 	.word	0x00000940
        /*0258*/ 	.word	0x000000ff
        /*025c*/ 	.word	0x000000d0
        /*0260*/ 	.short	0x0100
        /*0262*/ 	.byte	0x08
	.zero		1


	//   ....[29]....
        /*0264*/ 	.word	0x00000950
        /*0268*/ 	.word	0x000000ff
        /*026c*/ 	.word	0x000000f0
        /*0270*/ 	.short	0x0100
        /*0272*/ 	.byte	0x08
	.zero		1


	//   ....[30]....
        /*0274*/ 	.word	0x00000960
        /*0278*/ 	.word	0x000000ff
        /*027c*/ 	.word	0x000000d8
        /*0280*/ 	.short	0x0100
        /*0282*/ 	.byte	0x08
	.zero		1


	//   ....[31]....
        /*0284*/ 	.word	0x00000970
        /*0288*/ 	.word	0x000000ff
        /*028c*/ 	.word	0x000000f8
        /*0290*/ 	.short	0x0100
        /*0292*/ 	.byte	0x08
	.zero		1


	//   ....[32]....
        /*0294*/ 	.word	0x00000cf0
        /*0298*/ 	.word	0x000000ff
        /*029c*/ 	.word	0x00000100
        /*02a0*/ 	.short	0x0100
        /*02a2*/ 	.byte	0x06
	.zero		1


	//   ....[33]....
        /*02a4*/ 	.word	0x00000d60
        /*02a8*/ 	.word	0x000000ff
        /*02ac*/ 	.word	0x00000108
        /*02b0*/ 	.short	0x0100
        /*02b2*/ 	.byte	0x06
	.zero		1


	//   ....[34]....
        /*02b4*/ 	.word	0x00001d60
        /*02b8*/ 	.word	0x000000ff
        /*02bc*/ 	.word	0x00000000
        /*02c0*/ 	.short	0x010a
        /*02c2*/ 	.byte	0x05
	.zero		1


	//   ....[35]....
        /*02c4*/ 	.word	0x00001da0
        /*02c8*/ 	.word	0x000000ff
        /*02cc*/ 	.word	0x00000000
        /*02d0*/ 	.short	0x010a
        /*02d2*/ 	.byte	0x05
	.zero		1


	//   ....[36]....
        /*02d4*/ 	.word	0x000026b0
        /*02d8*/ 	.word	0x000000ff
        /*02dc*/ 	.word	0x00000000
        /*02e0*/ 	.short	0x010a
        /*02e2*/ 	.byte	0x08
	.zero		1


	//   ....[37]....
        /*02e4*/ 	.word	0x000026f0
        /*02e8*/ 	.word	0x000000ff
        /*02ec*/ 	.word	0x00000000
        /*02f0*/ 	.short	0x010a
        /*02f2*/ 	.byte	0x08
	.zero		1


	//   ....[38]....
        /*02f4*/ 	.word	0x00002d30
        /*02f8*/ 	.word	0x00000006
        /*02fc*/ 	.word	0x00000000
        /*0300*/ 	.short	0x0101
        /*0302*/ 	.byte	0x3f
	.zero		1


	//   ....[39]....
        /*0304*/ 	.word	0x000033b0
        /*0308*/ 	.word	0x00000000
        /*030c*/ 	.word	0x00000000
        /*0310*/ 	.short	0x0101
        /*0312*/ 	.byte	0x3f
	.zero		1


	//   ....[40]....
        /*0314*/ 	.word	0x00003bb0
        /*0318*/ 	.word	0x0000000d
        /*031c*/ 	.word	0x000000c0
        /*0320*/ 	.short	0x010a
        /*0322*/ 	.byte	0x3f
	.zero		1


	//   ....[41]....
        /*0324*/ 	.word	0x00003ed0
        /*0328*/ 	.word	0x00000000
        /*032c*/ 	.word	0x00000000
        /*0330*/ 	.short	0x0101
        /*0332*/ 	.byte	0x3f
	.zero		1


	//   ....[42]....
        /*0334*/ 	.word	0x00005d70
        /*0338*/ 	.word	0x0000000e
        /*033c*/ 	.word	0x000000c0
        /*0340*/ 	.short	0x010a
        /*0342*/ 	.byte	0x3f
	.zero		1


	//   ....[43]....
        /*0344*/ 	.word	0x00005fb0
        /*0348*/ 	.word	0x00000000
        /*034c*/ 	.word	0x00000000
        /*0350*/ 	.short	0x0101
        /*0352*/ 	.byte	0x3f
	.zero		1


	//   ....[44]....
        /*0354*/ 	.word	0x00007d50
        /*0358*/ 	.word	0x0000000d
        /*035c*/ 	.word	0x000000c0
        /*0360*/ 	.short	0x010a
        /*0362*/ 	.byte	0x3f
	.zero		1


	//   ....[45]....
        /*0364*/ 	.word	0x00007f90
        /*0368*/ 	.word	0x00000000
        /*036c*/ 	.word	0x00000000
        /*0370*/ 	.short	0x0101
        /*0372*/ 	.byte	0x3f
	.zero		1


	//   ....[46]....
        /*0374*/ 	.word	0x00009d30
        /*0378*/ 	.word	0x00000003
        /*037c*/ 	.word	0x000000c0
        /*0380*/ 	.short	0x010a
        /*0382*/ 	.byte	0x3f
	.zero		1


	//   ....[47]....
        /*0384*/ 	.word	0x00009f80
        /*0388*/ 	.word	0x00000000
        /*038c*/ 	.word	0x00000000
        /*0390*/ 	.short	0x0101
        /*0392*/ 	.byte	0x3f
	.zero		1


	//   ....[48]....
        /*0394*/ 	.word	0x0000c940
        /*0398*/ 	.word	0x000000ff
        /*039c*/ 	.word	0x00000108
        /*03a0*/ 	.short	0x010a
        /*03a2*/ 	.byte	0x04
	.zero		1


	//   ....[49]....
        /*03a4*/ 	.word	0x0000cd50
        /*03a8*/ 	.word	0x000000ff
        /*03ac*/ 	.word	0x000000e0
        /*03b0*/ 	.short	0x010a
        /*03b2*/ 	.byte	0x05
	.zero		1


	//   ....[50]....
        /*03b4*/ 	.word	0x0000ce40
        /*03b8*/ 	.word	0x000000ff
        /*03bc*/ 	.word	0x000000c0
        /*03c0*/ 	.short	0x010b
        /*03c2*/ 	.byte	0x05
	.zero		1


	//   ....[51]....
        /*03c4*/ 	.word	0x0000cea0
        /*03c8*/ 	.word	0x000000ff
        /*03cc*/ 	.word	0x00000000
        /*03d0*/ 	.short	0x0101
        /*03d2*/ 	.byte	0x04
	.zero		1


	//   ....[52]....
        /*03d4*/ 	.word	0x0000ced0
        /*03d8*/ 	.word	0x000000ff
        /*03dc*/ 	.word	0x000000e8
        /*03e0*/ 	.short	0x010a
        /*03e2*/ 	.byte	0x05
	.zero		1


	//   ....[53]....
        /*03e4*/ 	.word	0x0000cfe0
        /*03e8*/ 	.word	0x000000ff
        /*03ec*/ 	.word	0x000000c8
        /*03f0*/ 	.short	0x010b
        /*03f2*/ 	.byte	0x05
	.zero		1


	//   ....[54]....
        /*03f4*/ 	.word	0x0000d040
        /*03f8*/ 	.word	0x000000ff
        /*03fc*/ 	.word	0x00000000
        /*0400*/ 	.short	0x0101
        /*0402*/ 	.byte	0x04
	.zero		1


	//   ....[55]....
        /*0404*/ 	.word	0x0000d070
        /*0408*/ 	.word	0x000000ff
        /*040c*/ 	.word	0x000000f0
        /*0410*/ 	.short	0x010a
        /*0412*/ 	.byte	0x05
	.zero		1


	//   ....[56]....
        /*0414*/ 	.word	0x0000d180
        /*0418*/ 	.word	0x000000ff
        /*041c*/ 	.word	0x000000d0
        /*0420*/ 	.short	0x010b
        /*0422*/ 	.byte	0x05
	.zero		1


	//   ....[57]....
        /*0424*/ 	.word	0x0000d1e0
        /*0428*/ 	.word	0x000000ff
        /*042c*/ 	.word	0x00000000
        /*0430*/ 	.short	0x0101
        /*0432*/ 	.byte	0x04
	.zero		1


	//   ....[58]....
        /*0434*/ 	.word	0x0000d210
        /*0438*/ 	.word	0x000000ff
        /*043c*/ 	.word	0x000000f8
        /*0440*/ 	.short	0x010a
        /*0442*/ 	.byte	0x05
	.zero		1


	//   ....[59]....
        /*0444*/ 	.word	0x0000d320
        /*0448*/ 	.word	0x000000ff
        /*044c*/ 	.word	0x000000d8
        /*0450*/ 	.short	0x010b
        /*0452*/ 	.byte	0x05
	.zero		1


	//   ....[60]....
        /*0454*/ 	.word	0x0000d400
        /*0458*/ 	.word	0x000000ff
        /*045c*/ 	.word	0x00000000
        /*0460*/ 	.short	0x0101
        /*0462*/ 	.byte	0x04
	.zero		1


	//   ....[61]....
        /*0464*/ 	.word	0x0000da60
        /*0468*/ 	.word	0x00000003
        /*046c*/ 	.word	0x000000e0
        /*0470*/ 	.short	0x010a
        /*0472*/ 	.byte	0x3f
	.zero		1


	//   ....[62]....
        /*0474*/ 	.word	0x0000daa0
        /*0478*/ 	.word	0x00000003
        /*047c*/ 	.word	0x000000e8
        /*0480*/ 	.short	0x010a
        /*0482*/ 	.byte	0x3f
	.zero		1


	//   ....[63]....
        /*0484*/ 	.word	0x0000dae0
        /*0488*/ 	.word	0x00000003
        /*048c*/ 	.word	0x000000f0
        /*0490*/ 	.short	0x010a
        /*0492*/ 	.byte	0x3f
	.zero		1


	//   ....[64]....
        /*0494*/ 	.word	0x0000db30
        /*0498*/ 	.word	0x00000003
        /*049c*/ 	.word	0x000000f8
        /*04a0*/ 	.short	0x010a
        /*04a2*/ 	.byte	0x3f
	.zero		1


	//   ....[65]....
        /*04a4*/ 	.word	0x0000de80
        /*04a8*/ 	.word	0x0000000e
        /*04ac*/ 	.word	0x00000060
        /*04b0*/ 	.short	0x010a
        /*04b2*/ 	.byte	0x3f
	.zero		1


	//   ....[66]....
        /*04b4*/ 	.word	0x0000e1d0
        /*04b8*/ 	.word	0x00000006
        /*04bc*/ 	.word	0x00000108
        /*04c0*/ 	.short	0x0101
        /*04c2*/ 	.byte	0x3f
	.zero		1


	//   ....[67]....
        /*04c4*/ 	.word	0x0000e930
        /*04c8*/ 	.word	0x00000007
        /*04cc*/ 	.word	0x00000000
        /*04d0*/ 	.short	0x010a
        /*04d2*/ 	.byte	0x3f
	.zero		1


	//   ....[68]....
        /*04d4*/ 	.word	0x0000e9b0
        /*04d8*/ 	.word	0x00000009
        /*04dc*/ 	.word	0x00000000
        /*04e0*/ 	.short	0x010a
        /*04e2*/ 	.byte	0x3f
	.zero		1


	//   ....[69]....
        /*04e4*/ 	.word	0x0000ea40
        /*04e8*/ 	.word	0x00000006
        /*04ec*/ 	.word	0x00000000
        /*04f0*/ 	.short	0x010a
        /*04f2*/ 	.byte	0x3f
	.zero		1


	//   ....[70]....
        /*04f4*/ 	.word	0x0000ead0
        /*04f8*/ 	.word	0x00000009
        /*04fc*/ 	.word	0x00000000
        /*0500*/ 	.short	0x010a
        /*0502*/ 	.byte	0x3f
	.zero		1


	//   ....[71]....
        /*0504*/ 	.word	0x0000eb60
        /*0508*/ 	.word	0x00000006
        /*050c*/ 	.word	0x00000000
        /*0510*/ 	.short	0x010a
        /*0512*/ 	.byte	0x3f
	.zero		1


	//   ....[72]....
        /*0514*/ 	.word	0x0000ebf0
        /*0518*/ 	.word	0x00000009
        /*051c*/ 	.word	0x00000000
        /*0520*/ 	.short	0x010a
        /*0522*/ 	.byte	0x3f
	.zero		1


	//   ....[73]....
        /*0524*/ 	.word	0x0000ec80
        /*0528*/ 	.word	0x00000006
        /*052c*/ 	.word	0x00000000
        /*0530*/ 	.short	0x010a
        /*0532*/ 	.byte	0x3f
	.zero		1


	//   ....[74]....
        /*0534*/ 	.word	0x0000ed10
        /*0538*/ 	.word	0x00000009
        /*053c*/ 	.word	0x00000000
        /*0540*/ 	.short	0x010a
        /*0542*/ 	.byte	0x3f
	.zero		1


	//   ....[75]....
        /*0544*/ 	.word	0x0000eda0
        /*0548*/ 	.word	0x00000006
        /*054c*/ 	.word	0x00000000
        /*0550*/ 	.short	0x010a
        /*0552*/ 	.byte	0x3f
	.zero		1


	//   ....[76]....
        /*0554*/ 	.word	0x0000ee30
        /*0558*/ 	.word	0x00000009
        /*055c*/ 	.word	0x00000000
        /*0560*/ 	.short	0x010a
        /*0562*/ 	.byte	0x3f
	.zero		1


	//   ....[77]....
        /*0564*/ 	.word	0x0000eec0
        /*0568*/ 	.word	0x00000006
        /*056c*/ 	.word	0x00000000
        /*0570*/ 	.short	0x010a
        /*0572*/ 	.byte	0x3f
	.zero		1


	//   ....[78]....
        /*0574*/ 	.word	0x0000ef50
        /*0578*/ 	.word	0x00000003
        /*057c*/ 	.word	0x00000000
        /*0580*/ 	.short	0x010a
        /*0582*/ 	.byte	0x3f
	.zero		1


	//   ....[79]....
        /*0584*/ 	.word	0x0000efc0
        /*0588*/ 	.word	0x00000005
        /*058c*/ 	.word	0x00000000
        /*0590*/ 	.short	0x010a
        /*0592*/ 	.byte	0x3f
	.zero		1


	//   ....[80]....
        /*0594*/ 	.word	0x0000f020
        /*0598*/ 	.word	0x00000006
        /*059c*/ 	.word	0x00000000
        /*05a0*/ 	.short	0x010a
        /*05a2*/ 	.byte	0x3f
	.zero		1


	//   ....[81]....
        /*05a4*/ 	.word	0x0000f070
        /*05a8*/ 	.word	0x0000000d
        /*05ac*/ 	.word	0x000000c0
        /*05b0*/ 	.short	0x010a
        /*05b2*/ 	.byte	0x3f
	.zero		1


	//   ....[82]....
        /*05b4*/ 	.word	0x0000f0c0
        /*05b8*/ 	.word	0x0000000e
        /*05bc*/ 	.word	0x000000c0
        /*05c0*/ 	.short	0x010a
        /*05c2*/ 	.byte	0x3f
	.zero		1


	//   ....[83]....
        /*05c4*/ 	.word	0x0000f110
        /*05c8*/ 	.word	0x0000000d
        /*05cc*/ 	.word	0x000000c0
        /*05d0*/ 	.short	0x010a
        /*05d2*/ 	.byte	0x3f
	.zero		1


	//   ....[84]....
        /*05d4*/ 	.word	0x0000f160
        /*05d8*/ 	.word	0x00000003
        /*05dc*/ 	.word	0x000000c0
        /*05e0*/ 	.short	0x010a
        /*05e2*/ 	.byte	0x3f
	.zero		1


	//   ....[85]....
        /*05e4*/ 	.word	0x0000f1c0
        /*05e8*/ 	.word	0x00000004
        /*05ec*/ 	.word	0x00000108
        /*05f0*/ 	.short	0x010a
        /*05f2*/ 	.byte	0x3f
	.zero		1


	//   ....[86]....
        /*05f4*/ 	.word	0x0000f220
        /*05f8*/ 	.word	0x00000005
        /*05fc*/ 	.word	0x000000e0
        /*0600*/ 	.short	0x010a
        /*0602*/ 	.byte	0x3f
	.zero		1


	//   ....[87]....
        /*0604*/ 	.word	0x0000f280
        /*0608*/ 	.word	0x00000005
        /*060c*/ 	.word	0x000000e8
        /*0610*/ 	.short	0x010a
        /*0612*/ 	.byte	0x3f
	.zero		1


	//   ....[88]....
        /*0614*/ 	.word	0x0000f2e0
        /*0618*/ 	.word	0x00000005
        /*061c*/ 	.word	0x000000f0
        /*0620*/ 	.short	0x010a
        /*0622*/ 	.byte	0x3f
	.zero		1


	//   ....[89]....
        /*0624*/ 	.word	0x0000f340
        /*0628*/ 	.word	0x00000005
        /*062c*/ 	.word	0x000000f8
        /*0630*/ 	.short	0x010a
        /*0632*/ 	.byte	0x3f
	.zero		1


	//   ....[90]....
        /*0634*/ 	.word	0x0000f390
        /*0638*/ 	.word	0x00000003
        /*063c*/ 	.word	0x000000e0
        /*0640*/ 	.short	0x010a
        /*0642*/ 	.byte	0x3f
	.zero		1


	//   ....[91]....
        /*0644*/ 	.word	0x0000f3e0
        /*0648*/ 	.word	0x00000003
        /*064c*/ 	.word	0x000000e8
        /*0650*/ 	.short	0x010a
        /*0652*/ 	.byte	0x3f
	.zero		1


	//   ....[92]....
        /*0654*/ 	.word	0x0000f430
        /*0658*/ 	.word	0x00000003
        /*065c*/ 	.word	0x000000f0
        /*0660*/ 	.short	0x010a
        /*0662*/ 	.byte	0x3f
	.zero		1


	//   ....[93]....
        /*0664*/ 	.word	0x0000f500
        /*0668*/ 	.word	0x0000000e
        /*066c*/ 	.word	0x00000060
        /*0670*/ 	.short	0x010a
        /*0672*/ 	.byte	0x3f
	.zero		1


	//   ....[94]....
        /*0674*/ 	.word	0x0000f5d0
        /*0678*/ 	.word	0x00000007
        /*067c*/ 	.word	0x00000000
        /*0680*/ 	.short	0x010a
        /*0682*/ 	.byte	0x3f
	.zero		1


	//   ....[95]....
        /*0684*/ 	.word	0x0000f620
        /*0688*/ 	.word	0x00000009
        /*068c*/ 	.word	0x00000000
        /*0690*/ 	.short	0x010a
        /*0692*/ 	.byte	0x3f
	.zero		1


	//   ....[96]....
        /*0694*/ 	.word	0x0000f670
        /*0698*/ 	.word	0x00000006
        /*069c*/ 	.word	0x00000000
        /*06a0*/ 	.short	0x010a
        /*06a2*/ 	.byte	0x3f
	.zero		1


	//   ....[97]....
        /*06a4*/ 	.word	0x0000f6c0
        /*06a8*/ 	.word	0x00000009
        /*06ac*/ 	.word	0x00000000
        /*06b0*/ 	.short	0x010a
        /*06b2*/ 	.byte	0x3f
	.zero		1


	//   ....[98]....
        /*06b4*/ 	.word	0x0000f710
        /*06b8*/ 	.word	0x00000006
        /*06bc*/ 	.word	0x00000000
        /*06c0*/ 	.short	0x010a
        /*06c2*/ 	.byte	0x3f
	.zero		1


	//   ....[99]....
        /*06c4*/ 	.word	0x0000f760
        /*06c8*/ 	.word	0x00000009
        /*06cc*/ 	.word	0x00000000
        /*06d0*/ 	.short	0x010a
        /*06d2*/ 	.byte	0x3f
	.zero		1


	//   ....[100]....
        /*06d4*/ 	.word	0x0000f7b0
        /*06d8*/ 	.word	0x00000006
        /*06dc*/ 	.word	0x00000000
        /*06e0*/ 	.short	0x010a
        /*06e2*/ 	.byte	0x3f
	.zero		1


	//   ....[101]....
        /*06e4*/ 	.word	0x0000f800
        /*06e8*/ 	.word	0x00000009
        /*06ec*/ 	.word	0x00000000
        /*06f0*/ 	.short	0x010a
        /*06f2*/ 	.byte	0x3f
	.zero		1


	//   ....[102]....
        /*06f4*/ 	.word	0x0000f850
        /*06f8*/ 	.word	0x00000006
        /*06fc*/ 	.word	0x00000000
        /*0700*/ 	.short	0x010a
        /*0702*/ 	.byte	0x3f
	.zero		1


	//   ....[103]....
        /*0704*/ 	.word	0x0000f8a0
        /*0708*/ 	.word	0x00000009
        /*070c*/ 	.word	0x00000000
        /*0710*/ 	.short	0x010a
        /*0712*/ 	.byte	0x3f
	.zero		1


	//   ....[104]....
        /*0714*/ 	.word	0x0000f8f0
        /*0718*/ 	.word	0x00000006
        /*071c*/ 	.word	0x00000000
        /*0720*/ 	.short	0x010a
        /*0722*/ 	.byte	0x3f
	.zero		1


	//----- nvinfo : EIATTR_NUM_MBARRIERS
	.align		4
.L_38:
        /*0724*/ 	.byte	0x03, 0x38
        /*0726*/ 	.short	0x0022


	//----- nvinfo : EIATTR_EXIT_INSTR_OFFSETS
	.align		4
        /*0728*/ 	.byte	0x04, 0x1c
        /*072a*/ 	.short	(.L_40 - .L_39)


	//   ....[0]....
.L_39:
        /*072c*/ 	.word	0x00000f90


	//   ....[1]....
        /*0730*/ 	.word	0x000016e0


	//   ....[2]....
        /*0734*/ 	.word	0x0000c340


	//   ....[3]....
        /*0738*/ 	.word	0x0000c8a0


	//   ....[4]....
        /*073c*/ 	.word	0x0000c8d0


	//   ....[5]....
        /*0740*/ 	.word	0x0000db80


	//   ....[6]....
        /*0744*/ 	.word	0x0000efa0


	//----- nvinfo : EIATTR_MAX_THREADS
	.align		4
.L_40:
        /*0748*/ 	.byte	0x04, 0x05
        /*074a*/ 	.short	(.L_42 - .L_41)
.L_41:
        /*074c*/ 	.word	0x00000180
        /*0750*/ 	.word	0x00000001
        /*0754*/ 	.word	0x00000001


	//----- nvinfo : EIATTR_CRS_STACK_SIZE
	.align		4
.L_42:
        /*0758*/ 	.byte	0x04, 0x1e
        /*075a*/ 	.short	(.L_44 - .L_43)
.L_43:
        /*075c*/ 	.word	0x00000000


	//----- nvinfo : EIATTR_CBANK_PARAM_SIZE
	.align		4
.L_44:
        /*0760*/ 	.byte	0x03, 0x19
        /*0762*/ 	.short	0x0770


	//----- nvinfo : EIATTR_PARAM_CBANK
	.align		4
        /*0764*/ 	.byte	0x04, 0x0a
        /*0766*/ 	.short	(.L_46 - .L_45)
	.align		4
.L_45:
        /*0768*/ 	.word	index@(.nv.constant0._ZN7cutlass13device_kernelINS_4gemm6kernel13GemmUniversalIN4cute5tupleIJiiiiEEENS1_10collective13CollectiveMmaINS1_37MainloopSm90TmaGmmaWarpSpecializedFP8ILi12ENS5_IJNS4_1CILi2EEENSA_ILi1EEESC_EEENS1_35KernelTmaWarpSpecializedCooperativeEEENS5_IJNSA_ILi128EEESG_NSA_ILi64EEEEEENS_12float_e4m3_tENS5_IJlSC_lEEESJ_SK_NS4_8TiledMMAINS4_8MMA_AtomIJNS4_4SM904GMMA31MMA_64x128x32_F32E4M3E4M3_SS_TNILNSO_7ScaleInE1ELSQ_1EEEEEENS4_6LayoutISD_NS5_IJSC_NSA_ILi0EEESU_EEEEENS5_IJNS4_10UnderscoreESX_SX_EEEEENS4_13SM90_TMA_LOADENS4_14ComposedLayoutINS4_7SwizzleILi2ELi4ELi3EEENS4_18smem_ptr_flag_bitsILi8EEENST_INS5_IJNSA_ILi8EEESH_EEENS5_IJSH_SC_EEEEEEEvNS4_8identityENS4_23SM90_TMA_LOAD_MULTICASTES1A_vS1B_EENS_8epilogue10collective18CollectiveEpilogueINS1E_22Sm90TmaWarpSpecializedILi4ELi2ELi16ELb0ELb0EEEJSI_NS5_IJSG_NSA_ILi32EEEEEESJ_SK_SJ_SK_NS1E_6fusion15FusionCallbacksIS1I_NS1L_13LinCombEltActINS1E_6thread7SigmoidESJ_fSJ_fLNS_15FloatRoundStyleE2EEESI_S1K_JEEES10_NS11_INS12_ILi1ELi4ELi3EEES15_NST_INS5_IJS16_S1J_EEENS5_IJS1J_SC_EEEEEEENS4_39AutoVectorizingCopyWithAssumedAlignmentILi128EEENS4_14SM90_TMA_STOREES1X_S1Z_NS4_9Copy_AtomIJNS4_17SM90_U32x4_STSM_NENS_6half_tEEEEvEEEvvEEEEvNT_6ParamsE)
        /*076c*/ 	.short	0x0210
        /*076e*/ 	.short	0x0770


	//----- nvinfo : EIATTR_SW_WAR
	.align		4
.L_46:
        /*0770*/ 	.byte	0x04, 0x36
        /*0772*/ 	.short	(.L_48 - .L_47)
.L_47:
        /*0774*/ 	.word	0x00000008
.L_48:


//--------------------- .nv.callgraph             --------------------------
	.section	.nv.callgraph,"",@"SHT_CUDA_CALLGRAPH"
	.align	4
	.sectionentsize	8
	.align		4
        /*0000*/ 	.word	0x00000000
	.align		4
        /*0004*/ 	.word	0xffffffff
	.align		4
        /*0008*/ 	.word	index@(_ZN7cutlass13device_kernelINS_4gemm6kernel13GemmUniversalIN4cute5tupleIJiiiiEEENS1_10collective13CollectiveMmaINS1_37MainloopSm90TmaGmmaWarpSpecializedFP8ILi12ENS5_IJNS4_1CILi2EEENSA_ILi1EEESC_EEENS1_35KernelTmaWarpSpecializedCooperativeEEENS5_IJNSA_ILi128EEESG_NSA_ILi64EEEEEENS_12float_e4m3_tENS5_IJlSC_lEEESJ_SK_NS4_8TiledMMAINS4_8MMA_AtomIJNS4_4SM904GMMA31MMA_64x128x32_F32E4M3E4M3_SS_TNILNSO_7ScaleInE1ELSQ_1EEEEEENS4_6LayoutISD_NS5_IJSC_NSA_ILi0EEESU_EEEEENS5_IJNS4_10UnderscoreESX_SX_EEEEENS4_13SM90_TMA_LOADENS4_14ComposedLayoutINS4_7SwizzleILi2ELi4ELi3EEENS4_18smem_ptr_flag_bitsILi8EEENST_INS5_IJNSA_ILi8EEESH_EEENS5_IJSH_SC_EEEEEEEvNS4_8identityENS4_23SM90_TMA_LOAD_MULTICASTES1A_vS1B_EENS_8epilogue10collective18CollectiveEpilogueINS1E_22Sm90TmaWarpSpecializedILi4ELi2ELi16ELb0ELb0EEEJSI_NS5_IJSG_NSA_ILi32EEEEEESJ_SK_SJ_SK_NS1E_6fusion15FusionCallbacksIS1I_NS1L_13LinCombEltActINS1E_6thread7SigmoidESJ_fSJ_fLNS_15FloatRoundStyleE2EEESI_S1K_JEEES10_NS11_INS12_ILi1ELi4ELi3EEES15_NST_INS5_IJS16_S1J_EEENS5_IJS1J_SC_EEEEEEENS4_39AutoVectorizingCopyWithAssumedAlignmentILi128EEENS4_14SM90_TMA_STOREES1X_S1Z_NS4_9Copy_AtomIJNS4_17SM90_U32x4_STSM_NENS_6half_tEEEEvEEEvvEEEEvNT_6ParamsE)
	.align		4
        /*000c*/ 	.word	index@(__assertfail)
	.align		4
        /*0010*/ 	.word	0x00000000
	.align		4
        /*0014*/ 	.word	0xfffffffe
	.align		4
        /*0018*/ 	.word	0x00000000
	.align		4
        /*001c*/ 	.word	0xfffffffd
	.align		4
        /*0020*/ 	.word	0x00000000
	.align		4
        /*0024*/ 	.word	0xfffffffc


//--------------------- .nv.constant4             --------------------------
	.section	.nv.constant4,"a",@progbits
	.align	8
	.align		8
.nv.constant4:
        /*0000*/ 	.dword	__assertfail
	.align		8
        /*0008*/ 	.dword	__unnamed_1
	.align		8
        /*0010*/ 	.dword	__unnamed_2
	.align		8
        /*0018*/ 	.dword	_ZN39_INTERNAL_7a39dbf5_4_k_cu_f8401d51_27844cuda3std3__45__cpo5beginE
	.align		8
        /*0020*/ 	.dword	_ZN39_INTERNAL_7a39dbf5_4_k_cu_f8401d51_27844cuda3std3__45__cpo3endE
	.align		8
        /*0028*/ 	.dword	_ZN39_INTERNAL_7a39dbf5_4_k_cu_f8401d51_27844cuda3std3__45__cpo6cbeginE
	.align		8
        /*0030*/ 	.dword	_ZN39_INTERNAL_7a39dbf5_4_k_cu_f8401d51_27844cuda3std3__45__cpo4cendE
	.align		8
        /*0038*/ 	.dword	_ZN39_INTERNAL_7a39dbf5_4_k_cu_f8401d51_27844cuda3std3__441_GLOBAL__N__7a39dbf5_4_k_cu_f8401d51_27846ignoreE
	.align		8
        /*0040*/ 	.dword	_ZN39_INTERNAL_7a39dbf5_4_k_cu_f8401d51_27844cuda3std3__419piecewise_constructE
	.align		8
        /*0048*/ 	.dword	_ZN39_INTERNAL_7a39dbf5_4_k_cu_f8401d51_27844cuda3std3__48in_placeE
	.align		8
        /*0050*/ 	.dword	_ZN39_INTERNAL_7a39dbf5_4_k_cu_f8401d51_27844cuda3std6ranges3__45__cpo4swapE
	.align		8
        /*0058*/ 	.dword	_ZN39_INTERNAL_7a39dbf5_4_k_cu_f8401d51_27844cuda3std6ranges3__45__cpo9iter_moveE
	.align		8
        /*0060*/ 	.dword	_ZN39_INTERNAL_7a39dbf5_4_k_cu_f8401d51_27844cute7productE
	.align		8
        /*0068*/ 	.dword	_ZN39_INTERNAL_7a39dbf5_4_k_cu_f8401d51_27844cute1_E
	.align		8
        /*0070*/ 	.dword	$str$24
	.align		8
        /*0078*/ 	.dword	$str$25


//--------------------- .text._ZN7cutlass13device_kernelINS_4gemm6kernel13GemmUniversalIN4cute5tupleIJiiiiEEENS1_10collective13CollectiveMmaINS1_37MainloopSm90TmaGmmaWarpSpecializedFP8ILi12ENS5_IJNS4_1CILi2EEENSA_ILi1EEESC_EEENS1_35KernelTmaWarpSpecializedCooperativeEEENS5_IJNSA_ILi128EEESG_NSA_ILi64EEEEEENS_12float_e4m3_tENS5_IJlSC_lEEESJ_SK_NS4_8TiledMMAINS4_8MMA_AtomIJNS4_4SM904GMMA31MMA_64x128x32_F32E4M3E4M3_SS_TNILNSO_7ScaleInE1ELSQ_1EEEEEENS4_6LayoutISD_NS5_IJSC_NSA_ILi0EEESU_EEEEENS5_IJNS4_10UnderscoreESX_SX_EEEEENS4_13SM90_TMA_LOADENS4_14ComposedLayoutINS4_7SwizzleILi2ELi4ELi3EEENS4_18smem_ptr_flag_bitsILi8EEENST_INS5_IJNSA_ILi8EEESH_EEENS5_IJSH_SC_EEEEEEEvNS4_8identityENS4_23SM90_TMA_LOAD_MULTICASTES1A_vS1B_EENS_8epilogue10collective18CollectiveEpilogueINS1E_22Sm90TmaWarpSpecializedILi4ELi2ELi16ELb0ELb0EEEJSI_NS5_IJSG_NSA_ILi32EEEEEESJ_SK_SJ_SK_NS1E_6fusion15FusionCallbacksIS1I_NS1L_13LinCombEltActINS1E_6thread7SigmoidESJ_fSJ_fLNS_15FloatRoundStyleE2EEESI_S1K_JEEES10_NS11_INS12_ILi1ELi4ELi3EEES15_NST_INS5_IJS16_S1J_EEENS5_IJS1J_SC_EEEEEEENS4_39AutoVectorizingCopyWithAssumedAlignmentILi128EEENS4_14SM90_TMA_STOREES1X_S1Z_NS4_9Copy_AtomIJNS4_17SM90_U32x4_STSM_NENS_6half_tEEEEvEEEvvEEEEvNT_6ParamsE --------------------------
	.section	.text._ZN7cutlass13device_kernelINS_4gemm6kernel13GemmUniversalIN4cute5tupleIJiiiiEEENS1_10collective13CollectiveMmaINS1_37MainloopSm90TmaGmmaWarpSpecializedFP8ILi12ENS5_IJNS4_1CILi2EEENSA_ILi1EEESC_EEENS1_35KernelTmaWarpSpecializedCooperativeEEENS5_IJNSA_ILi128EEESG_NSA_ILi64EEEEEENS_12float_e4m3_tENS5_IJlSC_lEEESJ_SK_NS4_8TiledMMAINS4_8MMA_AtomIJNS4_4SM904GMMA31MMA_64x128x32_F32E4M3E4M3_SS_TNILNSO_7ScaleInE1ELSQ_1EEEEEENS4_6LayoutISD_NS5_IJSC_NSA_ILi0EEESU_EEEEENS5_IJNS4_10UnderscoreESX_SX_EEEEENS4_13SM90_TMA_LOADENS4_14ComposedLayoutINS4_7SwizzleILi2ELi4ELi3EEENS4_18smem_ptr_flag_bitsILi8EEENST_INS5_IJNSA_ILi8EEESH_EEENS5_IJSH_SC_EEEEEEEvNS4_8identityENS4_23SM90_TMA_LOAD_MULTICASTES1A_vS1B_EENS_8epilogue10collective18CollectiveEpilogueINS1E_22Sm90TmaWarpSpecializedILi4ELi2ELi16ELb0ELb0EEEJSI_NS5_IJSG_NSA_ILi32EEEEEESJ_SK_SJ_SK_NS1E_6fusion15FusionCallbacksIS1I_NS1L_13LinCombEltActINS1E_6thread7SigmoidESJ_fSJ_fLNS_15FloatRoundStyleE2EEESI_S1K_JEEES10_NS11_INS12_ILi1ELi4ELi3EEES15_NST_INS5_IJS16_S1J_EEENS5_IJS1J_SC_EEEEEEENS4_39AutoVectorizingCopyWithAssumedAlignmentILi128EEENS4_14SM90_TMA_STOREES1X_S1Z_NS4_9Copy_AtomIJNS4_17SM90_U32x4_STSM_NENS_6half_tEEEEvEEEvvEEEEvNT_6ParamsE,"ax",@progbits
	.align	128
.text._ZN7cutlass13device_kernelINS_4gemm6kernel13GemmUniversalIN4cute5tupleIJiiiiEEENS1_10collective13CollectiveMmaINS1_37MainloopSm90TmaGmmaWarpSpecializedFP8ILi12ENS5_IJNS4_1CILi2EEENSA_ILi1EEESC_EEENS1_35KernelTmaWarpSpecializedCooperativeEEENS5_IJNSA_ILi128EEESG_NSA_ILi64EEEEEENS_12float_e4m3_tENS5_IJlSC_lEEESJ_SK_NS4_8TiledMMAINS4_8MMA_AtomIJNS4_4SM904GMMA31MMA_64x128x32_F32E4M3E4M3_SS_TNILNSO_7ScaleInE1ELSQ_1EEEEEENS4_6LayoutISD_NS5_IJSC_NSA_ILi0EEESU_EEEEENS5_IJNS4_10UnderscoreESX_SX_EEEEENS4_13SM90_TMA_LOADENS4_14ComposedLayoutINS4_7SwizzleILi2ELi4ELi3EEENS4_18smem_ptr_flag_bitsILi8EEENST_INS5_IJNSA_ILi8EEESH_EEENS5_IJSH_SC_EEEEEEEvNS4_8identityENS4_23SM90_TMA_LOAD_MULTICASTES1A_vS1B_EENS_8epilogue10collective18CollectiveEpilogueINS1E_22Sm90TmaWarpSpecializedILi4ELi2ELi16ELb0ELb0EEEJSI_NS5_IJSG_NSA_ILi32EEEEEESJ_SK_SJ_SK_NS1E_6fusion15FusionCallbacksIS1I_NS1L_13LinCombEltActINS1E_6thread7SigmoidESJ_fSJ_fLNS_15FloatRoundStyleE2EEESI_S1K_JEEES10_NS11_INS12_ILi1ELi4ELi3EEES15_NST_INS5_IJS16_S1J_EEENS5_IJS1J_SC_EEEEEEENS4_39AutoVectorizingCopyWithAssumedAlignmentILi128EEENS4_14SM90_TMA_STOREES1X_S1Z_NS4_9Copy_AtomIJNS4_17SM90_U32x4_STSM_NENS_6half_tEEEEvEEEvvEEEEvNT_6ParamsE:
        .type           _ZN7cutlass13device_kernelINS_4gemm6kernel13GemmUniversalIN4cute5tupleIJiiiiEEENS1_10collective13CollectiveMmaINS1_37MainloopSm90TmaGmmaWarpSpecializedFP8ILi12ENS5_IJNS4_1CILi2EEENSA_ILi1EEESC_EEENS1_35KernelTmaWarpSpecializedCooperativeEEENS5_IJNSA_ILi128EEESG_NSA_ILi64EEEEEENS_12float_e4m3_tENS5_IJlSC_lEEESJ_SK_NS4_8TiledMMAINS4_8MMA_AtomIJNS4_4SM904GMMA31MMA_64x128x32_F32E4M3E4M3_SS_TNILNSO_7ScaleInE1ELSQ_1EEEEEENS4_6LayoutISD_NS5_IJSC_NSA_ILi0EEESU_EEEEENS5_IJNS4_10UnderscoreESX_SX_EEEEENS4_13SM90_TMA_LOADENS4_14ComposedLayoutINS4_7SwizzleILi2ELi4ELi3EEENS4_18smem_ptr_flag_bitsILi8EEENST_INS5_IJNSA_ILi8EEESH_EEENS5_IJSH_SC_EEEEEEEvNS4_8identityENS4_23SM90_TMA_LOAD_MULTICASTES1A_vS1B_EENS_8epilogue10collective18CollectiveEpilogueINS1E_22Sm90TmaWarpSpecializedILi4ELi2ELi16ELb0ELb0EEEJSI_NS5_IJSG_NSA_ILi32EEEEEESJ_SK_SJ_SK_NS1E_6fusion15FusionCallbacksIS1I_NS1L_13LinCombEltActINS1E_6thread7SigmoidESJ_fSJ_fLNS_15FloatRoundStyleE2EEESI_S1K_JEEES10_NS11_INS12_ILi1ELi4ELi3EEES15_NST_INS5_IJS16_S1J_EEENS5_IJS1J_SC_EEEEEEENS4_39AutoVectorizingCopyWithAssumedAlignmentILi128EEENS4_14SM90_TMA_STOREES1X_S1Z_NS4_9Copy_AtomIJNS4_17SM90_U32x4_STSM_NENS_6half_tEEEEvEEEvvEEEEvNT_6ParamsE,@function
        .size           _ZN7cutlass13device_kernelINS_4gemm6kernel13GemmUniversalIN4cute5tupleIJiiiiEEENS1_10collective13CollectiveMmaINS1_37MainloopSm90TmaGmmaWarpSpecializedFP8ILi12ENS5_IJNS4_1CILi2EEENSA_ILi1EEESC_EEENS1_35KernelTmaWarpSpecializedCooperativeEEENS5_IJNSA_ILi128EEESG_NSA_ILi64EEEEEENS_12float_e4m3_tENS5_IJlSC_lEEESJ_SK_NS4_8TiledMMAINS4_8MMA_AtomIJNS4_4SM904GMMA31MMA_64x128x32_F32E4M3E4M3_SS_TNILNSO_7ScaleInE1ELSQ_1EEEEEENS4_6LayoutISD_NS5_IJSC_NSA_ILi0EEESU_EEEEENS5_IJNS4_10UnderscoreESX_SX_EEEEENS4_13SM90_TMA_LOADENS4_14ComposedLayoutINS4_7SwizzleILi2ELi4ELi3EEENS4_18smem_ptr_flag_bitsILi8EEENST_INS5_IJNSA_ILi8EEESH_EEENS5_IJSH_SC_EEEEEEEvNS4_8identityENS4_23SM90_TMA_LOAD_MULTICASTES1A_vS1B_EENS_8epilogue10collective18CollectiveEpilogueINS1E_22Sm90TmaWarpSpecializedILi4ELi2ELi16ELb0ELb0EEEJSI_NS5_IJSG_NSA_ILi32EEEEEESJ_SK_SJ_SK_NS1E_6fusion15FusionCallbacksIS1I_NS1L_13LinCombEltActINS1E_6thread7SigmoidESJ_fSJ_fLNS_15FloatRoundStyleE2EEESI_S1K_JEEES10_NS11_INS12_ILi1ELi4ELi3EEES15_NST_INS5_IJS16_S1J_EEENS5_IJS1J_SC_EEEEEEENS4_39AutoVectorizingCopyWithAssumedAlignmentILi128EEENS4_14SM90_TMA_STOREES1X_S1Z_NS4_9Copy_AtomIJNS4_17SM90_U32x4_STSM_NENS_6half_tEEEEvEEEvvEEEEvNT_6ParamsE,(.L_x_406 - _ZN7cutlass13device_kernelINS_4gemm6kernel13GemmUniversalIN4cute5tupleIJiiiiEEENS1_10collective13CollectiveMmaINS1_37MainloopSm90TmaGmmaWarpSpecializedFP8ILi12ENS5_IJNS4_1CILi2EEENSA_ILi1EEESC_EEENS1_35KernelTmaWarpSpecializedCooperativeEEENS5_IJNSA_ILi128EEESG_NSA_ILi64EEEEEENS_12float_e4m3_tENS5_IJlSC_lEEESJ_SK_NS4_8TiledMMAINS4_8MMA_AtomIJNS4_4SM904GMMA31MMA_64x128x32_F32E4M3E4M3_SS_TNILNSO_7ScaleInE1ELSQ_1EEEEEENS4_6LayoutISD_NS5_IJSC_NSA_ILi0EEESU_EEEEENS5_IJNS4_10UnderscoreESX_SX_EEEEENS4_13SM90_TMA_LOADENS4_14ComposedLayoutINS4_7SwizzleILi2ELi4ELi3EEENS4_18smem_ptr_flag_bitsILi8EEENST_INS5_IJNSA_ILi8EEESH_EEENS5_IJSH_SC_EEEEEEEvNS4_8identityENS4_23SM90_TMA_LOAD_MULTICASTES1A_vS1B_EENS_8epilogue10collective18CollectiveEpilogueINS1E_22Sm90TmaWarpSpecializedILi4ELi2ELi16ELb0ELb0EEEJSI_NS5_IJSG_NSA_ILi32EEEEEESJ_SK_SJ_SK_NS1E_6fusion15FusionCallbacksIS1I_NS1L_13LinCombEltActINS1E_6thread7SigmoidESJ_fSJ_fLNS_15FloatRoundStyleE2EEESI_S1K_JEEES10_NS11_INS12_ILi1ELi4ELi3EEES15_NST_INS5_IJS16_S1J_EEENS5_IJS1J_SC_EEEEEEENS4_39AutoVectorizingCopyWithAssumedAlignmentILi128EEENS4_14SM90_TMA_STOREES1X_S1Z_NS4_9Copy_AtomIJNS4_17SM90_U32x4_STSM_NENS_6half_tEEEEvEEEvvEEEEvNT_6ParamsE)
        .other          _ZN7cutlass13device_kernelINS_4gemm6kernel13GemmUniversalIN4cute5tupleIJiiiiEEENS1_10collective13CollectiveMmaINS1_37MainloopSm90TmaGmmaWarpSpecializedFP8ILi12ENS5_IJNS4_1CILi2EEENSA_ILi1EEESC_EEENS1_35KernelTmaWarpSpecializedCooperativeEEENS5_IJNSA_ILi128EEESG_NSA_ILi64EEEEEENS_12float_e4m3_tENS5_IJlSC_lEEESJ_SK_NS4_8TiledMMAINS4_8MMA_AtomIJNS4_4SM904GMMA31MMA_64x128x32_F32E4M3E4M3_SS_TNILNSO_7ScaleInE1ELSQ_1EEEEEENS4_6LayoutISD_NS5_IJSC_NSA_ILi0EEESU_EEEEENS5_IJNS4_10UnderscoreESX_SX_EEEEENS4_13SM90_TMA_LOADENS4_14ComposedLayoutINS4_7SwizzleILi2ELi4ELi3EEENS4_18smem_ptr_flag_bitsILi8EEENST_INS5_IJNSA_ILi8EEESH_EEENS5_IJSH_SC_EEEEEEEvNS4_8identityENS4_23SM90_TMA_LOAD_MULTICASTES1A_vS1B_EENS_8epilogue10collective18CollectiveEpilogueINS1E_22Sm90TmaWarpSpecializedILi4ELi2ELi16ELb0ELb0EEEJSI_NS5_IJSG_NSA_ILi32EEEEEESJ_SK_SJ_SK_NS1E_6fusion15FusionCallbacksIS1I_NS1L_13LinCombEltActINS1E_6thread7SigmoidESJ_fSJ_fLNS_15FloatRoundStyleE2EEESI_S1K_JEEES10_NS11_INS12_ILi1ELi4ELi3EEES15_NST_INS5_IJS16_S1J_EEENS5_IJS1J_SC_EEEEEEENS4_39AutoVectorizingCopyWithAssumedAlignmentILi128EEENS4_14SM90_TMA_STOREES1X_S1Z_NS4_9Copy_AtomIJNS4_17SM90_U32x4_STSM_NENS_6half_tEEEEvEEEvvEEEEvNT_6ParamsE,@"STO_CUDA_ENTRY STV_DEFAULT"
_ZN7cutlass13device_kernelINS_4gemm6kernel13GemmUniversalIN4cute5tupleIJiiiiEEENS1_10collective13CollectiveMmaINS1_37MainloopSm90TmaGmmaWarpSpecializedFP8ILi12ENS5_IJNS4_1CILi2EEENSA_ILi1EEESC_EEENS1_35KernelTmaWarpSpecializedCooperativeEEENS5_IJNSA_ILi128EEESG_NSA_ILi64EEEEEENS_12float_e4m3_tENS5_IJlSC_lEEESJ_SK_NS4_8TiledMMAINS4_8MMA_AtomIJNS4_4SM904GMMA31MMA_64x128x32_F32E4M3E4M3_SS_TNILNSO_7ScaleInE1ELSQ_1EEEEEENS4_6LayoutISD_NS5_IJSC_NSA_ILi0EEESU_EEEEENS5_IJNS4_10UnderscoreESX_SX_EEEEENS4_13SM90_TMA_LOADENS4_14ComposedLayoutINS4_7SwizzleILi2ELi4ELi3EEENS4_18smem_ptr_flag_bitsILi8EEENST_INS5_IJNSA_ILi8EEESH_EEENS5_IJSH_SC_EEEEEEEvNS4_8identityENS4_23SM90_TMA_LOAD_MULTICASTES1A_vS1B_EENS_8epilogue10collective18CollectiveEpilogueINS1E_22Sm90TmaWarpSpecializedILi4ELi2ELi16ELb0ELb0EEEJSI_NS5_IJSG_NSA_ILi32EEEEEESJ_SK_SJ_SK_NS1E_6fusion15FusionCallbacksIS1I_NS1L_13LinCombEltActINS1E_6thread7SigmoidESJ_fSJ_fLNS_15FloatRoundStyleE2EEESI_S1K_JEEES10_NS11_INS12_ILi1ELi4ELi3EEES15_NST_INS5_IJS16_S1J_EEENS5_IJS1J_SC_EEEEEEENS4_39AutoVectorizingCopyWithAssumedAlignmentILi128EEENS4_14SM90_TMA_STOREES1X_S1Z_NS4_9Copy_AtomIJNS4_17SM90_U32x4_STSM_NENS_6half_tEEEEvEEEvvEEEEvNT_6ParamsE:
[----:B------:R-:W1:Y:S01]  /*0000*/  LDC R1, c[0x0][0x28] ;  /* 0x00000a00ff017b82 */ /* 0x000e620000000800 */
[----:B------:R-:W2:Y:S07]  /*0010*/  S2R R18, SR_TID.X ;  /* 0x0000000000127919 */ /* 0x000eae0000002100 */
[----:B------:R-:W3:Y:S01]  /*0020*/  LDC.64 R8, c[0x0][0x588] ;  /* 0x00016200ff087b82 */ /* 0x000ee20000000a00 */
[----:B------:R-:W-:Y:S01]  /*0030*/  ELECT P0, URZ, PT ;  /* 0x00000000003f782f */ /* 0x000fe20003800000 */
[----:B------:R-:W-:Y:S01]  /*0040*/  BSSY B0, `(.L_x_0) ;  /* 0x0000016000007945 */ /* 0x000fe20003800000 */
[----:B--2---:R-:W-:-:S02]  /*0050*/  SHF.R.U32.HI R0, RZ, 0x5, R18 ;  /* 0x00000005ff007819 */ /* 0x004fc40000011612 */
[----:B------:R-:W-:-:S03]  /*0060*/  SHF.R.U32.HI R4, RZ, 0x7, R18 ;  /* 0x00000007ff047819 */ /* 0x000fc60000011612 */
[----:B------:R-:W2:Y:S04]  /*0070*/  SHFL.IDX PT, R3, R0, RZ, 0x1f ;  /* 0x00001fff00037589 */ /* 0x000ea800000e0000 */
[----:B------:R4:W1:Y:S01]  /*0080*/  SHFL.IDX PT, R6, R4, RZ, 0x1f ;  /* 0x00001fff04067589 */ /* 0x00086200000e0000 */
[----:B--2---:R-:W-:Y:S02]  /*0090*/  ISETP.NE.OR P0, PT, R3, RZ, !P0 ;  /* 0x000000ff0300720c */ /* 0x004fe40004705670 */
[----:B------:R-:W-:-:S11]  /*00a0*/  SHF.R.S32.HI R2, RZ, 0x1f, R3 ;  /* 0x0000001fff027819 */ /* 0x000fd60000011403 */
[----:B-1-34-:R-:W-:Y:S05]  /*00b0*/  @P0 BRA `(.L_x_1) ;  /* 0x0000000000380947 */ /* 0x01afea0003800000 */
[----:B------:R-:W-:Y:S02]  /*00c0*/  ULDC.64 UR4, c[0x0][0x198] ;  /* 0x0000660000047ab9 */ /* 0x000fe40000000a00 */
[----:B------:R-:W-:Y:S02]  /*00d0*/  UIADD3 UR6, UP0, UR4, 0xf0, URZ ;  /* 0x000000f004067890 */ /* 0x000fe4000ff1e03f */
[----:B------:R-:W-:Y:S02]  /*00e0*/  UIADD3 UR8, UP1, UR4, 0x1f0, URZ ;  /* 0x000001f004087890 */ /* 0x000fe4000ff3e03f */
[----:B------:R-:W-:Y:S02]  /*00f0*/  UIADD3 UR10, UP2, UR4, 0x3f0, URZ ;  /* 0x000003f0040a7890 */ /* 0x000fe4000ff5e03f */
[----:B------:R-:W-:Y:S02]  /*0100*/  UIADD3 UR4, UP3, UR4, 0x4f0, URZ ;  /* 0x000004f004047890 */ /* 0x000fe4000ff7e03f */
[----:B------:R-:W-:-:S02]  /*0110*/  UIADD3.X UR7, URZ, UR5, URZ, UP0, !UPT ;  /* 0x000000053f077290 */ /* 0x000fc400087fe43f */
[----:B------:R-:W-:Y:S02]  /*0120*/  UIADD3.X UR9, URZ, UR5, URZ, UP1, !UPT ;  /* 0x000000053f097290 */ /* 0x000fe40008ffe43f */
[----:B------:R-:W-:Y:S02]  /*0130*/  UIADD3.X UR11, URZ, UR5, URZ, UP2, !UPT ;  /* 0x000000053f0b7290 */ /* 0x000fe400097fe43f */
[----:B------:R-:W-:-:S03]  /*0140*/  UIADD3.X UR5, URZ, UR5, URZ, UP3, !UPT ;  /* 0x000000053f057290 */ /* 0x000fc60009ffe43f */
[----:B------:R1:W-:Y:S02]  /*0150*/  UTMACCTL.PF [UR6] ;  /* 0x00000000060079b9 */ /* 0x0003e40008040000 */
[----:B------:R1:W-:Y:S02]  /*0160*/  UTMACCTL.PF [UR8] ;  /* 0x00000000080079b9 */ /* 0x0003e40008040000 */
[----:B------:R1:W-:Y:S02]  /*0170*/  UTMACCTL.PF [UR10] ;  /* 0x000000000a0079b9 */ /* 0x0003e40008040000 */
[----:B------:R1:W-:Y:S02]  /*0180*/  UTMACCTL.PF [UR4] ;  /* 0x00000000040079b9 */ /* 0x0003e40008040000 */
[----:B-1----:R-:W-:Y:S01]  /*0190*/  NOP ;  /* 0x0000000000007918 */ /* 0x002fe20000000000 */
.L_x_1:
[----:B------:R-:W-:Y:S05]  /*01a0*/  BSYNC B0 ;  /* 0x0000000000007941 */ /* 0x000fea0003800000 */
.L_x_0:
[----:B------:R-:W-:Y:S01]  /*01b0*/  ULDC.64 UR4, c[0x0][0x590] ;  /* 0x0001640000047ab9 */ /* 0x000fe20000000a00 */
[----:B------:R-:W-:Y:S01]  /*01c0*/  LEA.HI R2, R2, R3, RZ, 0x2 ;  /* 0x0000000302027211 */ /* 0x000fe200078f10ff */
[----:B------:R-:W-:Y:S01]  /*01d0*/  ULDC.64 UR40, c[0x0][0x208] ;  /* 0x0000820000287ab9 */ /* 0x000fe20000000a00 */
[----:B------:R-:W-:Y:S01]  /*01e0*/  ISETP.NE.U32.AND P2, PT, RZ, UR4, PT ;  /* 0x00000004ff007c0c */ /* 0x000fe2000bf45070 */
[----:B------:R-:W-:Y:S01]  /*01f0*/  IMAD.MOV.U32 R5, RZ, RZ, R9 ;  /* 0x000000ffff057224 */ /* 0x000fe200078e0009 */
[----:B------:R-:W-:Y:S02]  /*0200*/  LOP3.LUT R2, R2, 0xfffffffc, RZ, 0xc0, !PT ;  /* 0xfffffffc02027812 */ /* 0x000fe400078ec0ff */
[----:B------:R-:W-:Y:S02]  /*0210*/  ISETP.NE.AND.EX P3, PT, RZ, UR5, PT, P2 ;  /* 0x00000005ff007c0c */ /* 0x000fe4000bf65320 */
[----:B------:R-:W-:Y:S02]  /*0220*/  IADD3 R3, R3, -R2, RZ ;  /* 0x8000000203037210 */ /* 0x000fe40007ffe0ff */
[----:B------:R-:W-:-:S02]  /*0230*/  PRMT R2, RZ, 0x7610, R2 ;  /* 0x00007610ff027816 */ /* 0x000fc40000000002 */
[----:B------:R-:W-:-:S07]  /*0240*/  MOV R4, R8 ;  /* 0x0000000800047202 */ /* 0x000fce0000000f00 */
[----:B------:R-:W-:Y:S05]  /*0250*/  @P3 BRA `(.L_x_2) ;  /* 0x0000000000303947 */ /* 0x000fea0003800000 */
[----:B------:R-:W-:Y:S02]  /*0260*/  ULDC.64 UR6, c[0x0][0x588] ;  /* 0x0001620000067ab9 */ /* 0x000fe40000000a00 */
[----:B------:R-:W-:-:S04]  /*0270*/  ISETP.NE.U32.AND P0, PT, RZ, UR6, PT ;  /* 0x00000006ff007c0c */ /* 0x000fc8000bf05070 */
[----:B------:R-:W-:-:S13]  /*0280*/  ISETP.NE.AND.EX P0, PT, RZ, UR7, PT, P0 ;  /* 0x00000007ff007c0c */ /* 0x000fda000bf05300 */
[----:B------:R-:W-:Y:S05]  /*0290*/  @!P0 BRA `(.L_x_3) ;  /* 0x0000000000108947 */ /* 0x000fea0003800000 */
[----:B------:R-:W2:Y:S02]  /*02a0*/  LDG.E R2, desc[UR40][R4.64] ;  /* 0x0000002804027981 */ /* 0x000ea4000c1e1900 */
[----:B--2---:R-:W-:Y:S02]  /*02b0*/  FSETP.NEU.AND P1, PT, R2, RZ, PT ;  /* 0x000000ff0200720b */ /* 0x004fe40003f2d000 */
[----:B------:R-:W-:Y:S01]  /*02c0*/  MOV R2, 0x1 ;  /* 0x0000000100027802 */ /* 0x000fe20000000f00 */
[----:B------:R-:W-:Y:S10]  /*02d0*/  BRA `(.L_x_2) ;  /* 0x0000000000107947 */ /* 0x000ff40003800000 */
.L_x_3:
[----:B------:R-:W-:Y:S01]  /*02e0*/  ULDC UR6, c[0x0][0x580] ;  /* 0x0001600000067ab9 */ /* 0x000fe20000000800 */
[----:B------:R-:W-:Y:S02]  /*02f0*/  MOV R2, 0x1 ;  /* 0x0000000100027802 */ /* 0x000fe40000000f00 */
[----:B------:R-:W-:Y:S02]  /*0300*/  CS2R R4, SRZ ;  /* 0x0000000000047805 */ /* 0x000fe4000001ff00 */
[----:B------:R-:W-:-:S13]  /*0310*/  FSETP.NEU.AND P1, PT, RZ, UR6, PT ;  /* 0x00000006ff007c0b */ /* 0x000fda000bf2d000 */
.L_x_2:
[----:B------:R-:W-:Y:S02]  /*0320*/  ISETP.NE.U32.AND P4, PT, R4, RZ, PT ;  /* 0x000000ff0400720c */ /* 0x000fe40003f85070 */
[----:B------:R-:W-:Y:S02]  /*0330*/  ISETP.NE.AND.EX P5, PT, RZ, UR5, PT, P2 ;  /* 0x00000005ff007c0c */ /* 0x000fe4000bfa5320 */
[----:B------:R-:W-:Y:S02]  /*0340*/  ISETP.NE.AND.EX P2, PT, R5, RZ, PT, P4 ;  /* 0x000000ff0500720c */ /* 0x000fe40003f45340 */
[----:B------:R-:W-:-:S11]  /*0350*/  PLOP3.LUT P0, PT, PT, PT, PT, 0x8, 0x0 ;  /* 0x000000000000781c */ /* 0x000fd60003f0e170 */
[----:B------:R-:W-:Y:S05]  /*0360*/  @P2 BRA P5, `(.L_x_4) ;  /* 0x0000000000342947 */ /* 0x000fea0002800000 */
[----:B------:R-:W-:-:S04]  /*0370*/  ISETP.NE.U32.AND P0, PT, RZ, UR4, PT ;  /* 0x00000004ff007c0c */ /* 0x000fc8000bf05070 */
[----:B------:R-:W-:-:S13]  /*0380*/  ISETP.NE.AND.EX P0, PT, RZ, UR5, PT, P0 ;  /* 0x00000005ff007c0c */ /* 0x000fda000bf05300 */
[----:B------:R-:W-:Y:S05]  /*0390*/  @!P0 BRA `(.L_x_5) ;  /* 0x0000000000248947 */ /* 0x000fea0003800000 */
[----:B------:R-:W-:Y:S02]  /*03a0*/  PRMT R2, R2, 0x9910, RZ ;  /* 0x0000991002027816 */ /* 0x000fe400000000ff */
[----:B------:R-:W-:Y:S02]  /*03b0*/  ISETP.NE.U32.AND P0, PT, R4, RZ, PT ;  /* 0x000000ff0400720c */ /* 0x000fe40003f05070 */
[----:B------:R-:W-:Y:S02]  /*03c0*/  ISETP.NE.AND P2, PT, R2, RZ, PT ;  /* 0x000000ff0200720c */ /* 0x000fe40003f45270 */
[----:B------:R-:W-:Y:S02]  /*03d0*/  ISETP.NE.AND.EX P0, PT, R5, RZ, PT, P0 ;  /* 0x000000ff0500720c */ /* 0x000fe40003f05300 */
[----:B------:R-:W-:-:S09]  /*03e0*/  SEL R2, RZ, 0xffffffff, P1 ;  /* 0xffffffffff027807 */ /* 0x000fd20000800000 */
[----:B------:R-:W-:-:S04]  /*03f0*/  @!P2 SEL R2, RZ, 0xffffffff, P0 ;  /* 0xffffffffff02a807 */ /* 0x000fc80000000000 */
[----:B------:R-:W-:-:S04]  /*0400*/  LOP3.LUT R2, R2, 0x1, RZ, 0xc0, !PT ;  /* 0x0000000102027812 */ /* 0x000fc800078ec0ff */
[----:B------:R-:W-:Y:S01]  /*0410*/  ISETP.EQ.U32.AND P0, PT, R2, 0x1, PT ;  /* 0x000000010200780c */ /* 0x000fe20003f02070 */
[----:B------:R-:W-:-:S12]  /*0420*/  BRA `(.L_x_4) ;  /* 0x0000000000047947 */ /* 0x000fd80003800000 */
.L_x_5:
[----:B------:R-:W-:-:S13]  /*0430*/  PLOP3.LUT P0, PT, P1, PT, PT, 0x8, 0x0 ;  /* 0x000000000000781c */ /* 0x000fda0000f0e170 */
.L_x_4:
[----:B------:R-:W1:Y:S02]  /*0440*/  SHFL.IDX PT, R2, R0, RZ, 0x1f ;  /* 0x00001fff00027589 */ /* 0x000e6400000e0000 */
[----:B-1----:R-:W-:-:S13]  /*0450*/  ISETP.NE.AND P1, PT, R2, RZ, PT ;  /* 0x000000ff0200720c */ /* 0x002fda0003f25270 */
[----:B------:R-:W-:Y:S05]  /*0460*/  @P1 BRA `(.L_x_6) ;  /* 0x0000000000a41947 */ /* 0x000fea0003800000 */
[----:B------:R-:W-:Y:S01]  /*0470*/  ELECT P1, URZ, PT ;  /* 0x00000000003f782f */ /* 0x000fe20003820000 */
[----:B------:R-:W-:-:S12]  /*0480*/  BSSY B0, `(.L_x_6) ;  /* 0x0000027000007945 */ /* 0x000fd80003800000 */
[----:B------:R-:W-:Y:S05]  /*0490*/  @!P1 BRA `(.L_x_7) ;  /* 0x0000000000949947 */ /* 0x000fea0003800000 */
[----:B------:R-:W1:Y:S01]  /*04a0*/  S2UR UR8, SR_CgaCtaId ;  /* 0x00000000000879c3 */ /* 0x000e620000008800 */
[----:B------:R-:W-:Y:S01]  /*04b0*/  UMOV UR4, 0x400 ;  /* 0x0000040000047882 */ /* 0x000fe20000000000 */
[----:B------:R-:W-:Y:S01]  /*04c0*/  UMOV UR5, 0x1 ;  /* 0x0000000100057882 */ /* 0x000fe20000000000 */
[----:B------:R-:W-:Y:S02]  /*04d0*/  UMOV UR6, 0x4 ;  /* 0x0000000400067882 */ /* 0x000fe40000000000 */
[----:B------:R-:W-:-:S04]  /*04e0*/  UIADD3 UR6, -UR6, 0x100000, URZ ;  /* 0x0010000006067890 */ /* 0x000fc8000fffe13f */
[----:B------:R-:W-:Y:S02]  /*04f0*/  USHF.L.U32 UR7, UR6, 0xb, URZ ;  /* 0x0000000b06077899 */ /* 0x000fe4000800063f */
[----:B------:R-:W-:Y:S02]  /*0500*/  USHF.L.U32 UR6, UR6, 0x1, URZ ;  /* 0x0000000106067899 */ /* 0x000fe4000800063f */
[----:B-1----:R-:W-:Y:S02]  /*0510*/  ULEA UR8, UR8, UR4, 0x18 ;  /* 0x0000000408087291 */ /* 0x002fe4000f8ec03f */
[----:B------:R-:W-:-:S04]  /*0520*/  UIADD3 UR4, -UR5, 0x100000, URZ ;  /* 0x0010000005047890 */ /* 0x000fc8000fffe13f */
[----:B------:R-:W-:Y:S02]  /*0530*/  USHF.L.U32 UR5, UR4, 0xb, URZ ;  /* 0x0000000b04057899 */ /* 0x000fe4000800063f */
[----:B------:R-:W-:Y:S01]  /*0540*/  USHF.L.U32 UR4, UR4, 0x1, URZ ;  /* 0x0000000104047899 */ /* 0x000fe2000800063f */
[----:B------:R-:W1:Y:S11]  /*0550*/  FENCE.VIEW.ASYNC.S ;  /* 0x00000000000073c6 */ /* 0x000e760000000000 */
[----:B-1----:R1:W2:Y:S01]  /*0560*/  SYNCS.EXCH.64 URZ, [UR8], UR4 ;  /* 0x00000004083f75b2 */ /* 0x0022a20008000100 */
[----:B------:R1:W3:Y:S01]  /*0570*/  SYNCS.EXCH.64 URZ, [UR8+0x60], UR6 ;  /* 0x00006006083f75b2 */ /* 0x0002e20008000100 */
[----:B------:R1:W4:Y:S01]  /*0580*/  SYNCS.EXCH.64 URZ, [UR8+0x8], UR4 ;  /* 0x00000804083f75b2 */ /* 0x0003220008000100 */
[----:B------:R1:W1:Y:S01]  /*0590*/  SYNCS.EXCH.64 URZ, [UR8+0x68], UR6 ;  /* 0x00006806083f75b2 */ /* 0x0002620008000100 */
        /* <DEDUP_REMOVED lines=20> */
[----:B--2---:R-:W-:Y:S01]  /*06e0*/  NOP ;  /* 0x0000000000007918 */ /* 0x004fe20000000000 */
.L_x_7:
[----:B-1----:R-:W-:Y:S05]  /*06f0*/  BSYNC B0 ;  /* 0x0000000000007941 */ /* 0x002fea0003800000 */
.L_x_6:
[----:B------:R-:W1:Y:S01]  /*0700*/  S2UR UR9, SR_CTAID.X ;  /* 0x00000000000979c3 */ /* 0x000e620000002500 */
[----:B------:R-:W2:Y:S01]  /*0710*/  S2R R4, SR_CTAID.Y ;  /* 0x0000000000047919 */ /* 0x000ea20000002600 */
[----:B------:R-:W-:Y:S01]  /*0720*/  ULDC UR4, c[0x0][0x150] ;  /* 0x0000540000047ab9 */ /* 0x000fe20000000800 */
[----:B------:R-:W-:Y:S01]  /*0730*/  NOP ;  /* 0x0000000000007918 */ /* 0x000fe20000000000 */
[----:B------:R-:W5:Y:S04]  /*0740*/  SHFL.IDX PT, R12, R0, RZ, 0x1f ;  /* 0x00001fff000c7589 */ /* 0x000f6800000e0000 */
[----:B------:R-:W3:Y:S01]  /*0750*/  LDC R10, c[0x0][0x144] ;  /* 0x00005100ff0a7b82 */ /* 0x000ee20000000800 */
[----:B-1----:R-:W-:-:S05]  /*0760*/  I2FP.F32.U32 R7, UR9 ;  /* 0x0000000900077c45 */ /* 0x002fca0008201000 */
[----:B------:R-:W-:Y:S01]  /*0770*/  FMUL R11, R7, UR4 ;  /* 0x00000004070b7c20 */ /* 0x000fe20008400000 */
[----:B-----5:R-:W-:Y:S01]  /*0780*/  ISETP.NE.AND P1, PT, R12, RZ, PT ;  /* 0x000000ff0c00720c */ /* 0x020fe20003f25270 */
[----:B------:R-:W-:Y:S01]  /*0790*/  ULDC UR4, c[0x0][0x154] ;  /* 0x0000550000047ab9 */ /* 0x000fe20000000800 */
[----:B------:R-:W-:Y:S02]  /*07a0*/  SHF.R.S32.HI R7, RZ, 0x1f, R18 ;  /* 0x0000001fff077819 */ /* 0x000fe40000011412 */
[----:B--2---:R-:W-:Y:S01]  /*07b0*/  I2FP.F32.U32 R12, R4 ;  /* 0x00000004000c7245 */ /* 0x004fe20000201000 */
[----:B------:R-:W1:Y:S01]  /*07c0*/  F2I.U32.TRUNC.NTZ R11, R11 ;  /* 0x0000000b000b7305 */ /* 0x000e62000020f000 */
[----:B------:R-:W-:-:S03]  /*07d0*/  LEA.HI R7, R7, R18, RZ, 0x7 ;  /* 0x0000001207077211 */ /* 0x000fc600078f38ff */
[----:B------:R-:W-:Y:S01]  /*07e0*/  FMUL R14, R12, UR4 ;  /* 0x000000040c0e7c20 */ /* 0x000fe20008400000 */
[----:B------:R-:W-:Y:S01]  /*07f0*/  LOP3.LUT R7, R7, 0xffffff80, RZ, 0xc0, !PT ;  /* 0xffffff8007077812 */ /* 0x000fe200078ec0ff */
[----:B-1----:R-:W-:-:S04]  /*0800*/  IMAD.MOV R13, RZ, RZ, -R11 ;  /* 0x000000ffff0d7224 */ /* 0x002fc800078e0a0b */
[----:B---3--:R-:W-:Y:S01]  /*0810*/  IMAD R10, R10, R13, UR9 ;  /* 0x000000090a0a7e24 */ /* 0x008fe2000f8e020d */
[----:B------:R-:W-:Y:S06]  /*0820*/  @P1 BRA `(.L_x_8) ;  /* 0x0000000000581947 */ /* 0x000fec0003800000 */
[----:B------:R-:W1:Y:S01]  /*0830*/  S2UR UR5, SR_CgaCtaId ;  /* 0x00000000000579c3 */ /* 0x000e620000008800 */
[----:B------:R-:W-:Y:S01]  /*0840*/  UMOV UR4, 0x400 ;  /* 0x0000040000047882 */ /* 0x000fe20000000000 */
[----:B------:R-:W-:Y:S01]  /*0850*/  UMOV UR6, 0x20 ;  /* 0x0000002000067882 */ /* 0x000fe20000000000 */
[----:B------:R-:W-:Y:S01]  /*0860*/  UMOV UR7, 0x100 ;  /* 0x0000010000077882 */ /* 0x000fe20000000000 */
[----:B------:R-:W-:Y:S01]  /*0870*/  ELECT P1, URZ, PT ;  /* 0x00000000003f782f */ /* 0x000fe20003820000 */
[----:B-1----:R-:W-:Y:S02]  /*0880*/  ULEA UR8, UR5, UR4, 0x18 ;  /* 0x0000000405087291 */ /* 0x002fe4000f8ec03f */
[----:B------:R-:W-:-:S04]  /*0890*/  UIADD3 UR4, -UR6, 0x100000, URZ ;  /* 0x0010000006047890 */ /* 0x000fc8000fffe13f */
[----:B------:R-:W-:Y:S02]  /*08a0*/  USHF.L.U32 UR5, UR4, 0xb, URZ ;  /* 0x0000000b04057899 */ /* 0x000fe4000800063f */
[----:B------:R-:W-:Y:S02]  /*08b0*/  USHF.L.U32 UR4, UR4, 0x1, URZ ;  /* 0x0000000104047899 */ /* 0x000fe4000800063f */
[----:B------:R-:W-:-:S04]  /*08c0*/  UIADD3 UR6, -UR7, 0x100000, URZ ;  /* 0x0010000007067890 */ /* 0x000fc8000fffe13f */
[----:B------:R-:W-:Y:S02]  /*08d0*/  USHF.L.U32 UR7, UR6, 0xb, URZ ;  /* 0x0000000b06077899 */ /* 0x000fe4000800063f */
[----:B------:R-:W-:Y:S01]  /*08e0*/  USHF.L.U32 UR6, UR6, 0x1, URZ ;  /* 0x0000000106067899 */ /* 0x000fe2000800063f */
[----:B------:R-:W1:Y:S03]  /*08f0*/  FENCE.VIEW.ASYNC.S ;  /* 0x00000000000073c6 */ /* 0x000e660000000000 */
[----:B-1----:R1:W2:Y:S08]  /*0900*/  SYNCS.EXCH.64 URZ, [UR8+0xc0], UR4 ;  /* 0x0000c004083f75b2 */ /* 0x0022b00008000100 */
[----:B------:R1:W3:Y:S01]  /*0910*/  SYNCS.EXCH.64 URZ, [UR8+0xe0], UR6 ;  /* 0x0000e006083f75b2 */ /* 0x0002e20008000100 */
[----:B------:R1:W1:Y:S01]  /*0920*/  SYNCS.EXCH.64 URZ, [UR8+0xc8], UR4 ;  /* 0x0000c804083f75b2 */ /* 0x0002620008000100 */
[----:B------:R1:W1:Y:S01]  /*0930*/  SYNCS.EXCH.64 URZ, [UR8+0xe8], UR6 ;  /* 0x0000e806083f75b2 */ /* 0x0002620008000100 */
[----:B------:R1:W1:Y:S01]  /*0940*/  SYNCS.EXCH.64 URZ, [UR8+0xd0], UR4 ;  /* 0x0000d004083f75b2 */ /* 0x0002620008000100 */
[----:B------:R1:W1:Y:S01]  /*0950*/  SYNCS.EXCH.64 URZ, [UR8+0xf0], UR6 ;  /* 0x0000f006083f75b2 */ /* 0x0002620008000100 */
[----:B------:R1:W1:Y:S01]  /*0960*/  SYNCS.EXCH.64 URZ, [UR8+0xd8], UR4 ;  /* 0x0000d804083f75b2 */ /* 0x0002620008000100 */
[----:B------:R1:W1:Y:S01]  /*0970*/  SYNCS.EXCH.64 URZ, [UR8+0xf8], UR6 ;  /* 0x0000f806083f75b2 */ /* 0x0002620008000100 */
[----:B------:R-:W-:Y:S01]  /*0980*/  NOP ;  /* 0x0000000000007918 */ /* 0x000fe20000000000 */
.L_x_8:
[----:B------:R-:W-:Y:S01]  /*0990*/  IADD3 R7, -R7, R18, RZ ;  /* 0x0000001207077210 */ /* 0x000fe20007ffe1ff */
[----:B------:R-:W5:Y:S01]  /*09a0*/  SHFL.IDX PT, R0, R0, RZ, 0x1f ;  /* 0x00001fff00007589 */ /* 0x000f6200000e0000 */
[----:B------:R-:W-:Y:S02]  /*09b0*/  SHF.R.S32.HI R13, RZ, 0x1f, R2 ;  /* 0x0000001fff0d7819 */ /* 0x000fe40000011402 */
[----:B------:R-:W-:Y:S02]  /*09c0*/  ELECT P1, URZ, PT ;  /* 0x00000000003f782f */ /* 0x000fe40003820000 */
[----:B------:R-:W-:Y:S01]  /*09d0*/  SHF.R.S32.HI R12, RZ, 0x1f, R7 ;  /* 0x0000001fff0c7819 */ /* 0x000fe20000011407 */
[----:B------:R-:W4:Y:S01]  /*09e0*/  F2I.U32.TRUNC.NTZ R14, R14 ;  /* 0x0000000e000e7305 */ /* 0x000f22000020f000 */
[----:B------:R-:W-:Y:S01]  /*09f0*/  LEA.HI R13, R13, R2, RZ, 0x2 ;  /* 0x000000020d0d7211 */ /* 0x000fe200078f10ff */
[----:B-1----:R-:W-:Y:S01]  /*0a00*/  UMOV UR4, 0x20 ;  /* 0x0000002000047882 */ /* 0x002fe20000000000 */
[----:B------:R-:W-:Y:S01]  /*0a10*/  LEA.HI R12, R12, R7, RZ, 0x3 ;  /* 0x000000070c0c7211 */ /* 0x000fe200078f18ff */
[----:B------:R-:W-:Y:S01]  /*0a20*/  NOP ;  /* 0x0000000000007918 */ /* 0x000fe20000000000 */
[----:B------:R-:W-:-:S02]  /*0a30*/  LOP3.LUT R13, R13, 0x3ffffffc, RZ, 0xc0, !PT ;  /* 0x3ffffffc0d0d7812 */ /* 0x000fc400078ec0ff */
[--C-:B------:R-:W-:Y:S02]  /*0a40*/  SHF.R.S32.HI R11, RZ, 0x3, R12.reuse ;  /* 0x00000003ff0b7819 */ /* 0x100fe4000001140c */
[----:B------:R-:W-:Y:S02]  /*0a50*/  SHF.R.S32.HI R12, RZ, 0x1f, R12 ;  /* 0x0000001fff0c7819 */ /* 0x000fe4000001140c */
[----:B------:R-:W-:Y:S02]  /*0a60*/  IADD3 R13, R2, -R13, RZ ;  /* 0x8000000d020d7210 */ /* 0x000fe40007ffe0ff */
[----:B------:R-:W-:Y:S01]  /*0a70*/  LEA.HI R12, R12, R11, RZ, 0x2 ;  /* 0x0000000b0c0c7211 */ /* 0x000fe200078f10ff */
[----:B------:R-:W1:Y:S01]  /*0a80*/  LDC R2, c[0x0][0x140] ;  /* 0x00005000ff027b82 */ /* 0x000e620000000800 */
[----:B------:R-:W-:Y:S02]  /*0a90*/  ISETP.NE.AND P4, PT, R3, RZ, PT ;  /* 0x000000ff0300720c */ /* 0x000fe40003f85270 */
[----:B------:R-:W-:-:S02]  /*0aa0*/  LOP3.LUT R12, R12, 0xfffffffc, RZ, 0xc0, !PT ;  /* 0xfffffffc0c0c7812 */ /* 0x000fc400078ec0ff */
[----:B----4-:R-:W-:Y:S02]  /*0ab0*/  IADD3 R24, -R14, RZ, RZ ;  /* 0x000000ff0e187210 */ /* 0x010fe40007ffe1ff */
[----:B-----5:R-:W-:Y:S01]  /*0ac0*/  ISETP.NE.OR P1, PT, R0, RZ, !P1 ;  /* 0x000000ff0000720c */ /* 0x020fe20004f25670 */
[----:B------:R-:W-:Y:S01]  /*0ad0*/  IMAD.IADD R12, R11, 0x1, -R12 ;  /* 0x000000010b0c7824 */ /* 0x000fe200078e0a0c */
[----:B------:R-:W-:Y:S01]  /*0ae0*/  ISETP.EQ.OR P2, PT, R3, 0x3, !P4 ;  /* 0x000000030300780c */ /* 0x000fe20006742670 */
[----:B------:R-:W4:Y:S01]  /*0af0*/  LDC R11, c[0x0][0x148] ;  /* 0x00005200ff0b7b82 */ /* 0x000f220000000800 */
[----:B------:R-:W-:Y:S02]  /*0b00*/  MOV R22, 0x1 ;  /* 0x0000000100167802 */ /* 0x000fe40000000f00 */
[----:B------:R-:W-:Y:S02]  /*0b10*/  LEA R12, R13, R12, 0x2 ;  /* 0x0000000c0d0c7211 */ /* 0x000fe400078e10ff */
[----:B------:R-:W-:-:S02]  /*0b20*/  ISETP.EQ.AND P2, PT, R6, RZ, P2 ;  /* 0x000000ff0600720c */ /* 0x000fc40001742270 */
[C---:B------:R-:W-:Y:S01]  /*0b30*/  LEA.HI R0, R12.reuse, R12, RZ, 0x1 ;  /* 0x0000000c0c007211 */ /* 0x040fe200078f08ff */
[----:B------:R-:W-:Y:S01]  /*0b40*/  IMAD.SHL.U32 R23, R12, 0x4, RZ ;  /* 0x000000040c177824 */ /* 0x000fe200078e00ff */
[----:B------:R-:W-:Y:S01]  /*0b50*/  SEL R19, RZ, 0x1, !P2 ;  /* 0x00000001ff137807 */ /* 0x000fe20005000000 */
[----:B------:R-:W-:Y:S01]  /*0b60*/  VOTEU.ALL UP0, P1 ;  /* 0x00000000003f7886 */ /* 0x000fe20000800000 */
[----:B------:R-:W-:Y:S01]  /*0b70*/  LOP3.LUT R13, R0, 0xfffffffe, RZ, 0xc0, !PT ;  /* 0xfffffffe000d7812 */ /* 0x000fe200078ec0ff */
[----:B------:R-:W-:Y:S01]  /*0b80*/  VOTEU.ALL UP1, P1 ;  /* 0x00000000003f7886 */ /* 0x000fe20000820000 */
[C---:B------:R-:W-:Y:S02]  /*0b90*/  LOP3.LUT R23, R12.reuse, 0xc, R23, 0x78, !PT ;  /* 0x0000000c0c177812 */ /* 0x040fe400078e7817 */
[----:B------:R-:W-:Y:S01]  /*0ba0*/  IADD3 R13, R12, -R13, RZ ;  /* 0x8000000d0c0d7210 */ /* 0x000fe20007ffe0ff */
[----:B------:R-:W5:Y:S01]  /*0bb0*/  @!UP0 S2UR UR7, SR_CgaCtaId ;  /* 0x00000000000789c3 */ /* 0x000f620000008800 */
[----:B------:R-:W-:Y:S01]  /*0bc0*/  @!UP0 UMOV UR6, 0x400 ;  /* 0x0000040000068882 */ /* 0x000fe20000000000 */
[----:B------:R-:W-:-:S04]  /*0bd0*/  @!UP0 UIADD3 UR4, -UR4, 0x100000, URZ ;  /* 0x0010000004048890 */ /* 0x000fc8000fffe13f */
[----:B------:R-:W-:Y:S02]  /*0be0*/  @!UP0 USHF.L.U32 UR5, UR4, 0xb, URZ ;  /* 0x0000000b04058899 */ /* 0x000fe4000800063f */
[----:B------:R-:W-:Y:S01]  /*0bf0*/  @!UP0 USHF.L.U32 UR4, UR4, 0x1, URZ ;  /* 0x0000000104048899 */ /* 0x000fe2000800063f */
[----:B------:R-:W-:Y:S01]  /*0c00*/  ISETP.NE.AND P5, PT, R13, R10, PT ;  /* 0x0000000a0d00720c */ /* 0x000fe20003fa5270 */
[----:B------:R-:W-:Y:S01]  /*0c10*/  VIADD R12, R6, 0xffffffff ;  /* 0xffffffff060c7836 */ /* 0x000fe20000000000 */
[----:B-1----:R-:W-:Y:S01]  /*0c20*/  ISETP.EQ.U32.AND P2, PT, R2, 0x1, PT ;  /* 0x000000010200780c */ /* 0x002fe20003f42070 */
[----:B----4-:R-:W-:-:S10]  /*0c30*/  IMAD R13, R11, R24, R4 ;  /* 0x000000180b0d7224 */ /* 0x010fd400078e0204 */
[----:B------:R-:W-:-:S04]  /*0c40*/  @P5 LEA.HI R0, R23, R23, RZ, 0x1 ;  /* 0x0000001717005211 */ /* 0x000fc800078f08ff */
[----:B------:R-:W-:-:S04]  /*0c50*/  @P5 SHF.R.S32.HI R0, RZ, 0x1, R0 ;  /* 0x00000001ff005819 */ /* 0x000fc80000011400 */
[----:B------:R-:W-:Y:S01]  /*0c60*/  @P5 ISETP.NE.AND P6, PT, R0, R13, PT ;  /* 0x0000000d0000520c */ /* 0x000fe20003fc5270 */
[----:B-----5:R-:W-:Y:S01]  /*0c70*/  @!UP0 ULEA UR6, UR7, UR6, 0x18 ;  /* 0x0000000607068291 */ /* 0x020fe2000f8ec03f */
[----:B------:R-:W-:Y:S01]  /*0c80*/  VOTEU.ALL UP0, P1 ;  /* 0x00000000003f7886 */ /* 0x000fe20000800000 */
[----:B------:R-:W-:Y:S02]  /*0c90*/  LOP3.LUT P1, RZ, R7, 0x7, RZ, 0xc0, !PT ;  /* 0x0000000707ff7812 */ /* 0x000fe4000782c0ff */
[----:B------:R-:W-:Y:S02]  /*0ca0*/  @P5 SEL R22, RZ, 0x1, P6 ;  /* 0x00000001ff165807 */ /* 0x000fe40003000000 */
[----:B------:R-:W-:Y:S02]  /*0cb0*/  ISETP.NE.AND P5, PT, R6, RZ, PT ;  /* 0x000000ff0600720c */ /* 0x000fe40003fa5270 */
[----:B------:R-:W-:Y:S02]  /*0cc0*/  ISETP.LT.U32.AND P1, PT, R23, 0x2, !P1 ;  /* 0x000000021700780c */ /* 0x000fe40004f21070 */
[----:B------:R-:W-:Y:S01]  /*0cd0*/  ISETP.EQ.AND P6, PT, R3, 0x2, !P5 ;  /* 0x000000020300780c */ /* 0x000fe20006fc2270 */
[----:B------:R-:W1:Y:S02]  /*0ce0*/  FENCE.VIEW.ASYNC.S ;  /* 0x00000000000073c6 */ /* 0x000e640000000000 */
[----:B-1----:R1:W4:Y:S01]  /*0cf0*/  @!UP0 SYNCS.EXCH.64 URZ, [UR6+0x100], UR4 ;  /* 0x00010004063f85b2 */ /* 0x0023220008000100 */
[----:B------:R-:W-:-:S02]  /*0d00*/  SEL R7, RZ, 0x1, !P1 ;  /* 0x00000001ff077807 */ /* 0x000fc40004800000 */
[----:B------:R-:W-:Y:S02]  /*0d10*/  ISETP.GE.U32.AND P1, PT, R12, 0x2, PT ;  /* 0x000000020c00780c */ /* 0x000fe40003f26070 */
[----:B------:R-:W-:Y:S02]  /*0d20*/  SEL R0, RZ, 0x1, !P6 ;  /* 0x00000001ff007807 */ /* 0x000fe40007000000 */
[----:B------:R-:W-:Y:S02]  /*0d30*/  LOP3.LUT R22, R22, R7, RZ, 0xc0, !PT ;  /* 0x0000000716167212 */ /* 0x000fe400078ec0ff */
[----:B------:R-:W-:Y:S02]  /*0d40*/  SEL R0, R0, 0x2, P1 ;  /* 0x0000000200007807 */ /* 0x000fe40000800000 */
[----:B------:R-:W-:Y:S01]  /*0d50*/  SEL R19, R19, 0x2, P1 ;  /* 0x0000000213137807 */ /* 0x000fe20000800000 */
[----:B------:R1:W1:Y:S01]  /*0d60*/  @!UP1 SYNCS.EXCH.64 URZ, [UR6+0x108], UR4 ;  /* 0x00010804063f95b2 */ /* 0x0002620008000100 */
[----:B------:R-:W-:Y:S01]  /*0d70*/  NOP ;  /* 0x0000000000007918 */ /* 0x000fe20000000000 */
[----:B------:R-:W-:Y:S05]  /*0d80*/  @!P2 BRA `(.L_x_9) ;  /* 0x000000000008a947 */ /* 0x000fea0003800000 */
[----:B-1234-:R-:W-:Y:S01]  /*0d90*/  UCGABAR_ARV ;  /* 0x00000000000079c7 */ /* 0x01efe20008000000 */
[----:B------:R-:W-:Y:S05]  /*0da0*/  BRA `(.L_x_10) ;  /* 0x0000000000047947 */ /* 0x000fea0003800000 */
.L_x_9:
[----:B-1234-:R-:W-:Y:S01]  /*0db0*/  NOP ;  /* 0x0000000000007918 */ /* 0x01efe20000000000 */
.L_x_10:
[----:B------:R-:W1:Y:S01]  /*0dc0*/  LDC R2, c[0x0][0x904] ;  /* 0x00024100ff027b82 */ /* 0x000e620000000800 */
[----:B------:R-:W-:Y:S01]  /*0dd0*/  MOV R6, UR9 ;  /* 0x0000000900067c02 */ /* 0x000fe20008000f00 */
[----:B------:R-:W-:Y:S01]  /*0de0*/  IMAD.MOV.U32 R7, RZ, RZ, RZ ;  /* 0x000000ffff077224 */ /* 0x000fe200078e00ff */
[----:B-1----:R-:W-:-:S04]  /*0df0*/  ISETP.NE.AND P1, PT, R2, 0x1, PT ;  /* 0x000000010200780c */ /* 0x002fc80003f25270 */
[----:B------:R-:W-:-:S09]  /*0e00*/  P2R R5, PR, RZ, 0x2 ;  /* 0x00000002ff057803 */ /* 0x000fd20000000000 */
[----:B------:R-:W1:Y:S01]  /*0e10*/  @P1 LDC R17, c[0x0][0x10] ;  /* 0x00000400ff111b82 */ /* 0x000e620000000800 */
[----:B------:R-:W-:Y:S02]  /*0e20*/  @P1 MOV R5, RZ ;  /* 0x000000ff00051202 */ /* 0x000fe40000000f00 */
[----:B------:R-:W-:-:S05]  /*0e30*/  @P1 MOV R15, RZ ;  /* 0x000000ff000f1202 */ /* 0x000fca0000000f00 */
[----:B------:R-:W2:Y:S01]  /*0e40*/  @!P1 LDC R13, c[0x0][0xc] ;  /* 0x00000300ff0d9b82 */ /* 0x000ea20000000800 */
[----:B------:R-:W-:Y:S01]  /*0e50*/  ULDC UR4, c[0x0][0xc] ;  /* 0x0000030000047ab9 */ /* 0x000fe20000000800 */
[----:B------:R-:W-:Y:S01]  /*0e60*/  ULDC UR5, c[0x0][0x10] ;  /* 0x0000040000057ab9 */ /* 0x000fe20000000800 */
[----:B------:R-:W-:Y:S01]  /*0e70*/  ULDC UR6, c[0x0][0x14] ;  /* 0x0000050000067ab9 */ /* 0x000fe20000000800 */
[----:B------:R-:W-:-:S04]  /*0e80*/  UIMAD.WIDE.U32 UR4, UR4, UR5, URZ ;  /* 0x00000005040472a5 */ /* 0x000fc8000f8e003f */
[----:B------:R-:W-:Y:S02]  /*0e90*/  UIMAD.WIDE.U32 UR38, UR4, UR6, URZ ;  /* 0x00000006042672a5 */ /* 0x000fe4000f8e003f */
[----:B------:R-:W-:-:S04]  /*0ea0*/  UIMAD UR37, UR5, UR6, URZ ;  /* 0x00000006052572a4 */ /* 0x000fc8000f8e023f */
[----:B------:R-:W-:Y:S01]  /*0eb0*/  UIADD3 UR37, UR39, UR37, URZ ;  /* 0x0000002527257290 */ /* 0x000fe2000fffe03f */
[----:B-1----:R-:W-:-:S05]  /*0ec0*/  @P1 IMAD.WIDE.U32 R16, R17, UR9, R4 ;  /* 0x0000000911101c25 */ /* 0x002fca000f8e0004 */
[----:B------:R-:W-:Y:S01]  /*0ed0*/  @P1 IADD3 R17, R17, R15, RZ ;  /* 0x0000000f11111210 */ /* 0x000fe20007ffe0ff */
[----:B--2---:R-:W-:-:S04]  /*0ee0*/  @!P1 IMAD.WIDE.U32 R6, R4, R13, R6 ;  /* 0x0000000d04069225 */ /* 0x004fc800078e0006 */
[----:B------:R-:W-:Y:S01]  /*0ef0*/  @!P1 IMAD.MOV.U32 R16, RZ, RZ, R6 ;  /* 0x000000ffff109224 */ /* 0x000fe200078e0006 */
[----:B------:R-:W-:Y:S01]  /*0f00*/  @!P1 MOV R17, R7 ;  /* 0x0000000700119202 */ /* 0x000fe20000000f00 */
[----:B------:R-:W-:Y:S06]  /*0f10*/  @!P2 BRA `(.L_x_11) ;  /* 0x00000000000ca947 */ /* 0x000fec0003800000 */
[----:B------:R-:W-:Y:S01]  /*0f20*/  UCGABAR_WAIT ;  /* 0x0000000000007dc7 */ /* 0x000fe20008000000 */
[----:B------:R-:W-:Y:S01]  /*0f30*/  CCTL.IVALL ;  /* 0x00000000ff00798f */ /* 0x000fe20002000000 */
[----:B------:R-:W-:Y:S05]  /*0f40*/  BRA `(.L_x_12) ;  /* 0x0000000000047947 */ /* 0x000fea0003800000 */
.L_x_11:
[----:B------:R-:W-:Y:S06]  /*0f50*/  BAR.SYNC.DEFER_BLOCKING 0x0 ;  /* 0x0000000000007b1d */ /* 0x000fec0000010000 */
.L_x_12:
[----:B------:R-:W1:Y:S01]  /*0f60*/  S2UR UR36, SR_CgaCtaId ;  /* 0x00000000002479c3 */ /* 0x000e620000008800 */
[----:B------:R-:W-:Y:S05]  /*0f70*/  @!P5 BRA `(.L_x_13) ;  /* 0x000000b000f4d947 */ /* 0x000fea0003800000 */
[----:B------:R-:W-:-:S13]  /*0f80*/  ISETP.GT.U32.AND P0, PT, R12, 0x1, PT ;  /* 0x000000010c00780c */ /* 0x000fda0003f04070 */
[----:B-1----:R-:W-:Y:S05]  /*0f90*/  @P0 EXIT ;  /* 0x000000000000094d */ /* 0x002fea0003800000 */
[----:B------:R-:W-:Y:S01]  /*0fa0*/  ULDC.64 UR4, c[0x0][0x8f8] ;  /* 0x00023e0000047ab9 */ /* 0x000fe20000000a00 */
[----:B------:R-:W-:Y:S01]  /*0fb0*/  UMOV UR47, 0xffffffff ;  /* 0xffffffff002f7882 */ /* 0x000fe20000000000 */
[----:B------:R-:W-:Y:S01]  /*0fc0*/  ISETP.GE.U32.AND P0, PT, R16, UR4, PT ;  /* 0x0000000410007c0c */ /* 0x000fe2000bf06070 */
[----:B------:R-:W-:Y:S01]  /*0fd0*/  IMAD.MOV.U32 R7, RZ, RZ, -0x1 ;  /* 0xffffffffff077424 */ /* 0x000fe200078e00ff */
[----:B------:R-:W-:Y:S02]  /*0fe0*/  PRMT R88, RZ, 0x7610, R88 ;  /* 0x00007610ff587816 */ /* 0x000fe40000000058 */
[----:B------:R-:W-:Y:S02]  /*0ff0*/  ISETP.GE.U32.AND.EX P0, PT, R17, UR5, PT, P0 ;  /* 0x0000000511007c0c */ /* 0x000fe4000bf06100 */
[----:B------:R-:W-:Y:S02]  /*1000*/  MOV R3, 0xffffffff ;  /* 0xffffffff00037802 */ /* 0x000fe40000000f00 */
[----:B------:R-:W-:-:S09]  /*1010*/  PRMT R6, RZ, 0x7610, R6 ;  /* 0x00007610ff067816 */ /* 0x000fd20000000006 */
[----:B------:R-:W-:Y:S05]  /*1020*/  @P0 BRA `(.L_x_14) ;  /* 0x0000000400280947 */ /* 0x000fea0003800000 */
[----:B------:R-:W1:Y:S01]  /*1030*/  LDC.64 R20, c[0x0][0x8d0] ;  /* 0x00023400ff147b82 */ /* 0x000e620000000a00 */
[----:B------:R-:W-:Y:S02]  /*1040*/  MOV R6, R16 ;  /* 0x0000001000067202 */ /* 0x000fe40000000f00 */
[----:B------:R-:W-:-:S05]  /*1050*/  MOV R7, R17 ;  /* 0x0000001100077202 */ /* 0x000fca0000000f00 */
[----:B------:R-:W2:Y:S08]  /*1060*/  LDC R14, c[0x0][0x8d8] ;  /* 0x00023600ff0e7b82 */ /* 0x000eb00000000800 */
[----:B------:R-:W3:Y:S01]  /*1070*/  LDC.64 R26, c[0x0][0x8c8] ;  /* 0x00023200ff1a7b82 */ /* 0x000ee20000000a00 */
[----:B-1----:R-:W-:-:S04]  /*1080*/  ISETP.NE.U32.AND P0, PT, R20, RZ, PT ;  /* 0x000000ff1400720c */ /* 0x002fc80003f05070 */
[----:B------:R-:W-:-:S13]  /*1090*/  ISETP.NE.AND.EX P0, PT, R21, RZ, PT, P0 ;  /* 0x000000ff1500720c */ /* 0x000fda0003f05300 */
[----:B--23--:R-:W-:Y:S05]  /*10a0*/  @!P0 BRA `(.L_x_15) ;  /* 0x0000000000288947 */ /* 0x00cfea0003800000 */
[----:B------:R-:W1:Y:S02]  /*10b0*/  LDC R3, c[0x0][0x8dc] ;  /* 0x00023700ff037b82 */ /* 0x000e640000000800 */
[----:B-1----:R-:W-:-:S05]  /*10c0*/  IADD3 R3, P0, R16, R3, RZ ;  /* 0x0000000310037210 */ /* 0x002fca0007f1e0ff */
[----:B------:R-:W-:-:S04]  /*10d0*/  IMAD.X R15, RZ, RZ, R17, P0 ;  /* 0x000000ffff0f7224 */ /* 0x000fc800000e0611 */
[----:B------:R-:W-:-:S04]  /*10e0*/  IMAD.WIDE.U32 R6, R15, R20, RZ ;  /* 0x000000140f067225 */ /* 0x000fc800078e00ff */
[----:B------:R-:W-:-:S04]  /*10f0*/  IMAD.WIDE.U32 R8, P0, R3, R21, R6 ;  /* 0x0000001503087225 */ /* 0x000fc80007800006 */
[----:B------:R-:W-:Y:S01]  /*1100*/  IMAD.WIDE.U32 R6, R3, R20, RZ ;  /* 0x0000001403067225 */ /* 0x000fe200078e00ff */
[----:B------:R-:W-:Y:S02]  /*1110*/  IADD3.X R13, RZ, RZ, RZ, P0, !PT ;  /* 0x000000ffff0d7210 */ /* 0x000fe400007fe4ff */
[----:B------:R-:W-:Y:S02]  /*1120*/  MOV R12, R9 ;  /* 0x00000009000c7202 */ /* 0x000fe40000000f00 */
[----:B------:R-:W-:-:S05]  /*1130*/  IADD3 RZ, P0, R7, R8, RZ ;  /* 0x0000000807ff7210 */ /* 0x000fca0007f1e0ff */
[----:B------:R-:W-:-:S08]  /*1140*/  IMAD.WIDE.U32.X R6, R15, R21, R12, P0 ;  /* 0x000000150f067225 */ /* 0x000fd000000e040c */
.L_x_15:
[----:B------:R-:W1:Y:S01]  /*1150*/  LDC.64 R28, c[0x0][0x8e8] ;  /* 0x00023a00ff1c7b82 */ /* 0x000e620000000a00 */
[-CC-:B------:R-:W-:Y:S01]  /*1160*/  SHF.R.U64 R30, R6, R14.reuse, R7.reuse ;  /* 0x0000000e061e7219 */ /* 0x180fe20000001207 */
[----:B------:R-:W-:Y:S01]  /*1170*/  IMAD.MOV.U32 R31, RZ, RZ, 0x1 ;  /* 0x00000001ff1f7424 */ /* 0x000fe200078e00ff */
[----:B------:R-:W-:Y:S02]  /*1180*/  SHF.R.U32.HI R3, RZ, R14, R7 ;  /* 0x0000000eff037219 */ /* 0x000fe40000011607 */
[----:B------:R-:W-:-:S03]  /*1190*/  IADD3 R5, P0, RZ, -R30, RZ ;  /* 0x8000001eff057210 */ /* 0x000fc60007f1e0ff */
[----:B------:R-:W2:Y:S02]  /*11a0*/  LDC R12, c[0x0][0x8c0] ;  /* 0x00023000ff0c7b82 */ /* 0x000ea40000000800 */
[----:B------:R-:W-:Y:S02]  /*11b0*/  IMAD.X R3, RZ, RZ, ~R3, P0 ;  /* 0x000000ffff037224 */ /* 0x000fe400000e0e03 */
[----:B------:R-:W-:-:S04]  /*11c0*/  IMAD.WIDE.U32 R6, R5, R26, R16 ;  /* 0x0000001a05067225 */ /* 0x000fc800078e0010 */
[----:B------:R-:W3:Y:S01]  /*11d0*/  LDC R9, c[0x0][0x8b0] ;  /* 0x00022c00ff097b82 */ /* 0x000ee20000000800 */
[----:B------:R-:W-:-:S04]  /*11e0*/  IMAD R8, R3, R26, RZ ;  /* 0x0000001a03087224 */ /* 0x000fc800078e02ff */
[----:B------:R-:W-:Y:S02]  /*11f0*/  IMAD R3, R5, R27, R8 ;  /* 0x0000001b05037224 */ /* 0x000fe400078e0208 */
[----:B------:R-:W-:Y:S01]  /*1200*/  IMAD R27, R11, R24, R4 ;  /* 0x000000180b1b7224 */ /* 0x000fe200078e0204 */
[----:B------:R-:W4:Y:S01]  /*1210*/  LDC R20, c[0x0][0x900] ;  /* 0x00024000ff147b82 */ /* 0x000f220000000800 */
[----:B-1----:R-:W-:Y:S02]  /*1220*/  ISETP.NE.U32.AND P0, PT, R28, RZ, PT ;  /* 0x000000ff1c00720c */ /* 0x002fe40003f05070 */
[----:B------:R-:W-:Y:S02]  /*1230*/  IADD3 R3, R7, R3, RZ ;  /* 0x0000000307037210 */ /* 0x000fe40007ffe0ff */
[----:B------:R-:W-:-:S03]  /*1240*/  ISETP.NE.AND.EX P0, PT, R29, RZ, PT, P0 ;  /* 0x000000ff1d00720c */ /* 0x000fc60003f05300 */
[----:B------:R-:W1:Y:S01]  /*1250*/  LDC R14, c[0x0][0x8a8] ;  /* 0x00022a00ff0e7b82 */ /* 0x000e620000000800 */
[-CC-:B--2---:R-:W-:Y:S02]  /*1260*/  SHF.R.U64 R15, R6, R12.reuse, R3.reuse ;  /* 0x0000000c060f7219 */ /* 0x184fe40000001203 */
[----:B------:R-:W-:Y:S02]  /*1270*/  SHF.R.U32.HI R6, RZ, R12, R3 ;  /* 0x0000000cff067219 */ /* 0x000fe40000011603 */
[----:B------:R-:W-:-:S03]  /*1280*/  MOV R3, 0xffffffff ;  /* 0xffffffff00037802 */ /* 0x000fc60000000f00 */
[----:B------:R-:W2:Y:S01]  /*1290*/  LDC R21, c[0x0][0x8f0] ;  /* 0x00023c00ff157b82 */ /* 0x000ea20000000800 */
[-CC-:B---3--:R-:W-:Y:S02]  /*12a0*/  SHF.R.U64 R12, R15, R9.reuse, R6.reuse ;  /* 0x000000090f0c7219 */ /* 0x188fe40000001206 */
[----:B------:R-:W-:-:S05]  /*12b0*/  SHF.R.U32.HI R5, RZ, R9, R6 ;  /* 0x00000009ff057219 */ /* 0x000fca0000011606 */
[----:B------:R-:W3:Y:S01]  /*12c0*/  LDC R26, c[0x0][0x8e0] ;  /* 0x00023800ff1a7b82 */ /* 0x000ee20000000800 */
[-C--:B----4-:R-:W-:Y:S02]  /*12d0*/  SHF.L.U32 R3, R3, R20.reuse, RZ ;  /* 0x0000001403037219 */ /* 0x090fe400000006ff */
[-CC-:B------:R-:W-:Y:S02]  /*12e0*/  SHF.R.U64 R24, R12, R20.reuse, R5.reuse ;  /* 0x000000140c187219 */ /* 0x180fe40000001205 */
[----:B------:R-:W-:Y:S02]  /*12f0*/  SHF.R.U32.HI R5, RZ, R20, R5 ;  /* 0x00000014ff057219 */ /* 0x000fe40000011605 */
[----:B------:R-:W-:Y:S01]  /*1300*/  LOP3.LUT R11, RZ, R3, RZ, 0x33, !PT ;  /* 0x00000003ff0b7212 */ /* 0x000fe200078e33ff */
[----:B------:R-:W4:Y:S01]  /*1310*/  LDC R25, c[0x0][0x8b8] ;  /* 0x00022e00ff197b82 */ /* 0x000f220000000800 */
[----:B------:R-:W-:Y:S01]  /*1320*/  MOV R4, R24 ;  /* 0x0000001800047202 */ /* 0x000fe20000000f00 */
[----:B------:R-:W-:Y:S06]  /*1330*/  @!P0 BRA `(.L_x_16) ;  /* 0x0000000000288947 */ /* 0x000fec0003800000 */
[----:B------:R-:W5:Y:S02]  /*1340*/  LDC R3, c[0x0][0x8f4] ;  /* 0x00023d00ff037b82 */ /* 0x000f640000000800 */
[----:B-----5:R-:W-:-:S04]  /*1350*/  IADD3 R3, P0, R24, R3, RZ ;  /* 0x0000000318037210 */ /* 0x020fc80007f1e0ff */
[----:B------:R-:W-:-:S05]  /*1360*/  IADD3.X R13, RZ, R5, RZ, P0, !PT ;  /* 0x00000005ff0d7210 */ /* 0x000fca00007fe4ff */
[----:B------:R-:W-:-:S04]  /*1370*/  IMAD.WIDE.U32 R4, R13, R28, RZ ;  /* 0x0000001c0d047225 */ /* 0x000fc800078e00ff */
[----:B------:R-:W-:-:S04]  /*1380*/  IMAD.WIDE.U32 R6, P0, R3, R29, R4 ;  /* 0x0000001d03067225 */ /* 0x000fc80007800004 */
[----:B------:R-:W-:Y:S01]  /*1390*/  IMAD.WIDE.U32 R4, R3, R28, RZ ;  /* 0x0000001c03047225 */ /* 0x000fe200078e00ff */
[----:B------:R-:W-:-:S03]  /*13a0*/  MOV R8, R7 ;  /* 0x0000000700087202 */ /* 0x000fc60000000f00 */
[----:B------:R-:W-:Y:S01]  /*13b0*/  IMAD.X R9, RZ, RZ, RZ, P0 ;  /* 0x000000ffff097224 */ /* 0x000fe200000e06ff */
[----:B------:R-:W-:-:S05]  /*13c0*/  IADD3 RZ, P0, R5, R6, RZ ;  /* 0x0000000605ff7210 */ /* 0x000fca0007f1e0ff */
[----:B------:R-:W-:-:S08]  /*13d0*/  IMAD.WIDE.U32.X R4, R13, R29, R8, P0 ;  /* 0x0000001d0d047225 */ /* 0x000fd000000e0408 */
.L_x_16:
[----:B--2---:R-:W-:Y:S02]  /*13e0*/  SHF.R.U64 R5, R4, R21, R5 ;  /* 0x0000001504057219 */ /* 0x004fe40000001205 */
[----:B------:R-:W-:Y:S02]  /*13f0*/  SHF.L.U32 R3, R31, R20, RZ ;  /* 0x000000141f037219 */ /* 0x000fe400000006ff */
[----:B------:R-:W-:Y:S01]  /*1400*/  LOP3.LUT R4, R12, R11, RZ, 0xc0, !PT ;  /* 0x0000000b0c047212 */ /* 0x000fe200078ec0ff */
[----:B------:R-:W-:Y:S01]  /*1410*/  IMAD.MOV R7, RZ, RZ, -R5 ;  /* 0x000000ffff077224 */ /* 0x000fe200078e0a05 */
[----:B-1----:R-:W-:Y:S02]  /*1420*/  IADD3 R6, R14, -0x1, RZ ;  /* 0xffffffff0e067810 */ /* 0x002fe40007ffe0ff */
[----:B------:R-:W-:Y:S01]  /*1430*/  SEL R10, R10, R27, !P1 ;  /* 0x0000001b0a0a7207 */ /* 0x000fe20004800000 */
[----:B------:R-:W-:Y:S01]  /*1440*/  IMAD R5, R3, R5, R4 ;  /* 0x0000000503057224 */ /* 0x000fe200078e0204 */
[----:B------:R-:W-:Y:S01]  /*1450*/  LOP3.LUT R6, R15, R6, RZ, 0xc0, !PT ;  /* 0x000000060f067212 */ /* 0x000fe200078ec0ff */
[----:B---3--:R-:W-:Y:S01]  /*1460*/  IMAD R3, R7, R26, R24 ;  /* 0x0000001a07037224 */ /* 0x008fe200078e0218 */
[----:B------:R-:W-:Y:S01]  /*1470*/  R2UR UR47, R30 ;  /* 0x000000001e2f72ca */ /* 0x000fe200000e0000 */
[----:B----4-:R-:W-:-:S02]  /*1480*/  IMAD R10, R5, R25, R10 ;  /* 0x00000019050a7224 */ /* 0x010fc400078e020a */
[----:B------:R-:W-:Y:S01]  /*1490*/  IMAD R3, R3, R14, R6 ;  /* 0x0000000e03037224 */ /* 0x000fe200078e0206 */
[----:B------:R-:W-:-:S04]  /*14a0*/  MOV R6, 0x1 ;  /* 0x0000000100067802 */ /* 0x000fc80000000f00 */
[----:B------:R-:W-:Y:S02]  /*14b0*/  SEL R7, R3, R10, !P1 ;  /* 0x0000000a03077207 */ /* 0x000fe40004800000 */
[----:B------:R-:W-:-:S07]  /*14c0*/  SEL R3, R10, R3, !P1 ;  /* 0x000000030a037207 */ /* 0x000fce0004800000 */
.L_x_14:
[----:B------:R-:W-:-:S08]  /*14d0*/  NOP ;  /* 0x0000000000007918 */ /* 0x000fd00000000000 */
[----:B------:R-:W1:Y:S02]  /*14e0*/  USETMAXREG.TRY_ALLOC.CTAPOOL UP0, 0xe8 ;  /* 0x000000e8000079c8 */ /* 0x000e640008000600 */
[----:B-1----:R-:W-:-:S13]  /*14f0*/  PLOP3.LUT P0, PT, PT, PT, UP0, 0x80, 0x0 ;  /* 0x000000000000781c */ /* 0x002fda0003f0f008 */
[----:B------:R-:W-:Y:S05]  /*1500*/  @!P0 BRA `(.L_x_14) ;  /* 0xfffffffc00f08947 */ /* 0x000fea000383ffff */
[----:B------:R-:W-:Y:S02]  /*1510*/  ULDC.64 UR4, c[0x0][0x590] ;  /* 0x0001640000047ab9 */ /* 0x000fe40000000a00 */
[----:B------:R-:W-:-:S04]  /*1520*/  ISETP.NE.U32.AND P0, PT, RZ, UR4, PT ;  /* 0x00000004ff007c0c */ /* 0x000fc8000bf05070 */
[----:B------:R-:W-:-:S13]  /*1530*/  ISETP.NE.AND.EX P0, PT, RZ, UR5, PT, P0 ;  /* 0x00000005ff007c0c */ /* 0x000fda000bf05300 */
[----:B------:R-:W-:Y:S05]  /*1540*/  @P0 BRA `(.L_x_17) ;  /* 0x00000000002c0947 */ /* 0x000fea0003800000 */
[----:B------:R-:W-:Y:S02]  /*1550*/  ULDC.64 UR4, c[0x0][0x588] ;  /* 0x0001620000047ab9 */ /* 0x000fe40000000a00 */
[----:B------:R-:W-:-:S04]  /*1560*/  ISETP.NE.U32.AND P0, PT, RZ, UR4, PT ;  /* 0x00000004ff007c0c */ /* 0x000fc8000bf05070 */
[----:B------:R-:W-:-:S13]  /*1570*/  ISETP.NE.AND.EX P0, PT, RZ, UR5, PT, P0 ;  /* 0x00000005ff007c0c */ /* 0x000fda000bf05300 */
[----:B------:R-:W-:Y:S05]  /*1580*/  @!P0 BRA `(.L_x_18) ;  /* 0x0000000000108947 */ /* 0x000fea0003800000 */
[----:B------:R-:W1:Y:S02]  /*1590*/  LDC.64 R90, c[0x0][0x588] ;  /* 0x00016200ff5a7b82 */ /* 0x000e640000000a00 */
[----:B-1----:R1:W5:Y:S01]  /*15a0*/  LDG.E R90, desc[UR40][R90.64] ;  /* 0x000000285a5a7981 */ /* 0x002362000c1e1900 */
[----:B------:R-:W-:Y:S01]  /*15b0*/  MOV R88, 0x1 ;  /* 0x0000000100587802 */ /* 0x000fe20000000f00 */
[----:B------:R-:W-:Y:S06]  /*15c0*/  BRA `(.L_x_17) ;  /* 0x00000000000c7947 */ /* 0x000fec0003800000 */
.L_x_18:
[----:B------:R-:W-:Y:S01]  /*15d0*/  ULDC UR4, c[0x0][0x580] ;  /* 0x0001600000047ab9 */ /* 0x000fe20000000800 */
[----:B------:R-:W-:Y:S01]  /*15e0*/  IMAD.MOV.U32 R88, RZ, RZ, 0x1 ;  /* 0x00000001ff587424 */ /* 0x000fe200078e00ff */
[----:B------:R-:W-:-:S07]  /*15f0*/  MOV R90, UR4 ;  /* 0x00000004005a7c02 */ /* 0x000fce0008000f00 */
.L_x_17:
        /* <DEDUP_REMOVED lines=10> */
[----:B------:R-:W-:Y:S05]  /*16a0*/  BRA `(.L_x_19) ;  /* 0x0000000000087947 */ /* 0x000fea0003800000 */
.L_x_20:
[----:B------:R-:W-:Y:S02]  /*16b0*/  ULDC UR4, c[0x0][0x5a0] ;  /* 0x0001680000047ab9 */ /* 0x000fe40000000800 */
[----:B-1----:R-:W-:-:S07]  /*16c0*/  MOV R91, UR4 ;  /* 0x00000004005b7c02 */ /* 0x002fce0008000f00 */
.L_x_19:
[----:B------:R-:W-:-:S13]  /*16d0*/  LOP3.LUT P0, RZ, R6, 0xff, RZ, 0xc0, !PT ;  /* 0x000000ff06ff7812 */ /* 0x000fda000780c0ff */
[----:B------:R-:W-:Y:S05]  /*16e0*/  @!P0 EXIT ;  /* 0x000000000000894d */ /* 0x000fea0003800000 */
[----:B------:R-:W-:Y:S01]  /*16f0*/  ULDC UR4, c[0x0][0x28c] ;  /* 0x0000a30000047ab9 */ /* 0x000fe20000000800 */
[----:B------:R-:W-:Y:S01]  /*1700*/  LOP3.LUT R89, R0, 0x1, RZ, 0xfc, !PT ;  /* 0x0000000100597812 */ /* 0x000fe200078efcff */
[----:B------:R-:W-:Y:S01]  /*1710*/  UIADD3 UR4, UR4, 0x3f, URZ ;  /* 0x0000003f04047890 */ /* 0x000fe2000fffe03f */
[----:B------:R-:W-:Y:S02]  /*1720*/  LOP3.LUT R158, R19, 0x1, RZ, 0xfc, !PT ;  /* 0x00000001139e7812 */ /* 0x000fe400078efcff */
[----:B------:R-:W-:Y:S01]  /*1730*/  CS2R R92, SRZ ;  /* 0x00000000005c7805 */ /* 0x000fe2000001ff00 */
[----:B------:R-:W-:Y:S01]  /*1740*/  ULDC.64 UR42, c[0x0][0x198] ;  /* 0x00006600002a7ab9 */ /* 0x000fe20000000a00 */
[----:B------:R-:W-:Y:S01]  /*1750*/  USHF.R.S32.HI UR5, URZ, 0x1f, UR4 ;  /* 0x0000001f3f057899 */ /* 0x000fe20008011404 */
[----:B------:R-:W-:-:S03]  /*1760*/  UMOV UR48, URZ ;  /* 0x0000003f00307c82 */ /* 0x000fc60008000000 */
[----:B------:R-:W-:-:S03]  /*1770*/  ULEA.HI UR5, UR5, UR4, URZ, 0x6 ;  /* 0x0000000405057291 */ /* 0x000fc6000f8f303f */
[----:B------:R-:W-:Y:S01]  /*1780*/  UMOV UR4, URZ ;  /* 0x0000003f00047c82 */ /* 0x000fe20008000000 */
[----:B------:R-:W-:-:S12]  /*1790*/  USHF.R.S32.HI UR49, URZ, 0x6, UR5 ;  /* 0x000000063f317899 */ /* 0x000fd80008011405 */
.L_x_292:
[----:B------:R-:W-:Y:S01]  /*17a0*/  LOP3.LUT R0, R18, 0x80, RZ, 0xc0, !PT ;  /* 0x0000008012007812 */ /* 0x000fe200078ec0ff */
[----:B------:R-:W3:Y:S01]  /*17b0*/  S2UR UR9, SR_CgaCtaId ;  /* 0x00000000000979c3 */ /* 0x000ee20000008800 */
[----:B------:R-:W-:Y:S01]  /*17c0*/  UMOV UR50, 0x400 ;  /* 0x0000040000327882 */ /* 0x000fe20000000000 */
[----:B------:R-:W-:Y:S01]  /*17d0*/  UMOV UR5, URZ ;  /* 0x0000003f00057c82 */ /* 0x000fe20008000000 */
[----:B------:R-:W-:Y:S01]  /*17e0*/  SHF.R.U32.HI R0, RZ, 0x7, R0 ;  /* 0x00000007ff007819 */ /* 0x000fe20000011600 */
[----:B------:R-:W-:Y:S01]  /*17f0*/  UMOV UR6, URZ ;  /* 0x0000003f00067c82 */ /* 0x000fe20008000000 */
[----:B------:R-:W-:Y:S01]  /*1800*/  UMOV UR13, UR4 ;  /* 0x00000004000d7c82 */ /* 0x000fe20008000000 */
[----:B------:R-:W-:Y:S02]  /*1810*/  CS2R R94, SRZ ;  /* 0x00000000005e7805 */ /* 0x000fe4000001ff00 */
[----:B------:R-:W-:Y:S01]  /*1820*/  CS2R R96, SRZ ;  /* 0x0000000000607805 */ /* 0x000fe2000001ff00 */
[----:B--2---:R-:W2:Y:S01]  /*1830*/  LDC R4, c[0x0][0x28c] ;  /* 0x0000a300ff047b82 */ /* 0x004ea20000000800 */
[----:B------:R-:W4:Y:S01]  /*1840*/  SHFL.IDX PT, R0, R0, RZ, 0x1f ;  /* 0x00001fff00007589 */ /* 0x000f2200000e0000 */
[----:B------:R-:W-:-:S02]  /*1850*/  CS2R R98, SRZ ;  /* 0x0000000000627805 */ /* 0x000fc4000001ff00 */
[----:B------:R-:W-:Y:S02]  /*1860*/  CS2R R100, SRZ ;  /* 0x0000000000647805 */ /* 0x000fe4000001ff00 */
[----:B------:R-:W-:Y:S02]  /*1870*/  CS2R R102, SRZ ;  /* 0x0000000000667805 */ /* 0x000fe4000001ff00 */
[----:B------:R-:W-:Y:S02]  /*1880*/  CS2R R104, SRZ ;  /* 0x0000000000687805 */ /* 0x000fe4000001ff00 */
[----:B------:R-:W-:Y:S02]  /*1890*/  CS2R R106, SRZ ;  /* 0x00000000006a7805 */ /* 0x000fe4000001ff00 */
[----:B------:R-:W-:Y:S02]  /*18a0*/  CS2R R108, SRZ ;  /* 0x00000000006c7805 */ /* 0x000fe4000001ff00 */
[----:B------:R-:W-:-:S02]  /*18b0*/  CS2R R110, SRZ ;  /* 0x00000000006e7805 */ /* 0x000fc4000001ff00 */
[----:B------:R-:W-:Y:S02]  /*18c0*/  CS2R R112, SRZ ;  /* 0x0000000000707805 */ /* 0x000fe4000001ff00 */
[----:B------:R-:W-:Y:S02]  /*18d0*/  CS2R R114, SRZ ;  /* 0x0000000000727805 */ /* 0x000fe4000001ff00 */
[----:B------:R-:W-:Y:S02]  /*18e0*/  CS2R R116, SRZ ;  /* 0x0000000000747805 */ /* 0x000fe4000001ff00 */
[----:B------:R-:W-:Y:S02]  /*18f0*/  CS2R R118, SRZ ;  /* 0x0000000000767805 */ /* 0x000fe4000001ff00 */
[----:B------:R-:W-:Y:S02]  /*1900*/  CS2R R120, SRZ ;  /* 0x0000000000787805 */ /* 0x000fe4000001ff00 */
[----:B------:R-:W-:-:S02]  /*1910*/  CS2R R122, SRZ ;  /* 0x00000000007a7805 */ /* 0x000fc4000001ff00 */
[----:B------:R-:W-:Y:S01]  /*1920*/  CS2R R124, SRZ ;  /* 0x00000000007c7805 */ /* 0x000fe2000001ff00 */
[----:B---3--:R-:W-:Y:S01]  /*1930*/  ULEA UR50, UR9, UR50, 0x18 ;  /* 0x0000003209327291 */ /* 0x008fe2000f8ec03f */
[----:B------:R-:W-:Y:S02]  /*1940*/  CS2R R126, SRZ ;  /* 0x00000000007e7805 */ /* 0x000fe4000001ff00 */
[----:B------:R-:W-:Y:S02]  /*1950*/  CS2R R128, SRZ ;  /* 0x0000000000807805 */ /* 0x000fe4000001ff00 */
[----:B------:R-:W-:Y:S02]  /*1960*/  CS2R R130, SRZ ;  /* 0x0000000000827805 */ /* 0x000fe4000001ff00 */
[----:B------:R-:W-:Y:S02]  /*1970*/  CS2R R132, SRZ ;  /* 0x0000000000847805 */ /* 0x000fe4000001ff00 */
[----:B------:R-:W-:-:S02]  /*1980*/  CS2R R134, SRZ ;  /* 0x0000000000867805 */ /* 0x000fc4000001ff00 */
[----:B------:R-:W-:Y:S02]  /*1990*/  CS2R R136, SRZ ;  /* 0x0000000000887805 */ /* 0x000fe4000001ff00 */
[----:B------:R-:W-:Y:S02]  /*19a0*/  CS2R R138, SRZ ;  /* 0x00000000008a7805 */ /* 0x000fe4000001ff00 */
[----:B--2---:R-:W-:Y:S02]  /*19b0*/  ISETP.GE.AND P0, PT, R4, 0x1, PT ;  /* 0x000000010400780c */ /* 0x004fe40003f06270 */
[----:B------:R-:W-:Y:S02]  /*19c0*/  CS2R R140, SRZ ;  /* 0x00000000008c7805 */ /* 0x000fe4000001ff00 */
[----:B----4-:R-:W-:Y:S02]  /*19d0*/  R2UR UR7, R0 ;  /* 0x00000000000772ca */ /* 0x010fe400000e0000 */
        /* <DEDUP_REMOVED lines=8> */
[----:B------:R-:W-:Y:S01]  /*1a60*/  IMAD.U32 R8, RZ, RZ, UR48 ;  /* 0x00000030ff087e24 */ /* 0x000fe2000f8e00ff */
[----:B------:R-:W-:Y:S02]  /*1a70*/  CS2R R24, SRZ ;  /* 0x0000000000187805 */ /* 0x000fe4000001ff00 */
[----:B------:R-:W-:Y:S02]  /*1a80*/  CS2R R26, SRZ ;  /* 0x00000000001a7805 */ /* 0x000fe4000001ff00 */
[----:B------:R-:W-:Y:S01]  /*1a90*/  CS2R R28, SRZ ;  /* 0x00000000001c7805 */ /* 0x000fe2000001ff00 */
[----:B------:R-:W-:Y:S01]  /*1aa0*/  ULEA.HI UR8, UR7, UR7, URZ, 0x1 ;  /* 0x0000000707087291 */ /* 0x000fe2000f8f083f */
[----:B------:R-:W-:Y:S02]  /*1ab0*/  CS2R R30, SRZ ;  /* 0x00000000001e7805 */ /* 0x000fe4000001ff00 */
[----:B------:R-:W-:-:S02]  /*1ac0*/  CS2R R32, SRZ ;  /* 0x0000000000207805 */ /* 0x000fc4000001ff00 */
[----:B------:R-:W-:Y:S01]  /*1ad0*/  CS2R R34, SRZ ;  /* 0x0000000000227805 */ /* 0x000fe2000001ff00 */
[----:B------:R-:W-:Y:S01]  /*1ae0*/  ULOP3.LUT UR8, UR8, 0xffffe, URZ, 0xc0, !UPT ;  /* 0x000ffffe08087892 */ /* 0x000fe2000f8ec03f */
[----:B------:R-:W-:Y:S02]  /*1af0*/  CS2R R36, SRZ ;  /* 0x0000000000247805 */ /* 0x000fe4000001ff00 */
[----:B------:R-:W-:Y:S02]  /*1b00*/  CS2R R38, SRZ ;  /* 0x0000000000267805 */ /* 0x000fe4000001ff00 */
[----:B------:R-:W-:Y:S01]  /*1b10*/  CS2R R40, SRZ ;  /* 0x0000000000287805 */ /* 0x000fe2000001ff00 */
[----:B------:R-:W-:Y:S01]  /*1b20*/  UIADD3 UR8, UR7, -UR8, URZ ;  /* 0x8000000807087290 */ /* 0x000fe2000fffe03f */
[----:B------:R-:W-:Y:S02]  /*1b30*/  CS2R R42, SRZ ;  /* 0x00000000002a7805 */ /* 0x000fe4000001ff00 */
[----:B------:R-:W-:Y:S01]  /*1b40*/  CS2R R44, SRZ ;  /* 0x00000000002c7805 */ /* 0x000fe2000001ff00 */
[----:B------:R-:W-:Y:S01]  /*1b50*/  UMOV UR7, URZ ;  /* 0x0000003f00077c82 */ /* 0x000fe20008000000 */
[----:B------:R-:W-:Y:S01]  /*1b60*/  ULEA UR8, UR8, UR50, 0xc ;  /* 0x0000003208087291 */ /* 0x000fe2000f8e603f */
[----:B------:R-:W-:-:S02]  /*1b70*/  CS2R R46, SRZ ;  /* 0x00000000002e7805 */ /* 0x000fc4000001ff00 */
[----:B------:R-:W-:Y:S02]  /*1b80*/  CS2R R48, SRZ ;  /* 0x0000000000307805 */ /* 0x000fe4000001ff00 */
[----:B------:R-:W-:Y:S01]  /*1b90*/  CS2R R50, SRZ ;  /* 0x0000000000327805 */ /* 0x000fe2000001ff00 */
[----:B------:R-:W-:Y:S01]  /*1ba0*/  UIADD3 UR8, UR8, 0x6300, URZ ;  /* 0x0000630008087890 */ /* 0x000fe2000fffe03f */
[----:B------:R-:W-:Y:S02]  /*1bb0*/  CS2R R52, SRZ ;  /* 0x0000000000347805 */ /* 0x000fe4000001ff00 */
[----:B------:R-:W-:Y:S02]  /*1bc0*/  CS2R R54, SRZ ;  /* 0x0000000000367805 */ /* 0x000fe4000001ff00 */
[----:B------:R-:W-:Y:S01]  /*1bd0*/  CS2R R56, SRZ ;  /* 0x0000000000387805 */ /* 0x000fe2000001ff00 */
[----:B------:R-:W-:Y:S01]  /*1be0*/  USHF.R.U32.HI UR8, URZ, 0x4, UR8 ;  /* 0x000000043f087899 */ /* 0x000fe20008011608 */
[----:B------:R-:W-:-:S02]  /*1bf0*/  CS2R R58, SRZ ;  /* 0x00000000003a7805 */ /* 0x000fc4000001ff00 */
[----:B------:R-:W-:Y:S02]  /*1c00*/  CS2R R60, SRZ ;  /* 0x00000000003c7805 */ /* 0x000fe4000001ff00 */
[----:B------:R-:W-:Y:S01]  /*1c10*/  CS2R R62, SRZ ;  /* 0x00000000003e7805 */ /* 0x000fe2000001ff00 */
[----:B------:R-:W-:Y:S01]  /*1c20*/  ULOP3.LUT UR12, UR8, 0x3fff, URZ, 0xc0, !UPT ;  /* 0x00003fff080c7892 */ /* 0x000fe2000f8ec03f */
        /* <DEDUP_REMOVED lines=11> */
[----:B------:R-:W-:Y:S01]  /*1ce0*/  CS2R R86, SRZ ;  /* 0x0000000000567805 */ /* 0x000fe2000001ff00 */
[----:B------:R-:W-:Y:S06]  /*1cf0*/  @!P0 BRA `(.L_x_21) ;  /* 0x0000000800348947 */ /* 0x000fec0003800000 */
[----:B------:R-:W-:-:S13]  /*1d00*/  ISETP.NE.AND P1, PT, R158, 0x3, PT ;  /* 0x000000039e00780c */ /* 0x000fda0003f25270 */
[----:B------:R-:W-:Y:S05]  /*1d10*/  @!P1 BRA `(.L_x_22) ;  /* 0x0000000000049947 */ /* 0x000fea0003800000 */
[----:B------:R-:W-:Y:S01]  /*1d20*/  BPT.TRAP 0x1 ;  /* 0x000000040000795c */ /* 0x000fe20000300000 */
.L_x_22:
[----:B------:R-:W-:Y:S01]  /*1d30*/  ULEA UR5, UR4, UR50, 0x3 ;  /* 0x0000003204057291 */ /* 0x000fe2000f8e183f */
[----:B------:R-:W-:-:S04]  /*1d40*/  MOV R0, UR48 ;  /* 0x0000003000007c02 */ /* 0x000fc80008000f00 */
[----:B------:R-:W-:-:S04]  /*1d50*/  SHF.L.U32 R0, R0, 0x1f, RZ ;  /* 0x0000001f00007819 */ /* 0x000fc800000006ff */
[----:B------:R2:W3:Y:S01]  /*1d60*/  SYNCS.PHASECHK.TRANS64.TRYWAIT P0, [UR5], R0 ;  /* 0x00000000ff0075a7 */ /* 0x0004e20008000145 */
[----:B------:R-:W-:Y:S05]  /*1d70*/  @!P1 BRA `(.L_x_23) ;  /* 0x0000000000049947 */ /* 0x000fea0003800000 */
[----:B------:R-:W-:Y:S01]  /*1d80*/  BPT.TRAP 0x1 ;  /* 0x000000040000795c */ /* 0x000fe20000300000 */
.L_x_23:
[----:B---3--:R-:W-:Y:S05]  /*1d90*/  @P0 BRA `(.L_x_24) ;  /* 0x0000000000080947 */ /* 0x008fea0003800000 */
[----:B------:R-:W3:Y:S02]  /*1da0*/  SYNCS.PHASECHK.TRANS64.TRYWAIT P0, [UR5], R0 ;  /* 0x00000000ff0075a7 */ /* 0x000ee40008000145 */
[----:B---3--:R-:W-:Y:S05]  /*1db0*/  @!P0 BRA `(.L_x_25) ;  /* 0x000000d0007c8947 */ /* 0x008fea0003800000 */
.L_x_24:
[----:B------:R-:W-:Y:S01]  /*1dc0*/  UIADD3 UR5, UR50, 0x1e300, URZ ;  /* 0x0001e30032057890 */ /* 0x000fe2000fffe03f */
[----:B------:R-:W-:Y:S01]  /*1dd0*/  WARPGROUP.ARRIVE ;  /* 0x00000000000079c5 */ /* 0x000fe20000000000 */
[----:B------:R-:W-:Y:S01]  /*1de0*/  ULOP3.LUT UR8, UR12, 0x10000, URZ, 0xfc, !UPT ;  /* 0x000100000c087892 */ /* 0x000fe2000f8efc3f */
[----:B------:R-:W-:Y:S01]  /*1df0*/  CS2R R94, SRZ ;  /* 0x00000000005e7805 */ /* 0x000fe2000001ff00 */
[----:B------:R-:W-:Y:S01]  /*1e00*/  USHF.R.U32.HI UR5, URZ, 0x4, UR5 ;  /* 0x000000043f057899 */ /* 0x000fe20008011605 */
[----:B------:R-:W-:Y:S01]  /*1e10*/  CS2R R96, SRZ ;  /* 0x0000000000607805 */ /* 0x000fe2000001ff00 */
[----:B------:R-:W-:Y:S01]  /*1e20*/  ULEA UR8, UR4, UR8, 0x9 ;  /* 0x0000000804087291 */ /* 0x000fe2000f8e483f */
[----:B------:R-:W-:Y:S01]  /*1e30*/  CS2R R98, SRZ ;  /* 0x0000000000627805 */ /* 0x000fe2000001ff00 */
[----:B------:R-:W-:Y:S01]  /*1e40*/  ULOP3.LUT UR5, UR5, 0x3fff, URZ, 0xc0, !UPT ;  /* 0x00003fff05057892 */ /* 0x000fe2000f8ec03f */
[----:B------:R-:W-:Y:S01]  /*1e50*/  CS2R R100, SRZ ;  /* 0x0000000000647805 */ /* 0x000fe2000001ff00 */
[----:B------:R-:W-:Y:S01]  /*1e60*/  UMOV UR9, 0x80000020 ;  /* 0x8000002000097882 */ /* 0x000fe20000000000 */
[----:B------:R-:W-:Y:S01]  /*1e70*/  UMOV UR11, 0x80000020 ;  /* 0x80000020000b7882 */ /* 0x000fe20000000000 */
[----:B------:R-:W-:Y:S01]  /*1e80*/  ULOP3.LUT UR5, UR5, 0x10000, URZ, 0xfc, !UPT ;  /* 0x0001000005057892 */ /* 0x000fe2000f8efc3f */
[----:B------:R-:W-:Y:S01]  /*1e90*/  CS2R R102, SRZ ;  /* 0x0000000000667805 */ /* 0x000fe2000001ff00 */
[----:B------:R-:W-:Y:S01]  /*1ea0*/  UMOV UR6, 0x2 ;  /* 0x0000000200067882 */ /* 0x000fe20000000000 */
[----:B------:R-:W-:Y:S01]  /*1eb0*/  CS2R R104, SRZ ;  /* 0x0000000000687805 */ /* 0x000fe2000001ff00 */
[----:B------:R-:W-:Y:S01]  /*1ec0*/  ULEA UR10, UR4, UR5, 0x9 ;  /* 0x00000005040a7291 */ /* 0x000fe2000f8e483f */
[----:B------:R-:W-:-:S02]  /*1ed0*/  CS2R R106, SRZ ;  /* 0x00000000006a7805 */ /* 0x000fc4000001ff00 */
[----:B------:R-:W-:Y:S01]  /*1ee0*/  CS2R R108, SRZ ;  /* 0x00000000006c7805 */ /* 0x000fe2000001ff00 */
[----:B------:R-:W-:Y:S01]  /*1ef0*/  ULDC UR5, c[0x0][0x50c] ;  /* 0x0001430000057ab9 */ /* 0x000fe20000000800 */
[----:B------:R-:W-:Y:S01]  /*1f00*/  CS2R R110, SRZ ;  /* 0x00000000006e7805 */ /* 0x000fe2000001ff00 */
[----:B------:R-:W-:Y:S01]  /*1f10*/  UISETP.NE.AND UP0, UPT, UR5, 0x2, UPT ;  /* 0x000000020500788c */ /* 0x000fe2000bf05270 */
[----:B------:R-:W-:Y:S02]  /*1f20*/  CS2R R112, SRZ ;  /* 0x0000000000707805 */ /* 0x000fe4000001ff00 */
[----:B------:R-:W-:Y:S02]  /*1f30*/  CS2R R114, SRZ ;  /* 0x0000000000727805 */ /* 0x000fe4000001ff00 */
[----:B------:R-:W-:Y:S01]  /*1f40*/  CS2R R116, SRZ ;  /* 0x0000000000747805 */ /* 0x000fe2000001ff00 */
[----:B------:R-:W-:Y:S01]  /*1f50*/  QGMMA.64x128x32.F32.E4M3.E4M3 R24, gdesc[UR8], RZ, !UPT, gsb0 ;  /* 0x01e00000081879f3 */ /* 0x000fe2000c0008ff */
[----:B------:R-:W-:Y:S01]  /*1f60*/  UIADD3 UR8, UR8, 0x2, URZ ;  /* 0x0000000208087890 */ /* 0x000fe2000fffe03f */
[----:B------:R-:W-:Y:S01]  /*1f70*/  CS2R R118, SRZ ;  /* 0x0000000000767805 */ /* 0x000fe2000001ff00 */
[----:B------:R-:W-:Y:S01]  /*1f80*/  UIADD3 UR10, UR10, 0x2, URZ ;  /* 0x000000020a0a7890 */ /* 0x000fe2000fffe03f */
[----:B------:R-:W-:Y:S01]  /*1f90*/  CS2R R120, SRZ ;  /* 0x0000000000787805 */ /* 0x000fe2000001ff00 */
[----:B------:R-:W-:Y:S01]  /*1fa0*/  UMOV UR9, 0x80000020 ;  /* 0x8000002000097882 */ /* 0x000fe20000000000 */
[----:B------:R-:W-:Y:S01]  /*1fb0*/  UMOV UR11, 0x80000020 ;  /* 0x80000020000b7882 */ /* 0x000fe20000000000 */
[----:B------:R-:W-:Y:S01]  /*1fc0*/  USEL UR5, URZ, 0x1, UP0 ;  /* 0x000000013f057887 */ /* 0x000fe20008000000 */
[----:B------:R-:W-:-:S02]  /*1fd0*/  CS2R R122, SRZ ;  /* 0x00000000007a7805 */ /* 0x000fc4000001ff00 */
[----:B------:R-:W-:Y:S02]  /*1fe0*/  CS2R R124, SRZ ;  /* 0x00000000007c7805 */ /* 0x000fe4000001ff00 */
[----:B------:R-:W-:Y:S02]  /*1ff0*/  CS2R R126, SRZ ;  /* 0x00000000007e7805 */ /* 0x000fe4000001ff00 */
[----:B------:R-:W-:Y:S02]  /*2000*/  CS2R R128, SRZ ;  /* 0x0000000000807805 */ /* 0x000fe4000001ff00 */
[----:B------:R-:W-:Y:S02]  /*2010*/  CS2R R130, SRZ ;  /* 0x0000000000827805 */ /* 0x000fe4000001ff00 */
[----:B------:R-:W-:Y:S02]  /*2020*/  ISETP.NE.AND P0, PT, RZ, UR5, PT ;  /* 0x00000005ff007c0c */ /* 0x000fe4000bf05270 */
        /* <DEDUP_REMOVED lines=12> */
[----:B------:R-:W-:Y:S01]  /*20f0*/  CS2R R156, SRZ ;  /* 0x00000000009c7805 */ /* 0x000fe2000001ff00 */
[----:B------:R-:W-:-:S02]  /*2100*/  WARPGROUP.DEPBAR.LE gsb0, 0x0 ;  /* 0x00008000000079c5 */ /* 0x000fc40000010000 */
[----:B------:R-:W-:-:S06]  /*2110*/  WARPGROUP.ARRIVE ;  /* 0x00000000000079c5 */ /* 0x000fcc0000000000 */
[----:B------:R-:W-:Y:S03]  /*2120*/  QGMMA.64x128x32.F32.E4M3.E4M3 R24, gdesc[UR8], R24, gsb0 ;  /* 0x01e00000081879f3 */ /* 0x000fe60008000818 */
[----:B------:R-:W-:Y:S02]  /*2130*/  WARPGROUP.DEPBAR.LE gsb0, 0x0 ;  /* 0x00008000000079c5 */ /* 0x000fe40000010000 */
[----:B------:R-:W-:Y:S05]  /*2140*/  @!P0 BRA `(.L_x_26) ;  /* 0x0000000400048947 */ /* 0x000fea0003800000 */
[----:B------:R-:W-:Y:S01]  /*2150*/  FADD R157, RZ, R24 ;  /* 0x00000018ff9d7221 */ /* 0x000fe20000000000 */
[----:B------:R-:W-:-:S01]  /*2160*/  FADD R156, RZ, R25 ;  /* 0x00000019ff9c7221 */ /* 0x000fc20000000000 */
        /* <DEDUP_REMOVED lines=62> */
[----:B------:R-:W-:-:S06]  /*2550*/  UMOV UR6, URZ ;  /* 0x0000003f00067c82 */ /* 0x000fcc0008000000 */
.L_x_26:
[----:B------:R-:W-:-:S04]  /*2560*/  UIADD3 UR13, UR4, 0x1, URZ ;  /* 0x00000001040d7890 */ /* 0x000fc8000fffe03f */
[----:B------:R-:W-:-:S04]  /*2570*/  UISETP.NE.AND UP0, UPT, UR13, 0xc, UPT ;  /* 0x0000000c0d00788c */ /* 0x000fc8000bf05270 */
[----:B------:R-:W-:Y:S02]  /*2580*/  USEL UR7, URZ, 0x1, UP0 ;  /* 0x000000013f077887 */ /* 0x000fe40008000000 */
[----:B------:R-:W-:Y:S02]  /*2590*/  USEL UR13, UR13, URZ, UP0 ;  /* 0x0000003f0d0d7287 */ /* 0x000fe40008000000 */
[----:B------:R-:W-:-:S06]  /*25a0*/  ULOP3.LUT UR7, UR48, UR7, URZ, 0x3c, !UPT ;  /* 0x0000000730077292 */ /* 0x000fcc000f8e3c3f */
[----:B------:R-:W-:Y:S01]  /*25b0*/  MOV R8, UR7 ;  /* 0x0000000700087c02 */ /* 0x000fe20008000f00 */
[----:B------:R-:W-:-:S06]  /*25c0*/  UMOV UR7, 0x1 ;  /* 0x0000000100077882 */ /* 0x000fcc0000000000 */
.L_x_21:
[----:B------:R-:W-:-:S04]  /*25d0*/  UISETP.LT.AND UP0, UPT, UR49, 0x1, UPT ;  /* 0x000000013100788c */ /* 0x000fc8000bf01270 */
[----:B------:R-:W-:-:S04]  /*25e0*/  USEL UR8, UR49, 0x1, UP0 ;  /* 0x0000000131087887 */ /* 0x000fc80008000000 */
[----:B------:R-:W-:-:S04]  /*25f0*/  UIADD3 UR8, UR49, -UR8, URZ ;  /* 0x8000000831087290 */ /* 0x000fc8000fffe03f */
[----:B------:R-:W-:-:S06]  /*2600*/  UISETP.GE.AND UP0, UPT, UR8, 0x1, UPT ;  /* 0x000000010800788c */ /* 0x000fcc000bf06270 */
[----:B------:R-:W-:-:S13]  /*2610*/  PLOP3.LUT P0, PT, PT, PT, UP0, 0x80, 0x0 ;  /* 0x000000000000781c */ /* 0x000fda0003f0f008 */
[----:B------:R-:W-:Y:S05]  /*2620*/  @!P0 BRA `(.L_x_27) ;  /* 0x0000000800008947 */ /* 0x000fea0003800000 */
[----:B--23--:R-:W-:Y:S01]  /*2630*/  IMAD.U32 R0, RZ, RZ, UR8 ;  /* 0x00000008ff007e24 */ /* 0x00cfe2000f8e00ff */
[----:B------:R-:W-:Y:S01]  /*2640*/  MOV R4, UR4 ;  /* 0x0000000400047c02 */ /* 0x000fe20008000f00 */
[----:B------:R-:W-:-:S06]  /*2650*/  ULDC UR14, c[0x0][0x50c] ;  /* 0x00014300000e7ab9 */ /* 0x000fcc0000000800 */
.L_x_35:
[----:B------:R-:W-:-:S13]  /*2660*/  ISETP.NE.AND P1, PT, R158, 0x3, PT ;  /* 0x000000039e00780c */ /* 0x000fda0003f25270 */
[----:B------:R-:W-:Y:S05]  /*2670*/  @!P1 BRA `(.L_x_28) ;  /* 0x0000000000049947 */ /* 0x000fea0003800000 */
[----:B------:R-:W-:Y:S01]  /*2680*/  BPT.TRAP 0x1 ;  /* 0x000000040000795c */ /* 0x000fe20000300000 */
.L_x_28:
[----:B------:R-:W-:Y:S01]  /*2690*/  ULEA UR8, UR13, UR50, 0x3 ;  /* 0x000000320d087291 */ /* 0x000fe2000f8e183f */
[----:B------:R-:W-:-:S08]  /*26a0*/  SHF.L.U32 R5, R8, 0x1f, RZ ;  /* 0x0000001f08057819 */ /* 0x000fd000000006ff */
[----:B------:R2:W3:Y:S01]  /*26b0*/  SYNCS.PHASECHK.TRANS64.TRYWAIT P0, [UR8], R5 ;  /* 0x00000005ff0075a7 */ /* 0x0004e20008000148 */
[----:B------:R-:W-:Y:S05]  /*26c0*/  @!P1 BRA `(.L_x_29) ;  /* 0x0000000000049947 */ /* 0x000fea0003800000 */
[----:B------:R-:W-:Y:S01]  /*26d0*/  BPT.TRAP 0x1 ;  /* 0x000000040000795c */ /* 0x000fe20000300000 */
.L_x_29:
[----:B---3--:R-:W-:Y:S05]  /*26e0*/  @P0 BRA `(.L_x_30) ;  /* 0x0000000000080947 */ /* 0x008fea0003800000 */
[----:B------:R-:W3:Y:S02]  /*26f0*/  SYNCS.PHASECHK.TRANS64.TRYWAIT P0, [UR8], R5 ;  /* 0x00000005ff0075a7 */ /* 0x000ee40008000148 */
[----:B---3--:R-:W-:Y:S05]  /*2700*/  @!P0 BRA `(.L_x_31) ;  /* 0x000000c800408947 */ /* 0x008fea0003800000 */
.L_x_30:
[----:B------:R-:W-:Y:S01]  /*2710*/  UIADD3 UR8, UR50, 0x1e300, URZ ;  /* 0x0001e30032087890 */ /* 0x000fe2000fffe03f */
[----:B------:R-:W-:Y:S01]  /*2720*/  WARPGROUP.ARRIVE ;  /* 0x00000000000079c5 */ /* 0x000fe20000000000 */
[----:B------:R-:W-:Y:S02]  /*2730*/  UISETP.NE.AND UP0, UPT, UR5, URZ, UPT ;  /* 0x0000003f0500728c */ /* 0x000fe4000bf05270 */
[----:B------:R-:W-:Y:S02]  /*2740*/  USHF.R.U32.HI UR8, URZ, 0x4, UR8 ;  /* 0x000000043f087899 */ /* 0x000fe40008011608 */
[----:B------:R-:W-:Y:S02]  /*2750*/  USEL UR7, UR7, URZ, !UP0 ;  /* 0x0000003f07077287 */ /* 0x000fe4000c000000 */
[----:B------:R-:W-:Y:S02]  /*2760*/  ULOP3.LUT UR5, UR8, 0x3fff, URZ, 0xc0, !UPT ;  /* 0x00003fff08057892 */ /* 0x000fe4000f8ec03f */
[----:B------:R-:W-:-:S02]  /*2770*/  ULOP3.LUT UR8, UR12, 0x10000, URZ, 0xfc, !UPT ;  /* 0x000100000c087892 */ /* 0x000fc4000f8efc3f */
[----:B------:R-:W-:Y:S02]  /*2780*/  ULOP3.LUT UR5, UR5, 0x10000, URZ, 0xfc, !UPT ;  /* 0x0001000005057892 */ /* 0x000fe4000f8efc3f */
[----:B------:R-:W-:Y:S02]  /*2790*/  UISETP.NE.U32.AND UP0, UPT, UR7, URZ, UPT ;  /* 0x0000003f0700728c */ /* 0x000fe4000bf05070 */
[----:B------:R-:W-:Y:S02]  /*27a0*/  ULEA UR8, UR13, UR8, 0x9 ;  /* 0x000000080d087291 */ /* 0x000fe4000f8e483f */
[----:B------:R-:W-:Y:S01]  /*27b0*/  ULEA UR10, UR13, UR5, 0x9 ;  /* 0x000000050d0a7291 */ /* 0x000fe2000f8e483f */
[----:B------:R-:W-:Y:S01]  /*27c0*/  UMOV UR9, 0x80000020 ;  /* 0x8000002000097882 */ /* 0x000fe20000000000 */
[----:B------:R-:W-:Y:S01]  /*27d0*/  UMOV UR11, 0x80000020 ;  /* 0x80000020000b7882 */ /* 0x000fe20000000000 */
[----:B------:R-:W-:-:S06]  /*27e0*/  UIADD3 UR6, UR6, 0x2, URZ ;  /* 0x0000000206067890 */ /* 0x000fcc000fffe03f */
[----:B------:R-:W-:Y:S01]  /*27f0*/  QGMMA.64x128x32.F32.E4M3.E4M3 R24, gdesc[UR8], R24, UP0, gsb0 ;  /* 0x01e00000081879f3 */ /* 0x000fe2000b800818 */
[----:B------:R-:W-:Y:S02]  /*2800*/  UIADD3 UR8, UR8, 0x2, URZ ;  /* 0x0000000208087890 */ /* 0x000fe4000fffe03f */
[----:B------:R-:W-:Y:S01]  /*2810*/  UIADD3 UR10, UR10, 0x2, URZ ;  /* 0x000000020a0a7890 */ /* 0x000fe2000fffe03f */
[----:B------:R-:W-:Y:S01]  /*2820*/  UMOV UR9, 0x80000020 ;  /* 0x8000002000097882 */ /* 0x000fe20000000000 */
[----:B------:R-:W-:Y:S01]  /*2830*/  UMOV UR11, 0x80000020 ;  /* 0x80000020000b7882 */ /* 0x000fe20000000000 */
[----:B------:R-:W-:-:S04]  /*2840*/  UISETP.NE.AND UP0, UPT, UR6, UR14, UPT ;  /* 0x0000000e0600728c */ /* 0x000fc8000bf05270 */
[----:B------:R-:W-:-:S06]  /*2850*/  USEL UR5, URZ, 0x1, UP0 ;  /* 0x000000013f057887 */ /* 0x000fcc0008000000 */
[----:B------:R-:W-:Y:S01]  /*2860*/  ISETP.NE.AND P0, PT, RZ, UR5, PT ;  /* 0x00000005ff007c0c */ /* 0x000fe2000bf05270 */
[----:B------:R-:W-:Y:S02]  /*2870*/  WARPGROUP.DEPBAR.LE gsb0, 0x0 ;  /* 0x00008000000079c5 */ /* 0x000fe40000010000 */
[----:B------:R-:W-:-:S06]  /*2880*/  WARPGROUP.ARRIVE ;  /* 0x00000000000079c5 */ /* 0x000fcc0000000000 */
[----:B------:R-:W-:Y:S03]  /*2890*/  QGMMA.64x128x32.F32.E4M3.E4M3 R24, gdesc[UR8], R24, gsb0 ;  /* 0x01e00000081879f3 */ /* 0x000fe60008000818 */
[----:B------:R-:W-:Y:S02]  /*28a0*/  WARPGROUP.DEPBAR.LE gsb0, 0x0 ;  /* 0x00008000000079c5 */ /* 0x000fe40000010000 */
[----:B------:R-:W-:Y:S05]  /*28b0*/  @!P0 BRA `(.L_x_32) ;  /* 0x0000000400048947 */ /* 0x000fea0003800000 */
[----:B------:R-:W-:Y:S01]  /*28c0*/  FADD R157, R24, R157 ;  /* 0x0000009d189d7221 */ /* 0x000fe20000000000 */
[----:B------:R-:W-:-:S01]  /*28d0*/  FADD R156, R25, R156 ;  /* 0x0000009c199c7221 */ /* 0x000fc20000000000 */
        /* <DEDUP_REMOVED lines=62> */
[----:B------:R-:W-:-:S06]  /*2cc0*/  UMOV UR6, URZ ;  /* 0x0000003f00067c82 */ /* 0x000fcc0008000000 */
.L_x_32:
[----:B------:R-:W-:Y:S05]  /*2cd0*/  @!P1 BRA `(.L_x_33) ;  /* 0x0000000000049947 */ /* 0x000fea0003800000 */
[----:B------:R-:W-:Y:S01]  /*2ce0*/  BPT.TRAP 0x1 ;  /* 0x000000040000795c */ /* 0x000fe20000300000 */
.L_x_33:
[----:B------:R-:W-:-:S13]  /*2cf0*/  ISETP.NE.AND P0, PT, R22, RZ, PT ;  /* 0x000000ff1600720c */ /* 0x000fda0003f05270 */
[----:B--23--:R-:W-:-:S04]  /*2d00*/  @P0 LEA R5, R4, UR50, 0x3 ;  /* 0x0000003204050c11 */ /* 0x00cfc8000f8e18ff */
[----:B------:R-:W-:-:S04]  /*2d10*/  @P0 IADD3 R6, R5, 0x60, RZ ;  /* 0x0000006005060810 */ /* 0x000fc80007ffe0ff */
[----:B------:R-:W-:-:S04]  /*2d20*/  @P0 PRMT R6, R23, 0x654, R6 ;  /* 0x0000065417060816 */ /* 0x000fc80000000006 */
[----:B------:R2:W-:Y:S01]  /*2d30*/  @P0 SYNCS.ARRIVE.TRANS64.RED.A1T0 RZ, [R6+URZ], RZ ;  /* 0x000000ff06ff09a7 */ /* 0x0005e2000810043f */
[----:B------:R-:W-:-:S13]  /*2d40*/  ISETP.GT.U32.AND P0, PT, R19, 0x1, PT ;  /* 0x000000011300780c */ /* 0x000fda0003f04070 */
[----:B--2---:R-:W-:Y:S05]  /*2d50*/  @P0 BRA `(.L_x_34) ;  /* 0x0000000000040947 */ /* 0x004fea0003800000 */
[----:B------:R-:W-:Y:S01]  /*2d60*/  BPT.TRAP 0x1 ;  /* 0x000000040000795c */ /* 0x000fe20000300000 */
.L_x_34:
[----:B------:R-:W-:Y:S01]  /*2d70*/  UIADD3 UR13, UR13, 0x1, URZ ;  /* 0x000000010d0d7890 */ /* 0x000fe2000fffe03f */
[----:B------:R-:W-:Y:S01]  /*2d80*/  ISETP.GT.AND P1, PT, R0, 0x1, PT ;  /* 0x000000010000780c */ /* 0x000fe20003f24270 */
[----:B------:R-:W-:Y:S01]  /*2d90*/  VIADD R4, R4, 0x1 ;  /* 0x0000000104047836 */ /* 0x000fe20000000000 */
[----:B------:R-:W-:Y:S01]  /*2da0*/  IADD3 R0, R0, -0x1, RZ ;  /* 0xffffffff00007810 */ /* 0x000fe20007ffe0ff */
[----:B------:R-:W-:-:S03]  /*2db0*/  UISETP.NE.AND UP0, UPT, UR13, 0xc, UPT ;  /* 0x0000000c0d00788c */ /* 0x000fc6000bf05270 */
[C---:B------:R-:W-:Y:S01]  /*2dc0*/  ISETP.NE.AND P0, PT, R4.reuse, 0xc, PT ;  /* 0x0000000c0400780c */ /* 0x040fe20003f05270 */
[----:B------:R-:W-:Y:S02]  /*2dd0*/  USEL UR7, URZ, 0x1, UP0 ;  /* 0x000000013f077887 */ /* 0x000fe40008000000 */
[----:B------:R-:W-:Y:S01]  /*2de0*/  USEL UR13, UR13, URZ, UP0 ;  /* 0x0000003f0d0d7287 */ /* 0x000fe20008000000 */
[----:B------:R-:W-:-:S03]  /*2df0*/  SEL R4, R4, RZ, P0 ;  /* 0x000000ff04047207 */ /* 0x000fc60000000000 */
[----:B------:R-:W-:Y:S01]  /*2e00*/  LOP3.LUT R8, R8, UR7, RZ, 0x3c, !PT ;  /* 0x0000000708087c12 */ /* 0x000fe2000f8e3cff */
[----:B------:R-:W-:Y:S01]  /*2e10*/  UMOV UR7, 0x1 ;  /* 0x0000000100077882 */ /* 0x000fe20000000000 */
[----:B------:R-:W-:Y:S06]  /*2e20*/  @P1 BRA `(.L_x_35) ;  /* 0xfffffff8000c1947 */ /* 0x000fec000383ffff */
.L_x_27:
[----:B------:R-:W-:Y:S01]  /*2e30*/  UISETP.NE.AND UP0, UPT, UR6, URZ, UPT ;  /* 0x0000003f0600728c */ /* 0x000fe2000bf05270 */
[----:B--23--:R-:W2:Y:S03]  /*2e40*/  LDC R0, c[0x0][0x28c] ;  /* 0x0000a300ff007b82 */ /* 0x00cea60000000800 */
[----:B------:R-:W-:-:S06]  /*2e50*/  USEL UR5, URZ, 0x1, !UP0 ;  /* 0x000000013f057887 */ /* 0x000fcc000c000000 */
[----:B------:R-:W-:Y:S02]  /*2e60*/  ISETP.NE.AND P0, PT, RZ, UR5, PT ;  /* 0x00000005ff007c0c */ /* 0x000fe4000bf05270 */
[----:B--2---:R-:W-:-:S11]  /*2e70*/  ISETP.GE.AND P1, PT, R0, 0x1, PT ;  /* 0x000000010000780c */ /* 0x004fd60003f26270 */
[----:B------:R-:W-:Y:S05]  /*2e80*/  @!P0 BRA `(.L_x_36) ;  /* 0x0000000400008947 */ /* 0x000fea0003800000 */
[----:B------:R-:W-:Y:S01]  /*2e90*/  FADD R157, R24, R157 ;  /* 0x0000009d189d7221 */ /* 0x000fe20000000000 */
        /* <DEDUP_REMOVED lines=62> */
[----:B------:R-:W-:-:S07]  /*3280*/  FADD R94, R94, R87 ;  /* 0x000000575e5e7221 */ /* 0x000fce0000000000 */
.L_x_36:
[----:B------:R-:W-:Y:S05]  /*3290*/  @!P1 BRA `(.L_x_37) ;  /* 0x0000000000549947 */ /* 0x000fea0003800000 */
[----:B------:R-:W-:-:S13]  /*32a0*/  ISETP.NE.AND P0, PT, R158, 0x3, PT ;  /* 0x000000039e00780c */ /* 0x000fda0003f05270 */
[----:B------:R-:W-:Y:S05]  /*32b0*/  @!P0 BRA `(.L_x_38) ;  /* 0x0000000000048947 */ /* 0x000fea0003800000 */
[----:B------:R-:W-:Y:S01]  /*32c0*/  BPT.TRAP 0x1 ;  /* 0x000000040000795c */ /* 0x000fe20000300000 */
.L_x_38:
[----:B------:R-:W-:Y:S01]  /*32d0*/  ISETP.NE.AND P0, PT, R22, RZ, PT ;  /* 0x000000ff1600720c */ /* 0x000fe20003f05270 */
[----:B------:R-:W-:Y:S01]  /*32e0*/  BSSY B0, `(.L_x_39) ;  /* 0x000000e000007945 */ /* 0x000fe20003800000 */
[----:B------:R-:W-:-:S11]  /*32f0*/  ISETP.GT.U32.AND P1, PT, R19, 0x1, PT ;  /* 0x000000011300780c */ /* 0x000fd60003f24070 */
[----:B------:R-:W-:Y:S05]  /*3300*/  @!P0 BRA `(.L_x_40) ;  /* 0x00000000002c8947 */ /* 0x000fea0003800000 */
[----:B------:R-:W-:-:S04]  /*3310*/  UISETP.LT.AND UP0, UPT, UR49, 0x1, UPT ;  /* 0x000000013100788c */ /* 0x000fc8000bf01270 */
[----:B------:R-:W-:-:S04]  /*3320*/  USEL UR5, UR49, 0x1, UP0 ;  /* 0x0000000131057887 */ /* 0x000fc80008000000 */
[----:B------:R-:W-:-:S04]  /*3330*/  UIADD3 UR5, UR4, UR49, -UR5 ;  /* 0x0000003104057290 */ /* 0x000fc8000fffe805 */
[----:B------:R-:W-:-:S04]  /*3340*/  UIMAD.WIDE.U32 UR6, UR5, -0x55555555, URZ ;  /* 0xaaaaaaab050678a5 */ /* 0x000fc8000f8e003f */
[----:B------:R-:W-:-:S04]  /*3350*/  USHF.R.U32.HI UR6, URZ, 0x3, UR7 ;  /* 0x000000033f067899 */ /* 0x000fc80008011607 */
[----:B------:R-:W-:-:S04]  /*3360*/  UIMAD UR5, UR6, -0xc, UR5 ;  /* 0xfffffff4060578a4 */ /* 0x000fc8000f8e0205 */
[----:B------:R-:W-:-:S04]  /*3370*/  ULEA UR5, UR5, UR50, 0x3 ;  /* 0x0000003205057291 */ /* 0x000fc8000f8e183f */
[----:B------:R-:W-:-:S06]  /*3380*/  UIADD3 UR5, UR5, 0x60, URZ ;  /* 0x0000006005057890 */ /* 0x000fcc000fffe03f */
[----:B------:R-:W-:-:S04]  /*3390*/  MOV R0, UR5 ;  /* 0x0000000500007c02 */ /* 0x000fc80008000f00 */
[----:B------:R-:W-:-:S04]  /*33a0*/  PRMT R0, R23, 0x654, R0 ;  /* 0x0000065417007816 */ /* 0x000fc80000000000 */
[----:B------:R2:W-:Y:S03]  /*33b0*/  SYNCS.ARRIVE.TRANS64.RED.A1T0 RZ, [R0+URZ], RZ ;  /* 0x000000ff00ff79a7 */ /* 0x0005e6000810043f */
.L_x_40:
[----:B------:R-:W-:Y:S05]  /*33c0*/  BSYNC B0 ;  /* 0x0000000000007941 */ /* 0x000fea0003800000 */
.L_x_39:
[----:B------:R-:W-:Y:S05]  /*33d0*/  @P1 BRA `(.L_x_37) ;  /* 0x0000000000041947 */ /* 0x000fea0003800000 */
[----:B------:R-:W-:Y:S01]  /*33e0*/  BPT.TRAP 0x1 ;  /* 0x000000040000795c */ /* 0x000fe20000300000 */
.L_x_37:
[----:B------:R-:W-:Y:S01]  /*33f0*/  UIADD3 UR6, UR50, 0x200, URZ ;  /* 0x0000020032067890 */ /* 0x000fe2000fffe03f */
[----:B------:R-:W-:Y:S01]  /*3400*/  R2UR UR46, R3 ;  /* 0x00000000032e72ca */ /* 0x000fe200000e0000 */
[----:B------:R-:W-:Y:S01]  /*3410*/  UIADD3 UR51, UR49, UR4, URZ ;  /* 0x0000000431337290 */ /* 0x000fe2000fffe03f */
[----:B------:R-:W-:Y:S01]  /*3420*/  R2UR UR45, R7 ;  /* 0x00000000072d72ca */ /* 0x000fe200000e0000 */
[----:B------:R-:W-:Y:S02]  /*3430*/  UISETP.GE.U32.AND UP1, UPT, UR49, 0xc, UPT ;  /* 0x0000000c3100788c */ /* 0x000fe4000bf26070 */
[----:B------:R-:W-:Y:S02]  /*3440*/  ULOP3.LUT UP2, URZ, UR6, 0x9f, URZ, 0xc0, !UPT ;  /* 0x0000009f063f7892 */ /* 0x000fe4000f84c03f */
[----:B------:R-:W-:-:S04]  /*3450*/  UISETP.GT.U32.AND UP0, UPT, UR51, 0xb, UPT ;  /* 0x0000000b3300788c */ /* 0x000fc8000bf04070 */
[----:B------:R-:W-:Y:S01]  /*3460*/  UISETP.LT.U32.AND UP0, UPT, UR49, 0xc, UP0 ;  /* 0x0000000c3100788c */ /* 0x000fe20008701070 */
[----:B------:R-:W-:Y:S01]  /*3470*/  PLOP3.LUT P0, PT, PT, PT, UP2, 0x80, 0x0 ;  /* 0x000000000000781c */ /* 0x000fe20003f0f028 */
[----:B------:R-:W-:Y:S02]  /*3480*/  USHF.L.U32 UR46, UR46, 0x7, URZ ;  /* 0x000000072e2e7899 */ /* 0x000fe4000800063f */
[----:B------:R-:W-:Y:S02]  /*3490*/  @UP1 UIMAD.WIDE.U32 UR4, UR51, -0x55555555, URZ ;  /* 0xaaaaaaab330418a5 */ /* 0x000fe4000f8e003f */
[----:B------:R-:W-:Y:S02]  /*34a0*/  USEL UR6, URZ, 0x1, !UP0 ;  /* 0x000000013f067887 */ /* 0x000fe4000c000000 */
[----:B------:R-:W-:Y:S02]  /*34b0*/  @UP1 USHF.R.U32.HI UR4, URZ, 0x3, UR5 ;  /* 0x000000033f041899 */ /* 0x000fe40008011605 */
[----:B------:R-:W-:-:S02]  /*34c0*/  ULOP3.LUT UR48, UR48, UR6, URZ, 0x3c, !UPT ;  /* 0x0000000630307292 */ /* 0x000fc4000f8e3c3f */
[----:B------:R-:W-:Y:S02]  /*34d0*/  USHF.L.U32 UR45, UR45, 0x7, URZ ;  /* 0x000000072d2d7899 */ /* 0x000fe4000800063f */
[----:B------:R-:W-:Y:S01]  /*34e0*/  @UP1 ULOP3.LUT UR48, UR48, 0x1, UR4, 0x78, !UPT ;  /* 0x0000000130301892 */ /* 0x000fe2000f8e7804 */
[----:B------:R-:W-:Y:S11]  /*34f0*/  @!P0 BRA `(.L_x_41) ;  /* 0x0000000000408947 */ /* 0x000ff60003800000 */
[----:B--2---:R-:W-:Y:S01]  /*3500*/  MOV R0, 0x0 ;  /* 0x0000000000007802 */ /* 0x004fe20000000f00 */
[----:B------:R-:W-:Y:S01]  /*3510*/  ULDC.64 UR4, c[0x4][0x70] ;  /* 0x01001c0000047ab9 */ /* 0x000fe20000000a00 */
[----:B------:R-:W-:Y:S01]  /*3520*/  ULDC.64 UR6, c[0x4][0x8] ;  /* 0x0100020000067ab9 */ /* 0x000fe20000000a00 */
[----:B------:R-:W-:Y:S01]  /*3530*/  IMAD.U32 R4, RZ, RZ, UR4 ;  /* 0x00000004ff047e24 */ /* 0x000fe2000f8e00ff */
[----:B------:R2:W3:Y:S01]  /*3540*/  LDC.64 R14, c[0x4][R0] ;  /* 0x01000000000e7b82 */ /* 0x0004e20000000a00 */
[----:B------:R-:W-:Y:S01]  /*3550*/  MOV R5, UR5 ;  /* 0x0000000500057c02 */ /* 0x000fe20008000f00 */
[----:B------:R-:W-:Y:S01]  /*3560*/  ULDC.64 UR4, c[0x4][0x78] ;  /* 0x01001e0000047ab9 */ /* 0x000fe20000000a00 */
[----:B------:R-:W-:Y:S01]  /*3570*/  MOV R10, UR6 ;  /* 0x00000006000a7c02 */ /* 0x000fe20008000f00 */
[----:B------:R-:W-:Y:S01]  /*3580*/  IMAD.U32 R7, RZ, RZ, UR5 ;  /* 0x00000005ff077e24 */ /* 0x000fe2000f8e00ff */
[----:B------:R-:W-:Y:S01]  /*3590*/  MOV R6, UR4 ;  /* 0x0000000400067c02 */ /* 0x000fe20008000f00 */
[----:B------:R-:W-:Y:S01]  /*35a0*/  IMAD.MOV.U32 R8, RZ, RZ, 0x70 ;  /* 0x00000070ff087424 */ /* 0x000fe200078e00ff */
[----:B------:R-:W-:-:S02]  /*35b0*/  MOV R11, UR7 ;  /* 0x00000007000b7c02 */ /* 0x000fc40008000f00 */
[----:B------:R-:W-:Y:S02]  /*35c0*/  MOV R12, 0x1 ;  /* 0x00000001000c7802 */ /* 0x000fe40000000f00 */
[----:B--2---:R-:W-:-:S07]  /*35d0*/  MOV R13, RZ ;  /* 0x000000ff000d7202 */ /* 0x004fce0000000f00 */
[----:B------:R-:W-:-:S07]  /*35e0*/  LEPC R20, `(.L_x_41) ;  /* 0x000000001014794e */ /* 0x000fce0000000000 */
[----:B-1-3-5:R-:W-:Y:S05]  /*35f0*/  CALL.ABS.NOINC R14 ;  /* 0x000000000e007343 */ /* 0x02afea0003c00000 */
.L_x_41:
[----:B------:R-:W-:-:S04]  /*3600*/  UIADD3 UR4, UR50, 0x4200, URZ ;  /* 0x0000420032047890 */ /* 0x000fc8000fffe03f */
[----:B------:R-:W-:-:S06]  /*3610*/  ULOP3.LUT UP0, URZ, UR4, 0x9f, URZ, 0xc0, !UPT ;  /* 0x0000009f043f7892 */ /* 0x000fcc000f80c03f */
[----:B------:R-:W-:-:S13]  /*3620*/  PLOP3.LUT P0, PT, PT, PT, UP0, 0x80, 0x0 ;  /* 0x000000000000781c */ /* 0x000fda0003f0f008 */
[----:B------:R-:W-:Y:S05]  /*3630*/  @!P0 BRA `(.L_x_42) ;  /* 0x0000000000408947 */ /* 0x000fea0003800000 */
        /* <DEDUP_REMOVED lines=16> */
.L_x_42:
[----:B------:R-:W3:Y:S02]  /*3740*/  LDC.64 R8, c[0x0][0x590] ;  /* 0x00016400ff087b82 */ /* 0x000ee40000000a00 */
[----:B---3--:R-:W-:-:S04]  /*3750*/  ISETP.NE.U32.AND P2, PT, R8, RZ, PT ;  /* 0x000000ff0800720c */ /* 0x008fc80003f45070 */
[----:B------:R-:W-:-:S13]  /*3760*/  ISETP.NE.AND.EX P2, PT, R9, RZ, PT, P2 ;  /* 0x000000ff0900720c */ /* 0x000fda0003f45320 */
[----:B------:R-:W-:Y:S05]  /*3770*/  @!P2 BRA `(.L_x_43) ;  /* 0x000000000034a947 */ /* 0x000fea0003800000 */
[----:B------:R-:W-:Y:S02]  /*3780*/  ULDC.64 UR4, c[0x0][0x588] ;  /* 0x0001620000047ab9 */ /* 0x000fe40000000a00 */
[----:B------:R-:W-:-:S04]  /*3790*/  ISETP.NE.U32.AND P0, PT, RZ, UR4, PT ;  /* 0x00000004ff007c0c */ /* 0x000fc8000bf05070 */
[----:B------:R-:W-:-:S13]  /*37a0*/  ISETP.NE.AND.EX P0, PT, RZ, UR5, PT, P0 ;  /* 0x00000005ff007c0c */ /* 0x000fda000bf05300 */
[----:B------:R-:W-:Y:S05]  /*37b0*/  @!P0 BRA `(.L_x_44) ;  /* 0x0000000000188947 */ /* 0x000fea0003800000 */
[----:B------:R-:W3:Y:S01]  /*37c0*/  LDC.64 R4, c[0x0][0x588] ;  /* 0x00016200ff047b82 */ /* 0x000ee20000000a00 */
[----:B------:R-:W-:-:S04]  /*37d0*/  IMAD R3, R8, UR47, RZ ;  /* 0x0000002f08037c24 */ /* 0x000fc8000f8e02ff */
[----:B---3--:R-:W-:-:S05]  /*37e0*/  IMAD.WIDE R4, R3, 0x4, R4 ;  /* 0x0000000403047825 */ /* 0x008fca00078e0204 */
[----:B-----5:R3:W5:Y:S01]  /*37f0*/  LDG.E R90, desc[UR40][R4.64] ;  /* 0x00000028045a7981 */ /* 0x020762000c1e1900 */
[----:B------:R-:W-:Y:S01]  /*3800*/  IMAD.MOV.U32 R88, RZ, RZ, 0x1 ;  /* 0x00000001ff587424 */ /* 0x000fe200078e00ff */
[----:B------:R-:W-:Y:S06]  /*3810*/  BRA `(.L_x_43) ;  /* 0x00000000000c7947 */ /* 0x000fec0003800000 */
.L_x_44:
[----:B------:R-:W-:Y:S01]  /*3820*/  ULDC UR4, c[0x0][0x580] ;  /* 0x0001600000047ab9 */ /* 0x000fe20000000800 */
[----:B------:R-:W-:Y:S02]  /*3830*/  MOV R88, 0x1 ;  /* 0x0000000100587802 */ /* 0x000fe40000000f00 */
[----:B-----5:R-:W-:-:S07]  /*3840*/  MOV R90, UR4 ;  /* 0x00000004005a7c02 */ /* 0x020fce0008000f00 */
.L_x_43:
[----:B------:R-:W4:Y:S02]  /*3850*/  LDC.64 R6, c[0x0][0x5b0] ;  /* 0x00016c00ff067b82 */ /* 0x000f240000000a00 */
[----:B----4-:R-:W-:-:S04]  /*3860*/  ISETP.NE.U32.AND P0, PT, R6, RZ, PT ;  /* 0x000000ff0600720c */ /* 0x010fc80003f05070 */
[----:B------:R-:W-:-:S13]  /*3870*/  ISETP.NE.AND.EX P0, PT, R7, RZ, PT, P0 ;  /* 0x000000ff0700720c */ /* 0x000fda0003f05300 */
[----:B------:R-:W-:Y:S05]  /*3880*/  @!P0 BRA `(.L_x_45) ;  /* 0x00000000002c8947 */ /* 0x000fea0003800000 */
[----:B------:R-:W-:Y:S02]  /*3890*/  ULDC.64 UR4, c[0x0][0x5a8] ;  /* 0x00016a0000047ab9 */ /* 0x000fe40000000a00 */
[----:B------:R-:W-:-:S04]  /*38a0*/  ISETP.NE.U32.AND P0, PT, RZ, UR4, PT ;  /* 0x00000004ff007c0c */ /* 0x000fc8000bf05070 */
[----:B------:R-:W-:-:S13]  /*38b0*/  ISETP.NE.AND.EX P0, PT, RZ, UR5, PT, P0 ;  /* 0x00000005ff007c0c */ /* 0x000fda000bf05300 */
[----:B------:R-:W-:Y:S05]  /*38c0*/  @!P0 BRA `(.L_x_46) ;  /* 0x0000000000148947 */ /* 0x000fea0003800000 */
[----:B---3--:R-:W3:Y:S01]  /*38d0*/  LDC.64 R4, c[0x0][0x5a8] ;  /* 0x00016a00ff047b82 */ /* 0x008ee20000000a00 */
[----:B------:R-:W-:-:S04]  /*38e0*/  IMAD R3, R6, UR47, RZ ;  /* 0x0000002f06037c24 */ /* 0x000fc8000f8e02ff */
[----:B---3--:R-:W-:-:S05]  /*38f0*/  IMAD.WIDE R4, R3, 0x4, R4 ;  /* 0x0000000403047825 */ /* 0x008fca00078e0204 */
[----:B-1---5:R4:W5:Y:S01]  /*3900*/  LDG.E R91, desc[UR40][R4.64] ;  /* 0x00000028045b7981 */ /* 0x022962000c1e1900 */
[----:B------:R-:W-:Y:S05]  /*3910*/  BRA `(.L_x_45) ;  /* 0x0000000000087947 */ /* 0x000fea0003800000 */
.L_x_46:
[----:B------:R-:W-:Y:S02]  /*3920*/  ULDC UR4, c[0x0][0x5a0] ;  /* 0x0001680000047ab9 */ /* 0x000fe40000000800 */
[----:B-1---5:R-:W-:-:S07]  /*3930*/  IMAD.U32 R91, RZ, RZ, UR4 ;  /* 0x00000004ff5b7e24 */ /* 0x022fce000f8e00ff */
.L_x_45:
[----:B------:R-:W-:Y:S01]  /*3940*/  ULDC.64 UR4, c[0x0][0x588] ;  /* 0x0001620000047ab9 */ /* 0x000fe20000000a00 */
[----:B------:R-:W-:Y:S01]  /*3950*/  ISETP.NE.U32.AND P3, PT, R8, RZ, PT ;  /* 0x000000ff0800720c */ /* 0x000fe20003f65070 */
[----:B------:R-:W-:Y:S02]  /*3960*/  UISETP.NE.U32.AND UP0, UPT, UR4, URZ, UPT ;  /* 0x0000003f0400728c */ /* 0x000fe4000bf05070 */
[----:B------:R-:W-:Y:S02]  /*3970*/  ISETP.NE.U32.AND P4, PT, RZ, UR4, PT ;  /* 0x00000004ff007c0c */ /* 0x000fe4000bf85070 */
[----:B------:R-:W-:Y:S01]  /*3980*/  ISETP.NE.AND.EX P3, PT, R9, RZ, PT, P3 ;  /* 0x000000ff0900720c */ /* 0x000fe20003f65330 */
[----:B------:R-:W-:Y:S02]  /*3990*/  UISETP.NE.AND.EX UP0, UPT, UR5, URZ, UPT, UP0 ;  /* 0x0000003f0500728c */ /* 0x000fe4000bf05300 */
[----:B------:R-:W-:Y:S02]  /*39a0*/  ISETP.NE.AND.EX P4, PT, RZ, UR5, PT, P4 ;  /* 0x00000005ff007c0c */ /* 0x000fe4000bf85340 */
[----:B------:R-:W-:-:S02]  /*39b0*/  PLOP3.LUT P0, PT, PT, PT, PT, 0x8, 0x0 ;  /* 0x000000000000781c */ /* 0x000fc40003f0e170 */
[----:B------:R-:W-:-:S04]  /*39c0*/  PLOP3.LUT P1, PT, PT, PT, UP0, 0x80, 0x0 ;  /* 0x000000000000781c */ /* 0x000fc80003f2f008 */
[----:B------:R-:W-:-:S05]  /*39d0*/  PLOP3.LUT P1, PT, P1, PT, PT, 0x8, 0x0 ;  /* 0x000000000000781c */ /* 0x000fca0000f2e170 */
[----:B------:R-:W-:Y:S08]  /*39e0*/  @P4 BRA P3, `(.L_x_47) ;  /* 0x0000000000244947 */ /* 0x000ff00001800000 */
[----:B------:R-:W-:Y:S04]  /*39f0*/  BSSY B0, `(.L_x_47) ;  /* 0x0000008000007945 */ /* 0x000fe80003800000 */
[----:B------:R-:W-:Y:S05]  /*3a00*/  @!P2 BRA `(.L_x_48) ;  /* 0x000000000014a947 */ /* 0x000fea0003800000 */
[----:B------:R-:W-:Y:S02]  /*3a10*/  LOP3.LUT P3, RZ, R88, 0xff, RZ, 0xc0, !PT ;  /* 0x000000ff58ff7812 */ /* 0x000fe4000786c0ff */
[----:B------:R-:W-:-:S11]  /*3a20*/  PLOP3.LUT P0, PT, P1, PT, PT, 0x80, 0x0 ;  /* 0x000000000000781c */ /* 0x000fd60000f0f070 */
[----:B------:R-:W-:Y:S05]  /*3a30*/  @!P3 BRA `(.L_x_49) ;  /* 0x00000000000cb947 */ /* 0x000fea0003800000 */
[----:B-----5:R-:W-:Y:S01]  /*3a40*/  FSETP.EQ.AND P0, PT, R90, RZ, PT ;  /* 0x000000ff5a00720b */ /* 0x020fe20003f02000 */
[----:B------:R-:W-:-:S12]  /*3a50*/  BRA `(.L_x_49) ;  /* 0x0000000000047947 */ /* 0x000fd80003800000 */
.L_x_48:
[----:B-----5:R-:W-:-:S13]  /*3a60*/  FSETP.EQ.AND P0, PT, R90, RZ, PT ;  /* 0x000000ff5a00720b */ /* 0x020fda0003f02000 */
.L_x_49:
[----:B------:R-:W-:Y:S05]  /*3a70*/  BSYNC B0 ;  /* 0x0000000000007941 */ /* 0x000fea0003800000 */
.L_x_47:
[----:B------:R-:W-:Y:S04]  /*3a80*/  BSSY B0, `(.L_x_50) ;  /* 0x0000007000007945 */ /* 0x000fe80003800000 */
[----:B------:R-:W-:Y:S05]  /*3a90*/  @!P2 BRA `(.L_x_51) ;  /* 0x000000000010a947 */ /* 0x000fea0003800000 */
[----:B------:R-:W-:-:S13]  /*3aa0*/  LOP3.LUT P2, RZ, R88, 0xff, RZ, 0xc0, !PT ;  /* 0x000000ff58ff7812 */ /* 0x000fda000784c0ff */
[----:B------:R-:W-:Y:S05]  /*3ab0*/  @!P2 BRA `(.L_x_52) ;  /* 0x00000000000ca947 */ /* 0x000fea0003800000 */
[----:B-----5:R-:W-:Y:S01]  /*3ac0*/  FSETP.EQ.AND P1, PT, R90, RZ, PT ;  /* 0x000000ff5a00720b */ /* 0x020fe20003f22000 */
[----:B------:R-:W-:-:S12]  /*3ad0*/  BRA `(.L_x_52) ;  /* 0x0000000000047947 */ /* 0x000fd80003800000 */
.L_x_51:
[----:B-----5:R-:W-:-:S13]  /*3ae0*/  FSETP.EQ.AND P1, PT, R90, RZ, PT ;  /* 0x000000ff5a00720b */ /* 0x020fda0003f22000 */
.L_x_52:
[----:B------:R-:W-:Y:S05]  /*3af0*/  BSYNC B0 ;  /* 0x0000000000007941 */ /* 0x000fea0003800000 */
.L_x_50:
[----:B------:R-:W-:Y:S01]  /*3b00*/  BSSY B0, `(.L_x_53) ;  /* 0x000003f000007945 */ /* 0x000fe20003800000 */
[----:B------:R-:W-:Y:S02]  /*3b10*/  CS2R R6, SRZ ;  /* 0x0000000000067805 */ /* 0x000fe4000001ff00 */
[----:B---34-:R-:W-:Y:S01]  /*3b20*/  CS2R R4, SRZ ;  /* 0x0000000000047805 */ /* 0x018fe2000001ff00 */
[----:B------:R-:W-:Y:S06]  /*3b30*/  @P0 BRA `(.L_x_54) ;  /* 0x0000000000ec0947 */ /* 0x000fec0003800000 */
[----:B------:R-:W-:-:S13]  /*3b40*/  ISETP.NE.AND P3, PT, R89, 0x3, PT ;  /* 0x000000035900780c */ /* 0x000fda0003f65270 */
[----:B------:R-:W-:Y:S05]  /*3b50*/  @!P3 BRA `(.L_x_55) ;  /* 0x000000000004b947 */ /* 0x000fea0003800000 */
[----:B------:R-:W-:Y:S01]  /*3b60*/  BPT.TRAP 0x1 ;  /* 0x000000040000795c */ /* 0x000fe20000300000 */
.L_x_55:
[----:B------:R-:W-:Y:S01]  /*3b70*/  LEA R13, R93, UR50, 0x3 ;  /* 0x000000325d0d7c11 */ /* 0x000fe2000f8e18ff */
[----:B------:R-:W-:Y:S01]  /*3b80*/  BSSY B1, `(.L_x_56) ;  /* 0x0000005000017945 */ /* 0x000fe20003800000 */
[----:B--2---:R-:W-:Y:S02]  /*3b90*/  SHF.L.U32 R0, R92, 0x1f, RZ ;  /* 0x0000001f5c007819 */ /* 0x004fe400000006ff */
[----:B------:R-:W-:Y:S02]  /*3ba0*/  CS2R R6, SRZ ;  /* 0x0000000000067805 */ /* 0x000fe4000001ff00 */
[----:B------:R-:W2:Y:S02]  /*3bb0*/  SYNCS.PHASECHK.TRANS64.TRYWAIT P2, [R13+URZ+0xc0], R0 ;  /* 0x0000c0000d0075a7 */ /* 0x000ea4000804017f */
[----:B--2---:R-:W-:Y:S05]  /*3bc0*/  @!P2 BRA `(.L_x_57) ;  /* 0x000000b40028a947 */ /* 0x004fea0003800000 */
.L_x_372:
[----:B------:R-:W-:Y:S05]  /*3bd0*/  BSYNC B1 ;  /* 0x0000000000017941 */ /* 0x000fea0003800000 */
.L_x_56:
[----:B------:R-:W-:Y:S01]  /*3be0*/  BSSY B1, `(.L_x_58) ;  /* 0x000001f000017945 */ /* 0x000fe20003800000 */
[----:B------:R-:W-:-:S03]  /*3bf0*/  CS2R R4, SRZ ;  /* 0x0000000000047805 */ /* 0x000fc6000001ff00 */
[----:B------:R-:W-:Y:S05]  /*3c00*/  @P1 BRA `(.L_x_59) ;  /* 0x0000000000701947 */ /* 0x000fea0003800000 */
[C---:B--2---:R-:W-:Y:S01]  /*3c10*/  SHF.L.U32 R0, R18.reuse, 0x4, RZ ;  /* 0x0000000412007819 */ /* 0x044fe200000006ff */
[C---:B------:R-:W-:Y:S01]  /*3c20*/  IMAD.SHL.U32 R5, R18.reuse, 0x8, RZ ;  /* 0x0000000812057824 */ /* 0x040fe200078e00ff */
[----:B------:R-:W-:Y:S02]  /*3c30*/  SHF.L.U32 R3, R18, 0x1, RZ ;  /* 0x0000000112037819 */ /* 0x000fe400000006ff */
[----:B------:R-:W-:Y:S02]  /*3c40*/  LOP3.LUT R0, R0, 0xe00, RZ, 0xc0, !PT ;  /* 0x00000e0000007812 */ /* 0x000fe400078ec0ff */
[----:B------:R-:W-:Y:S02]  /*3c50*/  LOP3.LUT R7, R5, 0x80, RZ, 0xc0, !PT ;  /* 0x0000008005077812 */ /* 0x000fe400078ec0ff */
[----:B------:R-:W-:Y:S02]  /*3c60*/  LOP3.LUT R0, R0, 0x6, R3, 0xf8, !PT ;  /* 0x0000000600007812 */ /* 0x000fe400078ef803 */
[----:B------:R-:W-:-:S02]  /*3c70*/  LOP3.LUT R7, R7, 0x10, R18, 0xf8, !PT ;  /* 0x0000001007077812 */ /* 0x000fc400078ef812 */
[----:B------:R-:W-:Y:S02]  /*3c80*/  LOP3.LUT R0, R0, 0x60, R5, 0xf8, !PT ;  /* 0x0000006000007812 */ /* 0x000fe400078ef805 */
[----:B------:R-:W-:Y:S02]  /*3c90*/  SHF.R.U32.HI R3, RZ, 0x4, R18 ;  /* 0x00000004ff037819 */ /* 0x000fe40000011612 */
[----:B------:R-:W-:Y:S02]  /*3ca0*/  LOP3.LUT R0, R0, R7, RZ, 0xfc, !PT ;  /* 0x0000000700007212 */ /* 0x000fe400078efcff */
[----:B------:R-:W-:Y:S02]  /*3cb0*/  LOP3.LUT P2, RZ, R3, 0x1, RZ, 0xc0, !PT ;  /* 0x0000000103ff7812 */ /* 0x000fe4000784c0ff */
[----:B------:R-:W-:-:S04]  /*3cc0*/  LEA R0, R93, R0, 0xc ;  /* 0x000000005d007211 */ /* 0x000fc800078e60ff */
[----:B------:R-:W-:Y:S01]  /*3cd0*/  IADD3 R3, R0, UR50, RZ ;  /* 0x0000003200037c10 */ /* 0x000fe2000fffe0ff */
[----:B------:R-:W-:Y:S03]  /*3ce0*/  LDS.U16 R5, [R0+UR50+0x308] ;  /* 0x0003083200057984 */ /* 0x000fe60008000400 */
[C---:B------:R-:W-:Y:S01]  /*3cf0*/  IADD3 R7, R3.reuse, 0x210, RZ ;  /* 0x0000021003077810 */ /* 0x040fe20007ffe0ff */
[----:B------:R-:W-:Y:S01]  /*3d00*/  VIADD R4, R3, 0x200 ;  /* 0x0000020003047836 */ /* 0x000fe20000000000 */
[----:B------:R-:W2:Y:S04]  /*3d10*/  LDS.U16 R6, [R0+UR50+0x208] ;  /* 0x0002083200067984 */ /* 0x000ea80008000400 */
[----:B------:R-:W-:Y:S01]  /*3d20*/  @P2 IADD3 R7, R4, -0x10, RZ ;  /* 0xfffffff004072810 */ /* 0x000fe20007ffe0ff */
[----:B------:R-:W-:Y:S04]  /*3d30*/  LDS.U16 R3, [R0+UR50+0x200] ;  /* 0x0002003200037984 */ /* 0x000fe80008000400 */
[----:B------:R-:W3:Y:S04]  /*3d40*/  LDS.U16 R4, [R0+UR50+0x300] ;  /* 0x0003003200047984 */ /* 0x000ee80008000400 */
[----:B------:R-:W-:Y:S04]  /*3d50*/  LDS.U16 R8, [R7+0x100] ;  /* 0x0001000007087984 */ /* 0x000fe80000000400 */
[----:B------:R-:W4:Y:S04]  /*3d60*/  LDS.U16 R9, [R7] ;  /* 0x0000000007097984 */ /* 0x000f280000000400 */
[----:B------:R-:W-:Y:S04]  /*3d70*/  LDS.U16 R10, [R7+0x108] ;  /* 0x00010800070a7984 */ /* 0x000fe80000000400 */
[----:B------:R-:W1:Y:S01]  /*3d80*/  LDS.U16 R11, [R7+0x8] ;  /* 0x00000800070b7984 */ /* 0x000e620000000400 */
[----:B--2---:R-:W-:-:S02]  /*3d90*/  PRMT R5, R6, 0x5410, R5 ;  /* 0x0000541006057816 */ /* 0x004fc40000000005 */
[----:B---3--:R-:W-:Y:S02]  /*3da0*/  PRMT R4, R3, 0x5410, R4 ;  /* 0x0000541003047816 */ /* 0x008fe40000000004 */
[----:B----4-:R-:W-:Y:S02]  /*3db0*/  PRMT R6, R9, 0x5410, R8 ;  /* 0x0000541009067816 */ /* 0x010fe40000000008 */
[----:B-1----:R-:W-:-:S07]  /*3dc0*/  PRMT R7, R11, 0x5410, R10 ;  /* 0x000054100b077816 */ /* 0x002fce000000000a */
.L_x_59:
[----:B------:R-:W-:Y:S05]  /*3dd0*/  BSYNC B1 ;  /* 0x0000000000017941 */ /* 0x000fea0003800000 */
.L_x_58:
[----:B------:R-:W-:Y:S01]  /*3de0*/  @!PT LDS RZ, [RZ] ;  /* 0x00000000fffff984 */ /* 0x000fe20000000800 */
[----:B------:R-:W-:Y:S01]  /*3df0*/  @!PT LDS RZ, [RZ] ;  /* 0x00000000fffff984 */ /* 0x000fe20000000800 */
[----:B------:R-:W-:Y:S01]  /*3e00*/  @!PT LDS RZ, [RZ] ;  /* 0x00000000fffff984 */ /* 0x000fe20000000800 */
[----:B------:R-:W-:Y:S01]  /*3e10*/  @!PT LDS RZ, [RZ] ;  /* 0x00000000fffff984 */ /* 0x000fe20000000800 */
[----:B------:R3:W-:Y:S06]  /*3e20*/  MEMBAR.ALL.CTA ;  /* 0x0000000000007992 */ /* 0x0007ec0000008000 */
[----:B---3--:R-:W3:Y:S01]  /*3e30*/  FENCE.VIEW.ASYNC.S ;  /* 0x00000000000073c6 */ /* 0x008ee20000000000 */
[----:B------:R-:W-:Y:S05]  /*3e40*/  @!P3 BRA `(.L_x_60) ;  /* 0x000000000004b947 */ /* 0x000fea0003800000 */
[----:B------:R-:W-:Y:S01]  /*3e50*/  BPT.TRAP 0x1 ;  /* 0x000000040000795c */ /* 0x000fe20000300000 */
.L_x_60:
[----:B------:R-:W4:Y:S01]  /*3e60*/  S2R R3, SR_CgaCtaId ;  /* 0x0000000000037919 */ /* 0x000f220000008800 */
[----:B--2---:R-:W-:Y:S01]  /*3e70*/  VIADD R0, R13, 0xe0 ;  /* 0x000000e00d007836 */ /* 0x004fe20000000000 */
[----:B------:R-:W-:-:S04]  /*3e80*/  IADD3 R93, R93, 0x1, RZ ;  /* 0x000000015d5d7810 */ /* 0x000fc80007ffe0ff */
[----:B------:R-:W-:-:S04]  /*3e90*/  ISETP.NE.AND P2, PT, R93, 0x4, PT ;  /* 0x000000045d00780c */ /* 0x000fc80003f45270 */
[----:B------:R-:W-:Y:S02]  /*3ea0*/  SEL R93, R93, RZ, P2 ;  /* 0x000000ff5d5d7207 */ /* 0x000fe40001000000 */
[----:B----4-:R-:W-:Y:S02]  /*3eb0*/  PRMT R0, R3, 0x654, R0 ;  /* 0x0000065403007816 */ /* 0x010fe40000000000 */
[----:B------:R-:W-:Y:S02]  /*3ec0*/  SEL R3, RZ, 0x1, P2 ;  /* 0x00000001ff037807 */ /* 0x000fe40001000000 */
[----:B---3--:R3:W-:Y:S02]  /*3ed0*/  SYNCS.ARRIVE.TRANS64.RED.A1T0 RZ, [R0+URZ], RZ ;  /* 0x000000ff00ff79a7 */ /* 0x0087e4000810043f */
[----:B------:R-:W-:-:S07]  /*3ee0*/  LOP3.LUT R92, R92, R3, RZ, 0x3c, !PT ;  /* 0x000000035c5c7212 */ /* 0x000fce00078e3cff */
.L_x_54:
[----:B------:R-:W-:Y:S05]  /*3ef0*/  BSYNC B0 ;  /* 0x0000000000007941 */ /* 0x000fea0003800000 */
.L_x_53:
[-C--:B--23--:R-:W-:Y:S01]  /*3f00*/  F2FP.F16.E4M3.UNPACK_B R0, R4.reuse ;  /* 0x00000004ff00723e */ /* 0x08cfe200020006ff */
[C---:B-----5:R-:W-:Y:S01]  /*3f10*/  FMUL R157, R91.reuse, R157 ;  /* 0x0000009d5b9d7220 */ /* 0x060fe20000400000 */
[----:B------:R-:W-:Y:S01]  /*3f20*/  F2FP.F16.E4M3.UNPACK_B R3, R4.H1 ;  /* 0x00000004ff03723e */ /* 0x000fe200030006ff */
[C---:B------:R-:W-:Y:S01]  /*3f30*/  FMUL R8, R91.reuse, R155 ;  /* 0x0000009b5b087220 */ /* 0x040fe20000400000 */
[C---:B------:R-:W-:Y:S01]  /*3f40*/  FMUL R156, R91.reuse, R156 ;  /* 0x0000009c5b9c7220 */ /* 0x040fe20000400000 */
[--C-:B------:R-:W-:Y:S02]  /*3f50*/  HADD2.F32 R9, -RZ, R0.reuse.H0_H0 ;  /* 0x20000000ff097230 */ /* 0x100fe40000004100 */
[----:B------:R-:W-:Y:S01]  /*3f60*/  FMUL R15, R91, R154 ;  /* 0x0000009a5b0f7220 */ /* 0x000fe20000400000 */
[----:B------:R-:W-:Y:S01]  /*3f70*/  HADD2.F32 R11, -RZ, R0.H1_H1 ;  /* 0x30000000ff0b7230 */ /* 0x000fe20000004100 */
[----:B------:R-:W-:Y:S01]  /*3f80*/  F2FP.F16.E4M3.UNPACK_B R0, R5 ;  /* 0x00000005ff00723e */ /* 0x000fe200020006ff */
[----:B------:R-:W-:-:S02]  /*3f90*/  HADD2.F32 R13, -RZ, R3.H0_H0 ;  /* 0x20000003ff0d7230 */ /* 0x000fc40000004100 */
[C---:B------:R-:W-:Y:S01]  /*3fa0*/  FFMA R157, R90.reuse, R9, R157 ;  /* 0x000000095a9d7223 */ /* 0x040fe2000000009d */
[----:B------:R-:W-:Y:S02]  /*3fb0*/  HADD2.F32 R3, -RZ, R3.H1_H1 ;  /* 0x30000003ff037230 */ /* 0x000fe40000004100 */
[C---:B------:R-:W-:Y:S01]  /*3fc0*/  FFMA R156, R90.reuse, R11, R156 ;  /* 0x0000000b5a9c7223 */ /* 0x040fe2000000009c */
[--C-:B------:R-:W-:Y:S02]  /*3fd0*/  HADD2.F32 R9, -RZ, R0.reuse.H0_H0 ;  /* 0x20000000ff097230 */ /* 0x100fe40000004100 */
[C---:B------:R-:W-:Y:S01]  /*3fe0*/  FFMA R13, R90.reuse, R13, R8 ;  /* 0x0000000d5a0d7223 */ /* 0x040fe20000000008 */
[C---:B------:R-:W-:Y:S01]  /*3ff0*/  FMUL R8, R91.reuse, R153 ;  /* 0x000000995b087220 */ /* 0x040fe20000400000 */
[----:B------:R-:W-:Y:S02]  /*4000*/  HADD2.F32 R11, -RZ, R0.H1_H1 ;  /* 0x30000000ff0b7230 */ /* 0x000fe40000004100 */
[----:B------:R-:W-:Y:S01]  /*4010*/  FMUL R152, R91, R152 ;  /* 0x000000985b987220 */ /* 0x000fe20000400000 */
[----:B------:R-:W-:Y:S01]  /*4020*/  F2FP.F16.E4M3.UNPACK_B R0, R5.H1 ;  /* 0x00000005ff00723e */ /* 0x000fe200030006ff */
[C---:B------:R-:W-:Y:S01]  /*4030*/  FFMA R10, R90.reuse, R9, R8 ;  /* 0x000000095a0a7223 */ /* 0x040fe20000000008 */
[----:B------:R-:W-:Y:S01]  /*4040*/  F2FP.F16.E4M3.UNPACK_B R8, R6 ;  /* 0x00000006ff08723e */ /* 0x000fe200020006ff */
[C---:B------:R-:W-:Y:S01]  /*4050*/  FFMA R15, R90.reuse, R3, R15 ;  /* 0x000000035a0f7223 */ /* 0x040fe2000000000f */
[----:B------:R-:W-:Y:S01]  /*4060*/  FFMA R152, R90, R11, R152 ;  /* 0x0000000b5a987223 */ /* 0x000fe20000000098 */
[----:B------:R-:W-:-:S02]  /*4070*/  HADD2.F32 R3, -RZ, R0.H0_H0 ;  /* 0x20000000ff037230 */ /* 0x000fc40000004100 */
[C---:B------:R-:W-:Y:S01]  /*4080*/  FMUL R150, R91.reuse, R150 ;  /* 0x000000965b967220 */ /* 0x040fe20000400000 */
[----:B------:R-:W-:Y:S02]  /*4090*/  HADD2.F32 R9, -RZ, R0.H1_H1 ;  /* 0x30000000ff097230 */ /* 0x000fe40000004100 */
[C---:B------:R-:W-:Y:S01]  /*40a0*/  FMUL R0, R91.reuse, R149 ;  /* 0x000000955b007220 */ /* 0x040fe20000400000 */
[--C-:B------:R-:W-:Y:S01]  /*40b0*/  HADD2.F32 R11, -RZ, R8.reuse.H0_H0 ;  /* 0x20000008ff0b7230 */ /* 0x100fe20000004100 */
[----:B------:R-:W-:Y:S01]  /*40c0*/  MOV R44, 0x3bbb989d ;  /* 0x3bbb989d002c7802 */ /* 0x000fe20000000f00 */
[----:B------:R-:W-:Y:S01]  /*40d0*/  FMUL R151, R91, R151 ;  /* 0x000000975b977220 */ /* 0x000fe20000400000 */
[C---:B------:R-:W-:Y:S01]  /*40e0*/  FFMA R150, R90.reuse, R9, R150 ;  /* 0x000000095a967223 */ /* 0x040fe20000000096 */
[----:B------:R-:W-:Y:S02]  /*40f0*/  IMAD.MOV.U32 R46, RZ, RZ, 0x437c0000 ;  /* 0x437c0000ff2e7424 */ /* 0x000fe400078e00ff */
[C---:B------:R-:W-:Y:S01]  /*4100*/  FFMA R11, R90.reuse, R11, R0 ;  /* 0x0000000b5a0b7223 */ /* 0x040fe20000000000 */
[----:B------:R-:W-:Y:S01]  /*4110*/  FFMA.SAT R9, -R157, R44, 0.5 ;  /* 0x3f0000009d097423 */ /* 0x000fe2000000212c */
[----:B------:R-:W-:Y:S01]  /*4120*/  F2FP.F16.E4M3.UNPACK_B R0, R6.H1 ;  /* 0x00000006ff00723e */ /* 0x000fe200030006ff */
[----:B------:R-:W-:Y:S01]  /*4130*/  FFMA R151, R90, R3, R151 ;  /* 0x000000035a977223 */ /* 0x000fe20000000097 */
[----:B------:R-:W-:-:S02]  /*4140*/  HADD2.F32 R3, -RZ, R8.H1_H1 ;  /* 0x30000008ff037230 */ /* 0x000fc40000004100 */
[----:B------:R-:W-:Y:S01]  /*4150*/  FFMA.RM R12, R9, R46, 12582913 ;  /* 0x4b400001090c7423 */ /* 0x000fe2000000402e */
[C---:B------:R-:W-:Y:S01]  /*4160*/  FMUL R8, R91.reuse, R143 ;  /* 0x0000008f5b087220 */ /* 0x040fe20000400000 */
[--C-:B------:R-:W-:Y:S02]  /*4170*/  HADD2.F32 R9, -RZ, R0.reuse.H0_H0 ;  /* 0x20000000ff097230 */ /* 0x100fe40000004100 */
[----:B------:R-:W-:Y:S01]  /*4180*/  FFMA.SAT R14, -R156, R44, 0.5 ;  /* 0x3f0000009c0e7423 */ /* 0x000fe2000000212c */
[----:B------:R-:W-:Y:S01]  /*4190*/  FMUL R21, R91, R142 ;  /* 0x0000008e5b157220 */ /* 0x000fe20000400000 */
[-C--:B------:R-:W-:Y:S01]  /*41a0*/  FFMA.SAT R27, -R15, R44.reuse, 0.5 ;  /* 0x3f0000000f1b7423 */ /* 0x080fe2000000212c */
[-C--:B------:R-:W-:Y:S01]  /*41b0*/  FFMA.SAT R29, -R10, R44.reuse, 0.5 ;  /* 0x3f0000000a1d7423 */ /* 0x080fe2000000212c */
[----:B------:R-:W-:Y:S01]  /*41c0*/  FFMA R8, R90, R9, R8 ;  /* 0x000000095a087223 */ /* 0x000fe20000000008 */
[----:B------:R-:W-:Y:S01]  /*41d0*/  FFMA.SAT R9, -R13, R44, 0.5 ;  /* 0x3f0000000d097423 */ /* 0x000fe2000000212c */
[-C--:B------:R-:W-:Y:S01]  /*41e0*/  FFMA.RM R20, R14, R46.reuse, 12582913 ;  /* 0x4b4000010e147423 */ /* 0x080fe2000000402e */
[----:B------:R-:W-:Y:S01]  /*41f0*/  FADD R14, R12, -12583039 ;  /* 0xcb40007f0c0e7421 */ /* 0x000fe20000000000 */
[----:B------:R-:W-:Y:S01]  /*4200*/  FFMA R21, R90, R3, R21 ;  /* 0x000000035a157223 */ /* 0x000fe20000000015 */
[-C--:B------:R-:W-:Y:S01]  /*4210*/  FFMA.RM R24, R9, R46.reuse, 12582913 ;  /* 0x4b40000109187423 */ /* 0x080fe2000000402e */
[----:B------:R-:W-:Y:S01]  /*4220*/  FADD R25, R20, -12583039 ;  /* 0xcb40007f14197421 */ /* 0x000fe20000000000 */
[----:B------:R-:W-:Y:S01]  /*4230*/  FFMA R14, -R157, 1.4426950216293334961, -R14 ;  /* 0x3fb8aa3b9d0e7823 */ /* 0x000fe2000000090e */
[----:B------:R-:W-:Y:S01]  /*4240*/  FFMA.RM R28, R27, R46, 12582913 ;  /* 0x4b4000011b1c7423 */ /* 0x000fe2000000402e */
[----:B------:R-:W-:Y:S01]  /*4250*/  FADD R26, R24, -12583039 ;  /* 0xcb40007f181a7421 */ /* 0x000fe20000000000 */
[----:B------:R-:W-:Y:S01]  /*4260*/  FFMA R25, -R156, 1.4426950216293334961, -R25 ;  /* 0x3fb8aa3b9c197823 */ /* 0x000fe20000000919 */
[----:B------:R-:W-:Y:S01]  /*4270*/  FFMA R14, -R157, 1.925963033500011079e-08, R14 ;  /* 0x32a570609d0e7823 */ /* 0x000fe2000000010e */
[----:B------:R-:W-:-:S02]  /*4280*/  HADD2.F32 R3, -RZ, R0.H1_H1 ;  /* 0x30000000ff037230 */ /* 0x000fc40000004100 */
[----:B------:R-:W-:Y:S01]  /*4290*/  FFMA R26, -R13, 1.4426950216293334961, -R26 ;  /* 0x3fb8aa3b0d1a7823 */ /* 0x000fe2000000091a */
[----:B------:R-:W-:Y:S01]  /*42a0*/  FFMA.RM R30, R29, R46, 12582913 ;  /* 0x4b4000011d1e7423 */ /* 0x000fe2000000402e */
[----:B------:R-:W-:Y:S01]  /*42b0*/  FFMA R156, -R156, 1.925963033500011079e-08, R25 ;  /* 0x32a570609c9c7823 */ /* 0x000fe20000000119 */
[----:B------:R-:W-:Y:S01]  /*42c0*/  FMUL R9, R91, R146 ;  /* 0x000000925b097220 */ /* 0x000fe20000400000 */
[----:B------:R-:W-:Y:S01]  /*42d0*/  F2FP.F16.E4M3.UNPACK_B R0, R7 ;  /* 0x00000007ff00723e */ /* 0x000fe200020006ff */
[----:B------:R2:W3:Y:S01]  /*42e0*/  MUFU.EX2 R25, R14 ;  /* 0x0000000e00197308 */ /* 0x0004e20000000800 */
[----:B------:R-:W-:Y:S01]  /*42f0*/  FFMA R26, -R13, 1.925963033500011079e-08, R26 ;  /* 0x32a570600d1a7823 */ /* 0x000fe2000000011a */
[----:B------:R-:W-:Y:S01]  /*4300*/  FADD R13, R30, -12583039 ;  /* 0xcb40007f1e0d7421 */ /* 0x000fe20000000000 */
[----:B------:R-:W-:Y:S01]  /*4310*/  FFMA.SAT R31, -R152, R44, 0.5 ;  /* 0x3f000000981f7423 */ /* 0x000fe2000000212c */
[----:B------:R-:W-:Y:S01]  /*4320*/  FFMA R9, R90, R3, R9 ;  /* 0x000000035a097223 */ /* 0x000fe20000000009 */
[----:B------:R-:W-:-:S02]  /*4330*/  HADD2.F32 R3, -RZ, R0.H0_H0 ;  /* 0x20000000ff037230 */ /* 0x000fc40000004100 */
[----:B------:R-:W-:Y:S01]  /*4340*/  FMUL R145, R91, R145 ;  /* 0x000000915b917220 */ /* 0x000fe20000400000 */
[----:B------:R-:W-:Y:S01]  /*4350*/  FFMA R13, -R10, 1.4426950216293334961, -R13 ;  /* 0x3fb8aa3b0a0d7823 */ /* 0x000fe2000000090d */
[----:B------:R-:W-:Y:S01]  /*4360*/  FFMA.RM R32, R31, R46, 12582913 ;  /* 0x4b4000011f207423 */ /* 0x000fe2000000402e */
[----:B--2---:R-:W-:Y:S01]  /*4370*/  FADD R14, R28, -12583039 ;  /* 0xcb40007f1c0e7421 */ /* 0x004fe20000000000 */
[----:B------:R-:W-:Y:S01]  /*4380*/  FFMA R145, R90, R3, R145 ;  /* 0x000000035a917223 */ /* 0x000fe20000000091 */
[----:B------:R-:W-:Y:S01]  /*4390*/  FFMA R10, -R10, 1.925963033500011079e-08, R13 ;  /* 0x32a570600a0a7823 */ /* 0x000fe2000000010d */
[----:B------:R-:W-:Y:S02]  /*43a0*/  HADD2.F32 R3, -RZ, R0.H1_H1 ;  /* 0x30000000ff037230 */ /* 0x000fe40000004100 */
[----:B------:R-:W-:Y:S01]  /*43b0*/  FFMA R14, -R15, 1.4426950216293334961, -R14 ;  /* 0x3fb8aa3b0f0e7823 */ /* 0x000fe2000000090e */
[----:B------:R-:W-:Y:S01]  /*43c0*/  FFMA.SAT R33, -R151, R44, 0.5 ;  /* 0x3f00000097217423 */ /* 0x000fe2000000212c */
[----:B------:R-:W-:Y:S01]  /*43d0*/  FMUL R13, R91, R144 ;  /* 0x000000905b0d7220 */ /* 0x000fe20000400000 */
[----:B------:R-:W-:Y:S01]  /*43e0*/  F2FP.F16.E4M3.UNPACK_B R0, R7.H1 ;  /* 0x00000007ff00723e */ /* 0x000fe200030006ff */
[----:B------:R-:W-:Y:S01]  /*43f0*/  FFMA R14, -R15, 1.925963033500011079e-08, R14 ;  /* 0x32a570600f0e7823 */ /* 0x000fe2000000010e */
[----:B------:R-:W-:Y:S01]  /*4400*/  FADD R15, R32, -12583039 ;  /* 0xcb40007f200f7421 */ /* 0x000fe20000000000 */
[----:B------:R2:W4:Y:S01]  /*4410*/  MUFU.EX2 R29, R26 ;  /* 0x0000001a001d7308 */ /* 0x0005220000000800 */
[----:B------:R-:W-:Y:S01]  /*4420*/  FFMA R13, R90, R3, R13 ;  /* 0x000000035a0d7223 */ /* 0x000fe2000000000d */
[----:B------:R-:W-:-:S02]  /*4430*/  HADD2.F32 R3, -RZ, R0.H0_H0 ;  /* 0x20000000ff037230 */ /* 0x000fc40000004100 */
[----:B------:R-:W-:Y:S01]  /*4440*/  FFMA R15, -R152, 1.4426950216293334961, -R15 ;  /* 0x3fb8aa3b980f7823 */ /* 0x000fe2000000090f */
[-C--:B------:R-:W-:Y:S01]  /*4450*/  FFMA.SAT R34, -R150, R44.reuse, 0.5 ;  /* 0x3f00000096227423 */ /* 0x080fe2000000212c */
[----:B------:R-:W-:Y:S01]  /*4460*/  FMUL R147, R91, R147 ;  /* 0x000000935b937220 */ /* 0x000fe20000400000 */
[----:B------:R-:W-:Y:S01]  /*4470*/  FFMA.SAT R38, -R21, R44, 0.5 ;  /* 0x3f00000015267423 */ /* 0x000fe2000000212c */
[----:B------:R-:W-:Y:S01]  /*4480*/  FFMA R15, -R152, 1.925963033500011079e-08, R15 ;  /* 0x32a57060980f7823 */ /* 0x000fe2000000010f */
[----:B------:R1:W-:Y:S01]  /*4490*/  MUFU.EX2 R31, R14 ;  /* 0x0000000e001f7308 */ /* 0x0003e20000000800 */
[-C--:B--2---:R-:W-:Y:S01]  /*44a0*/  FFMA.RM R26, R33, R46.reuse, 12582913 ;  /* 0x4b400001211a7423 */ /* 0x084fe2000000402e */
[-C--:B------:R-:W-:Y:S01]  /*44b0*/  FFMA.RM R34, R34, R46.reuse, 12582913 ;  /* 0x4b40000122227423 */ /* 0x080fe2000000402e */
[----:B------:R-:W-:Y:S01]  /*44c0*/  FFMA R147, R90, R3, R147 ;  /* 0x000000035a937223 */ /* 0x000fe20000000093 */
[----:B------:R-:W-:Y:S02]  /*44d0*/  HADD2.F32 R3, -RZ, R0.H1_H1 ;  /* 0x30000000ff037230 */ /* 0x000fe40000004100 */
[----:B------:R-:W-:Y:S01]  /*44e0*/  FFMA.RM R38, R38, R46, 12582913 ;  /* 0x4b40000126267423 */ /* 0x000fe2000000402e */
[----:B------:R-:W-:Y:S01]  /*44f0*/  FADD R37, R34, -12583039 ;  /* 0xcb40007f22257421 */ /* 0x000fe20000000000 */
[----:B------:R-:W-:Y:S01]  /*4500*/  FFMA.SAT R41, -R9, R44, 0.5 ;  /* 0x3f00000009297423 */ /* 0x000fe2000000212c */
[----:B------:R2:W-:Y:S01]  /*4510*/  MUFU.EX2 R35, R15 ;  /* 0x0000000f00237308 */ /* 0x0005e20000000800 */
[----:B-1----:R-:W-:Y:S01]  /*4520*/  FADD R14, R26, -12583039 ;  /* 0xcb40007f1a0e7421 */ /* 0x002fe20000000000 */
[----:B------:R-:W-:Y:S01]  /*4530*/  FADD R0, R38, -12583039 ;  /* 0xcb40007f26007421 */ /* 0x000fe20000000000 */
[----:B------:R-:W-:Y:S01]  /*4540*/  FFMA R39, -R150, 1.4426950216293334961, -R37 ;  /* 0x3fb8aa3b96277823 */ /* 0x000fe20000000925 */
[----:B------:R-:W-:Y:S01]  /*4550*/  FFMA.RM R41, R41, R46, 12582913 ;  /* 0x4b40000129297423 */ /* 0x000fe2000000402e */
[----:B------:R-:W-:Y:S01]  /*4560*/  FFMA R14, -R151, 1.4426950216293334961, -R14 ;  /* 0x3fb8aa3b970e7823 */ /* 0x000fe2000000090e */
[----:B------:R-:W-:Y:S01]  /*4570*/  SHF.L.U32 R12, R12, 0x17, RZ ;  /* 0x000000170c0c7819 */ /* 0x000fe200000006ff */
[----:B------:R-:W-:Y:S01]  /*4580*/  FFMA R39, -R150, 1.925963033500011079e-08, R39 ;  /* 0x32a5706096277823 */ /* 0x000fe20000000127 */
[----:B------:R1:W-:Y:S01]  /*4590*/  MUFU.EX2 R33, R10 ;  /* 0x0000000a00217308 */ /* 0x0003e20000000800 */
[----:B--2---:R-:W-:Y:S01]  /*45a0*/  FMUL R15, R91, R148 ;  /* 0x000000945b0f7220 */ /* 0x004fe20000400000 */
[----:B------:R-:W-:Y:S01]  /*45b0*/  FFMA R14, -R151, 1.925963033500011079e-08, R14 ;  /* 0x32a57060970e7823 */ /* 0x000fe2000000010e */
[----:B------:R-:W-:Y:S01]  /*45c0*/  FADD R42, R41, -12583039 ;  /* 0xcb40007f292a7421 */ /* 0x000fe20000000000 */
[----:B---3--:R-:W-:Y:S01]  /*45d0*/  FFMA R25, R12, R25, 1 ;  /* 0x3f8000000c197423 */ /* 0x008fe20000000019 */
[----:B------:R-:W-:Y:S01]  /*45e0*/  FFMA R3, R90, R3, R15 ;  /* 0x000000035a037223 */ /* 0x000fe2000000000f */
[-C--:B------:R-:W-:Y:S01]  /*45f0*/  FFMA.SAT R15, -R8, R44.reuse, 0.5 ;  /* 0x3f000000080f7423 */ /* 0x080fe2000000212c */
[----:B------:R-:W-:Y:S01]  /*4600*/  FFMA R42, -R9, 1.4426950216293334961, -R42 ;  /* 0x3fb8aa3b092a7823 */ /* 0x000fe2000000092a */
[----:B------:R2:W-:Y:S01]  /*4610*/  MUFU.EX2 R37, R14 ;  /* 0x0000000e00257308 */ /* 0x0005e20000000800 */
[----:B-1----:R-:W-:Y:S01]  /*4620*/  FFMA.SAT R10, -R11, R44, 0.5 ;  /* 0x3f0000000b0a7423 */ /* 0x002fe2000000212c */
[----:B------:R-:W-:Y:S01]  /*4630*/  FFMA.RM R40, R15, R46, 12582913 ;  /* 0x4b4000010f287423 */ /* 0x000fe2000000402e */
[----:B------:R-:W-:Y:S01]  /*4640*/  FFMA R42, -R9, 1.925963033500011079e-08, R42 ;  /* 0x32a57060092a7823 */ /* 0x000fe2000000012a */
[----:B------:R-:W-:Y:S01]  /*4650*/  FFMA.SAT R9, -R147, R44, 0.5 ;  /* 0x3f00000093097423 */ /* 0x000fe2000000212c */
[-C--:B------:R-:W-:Y:S01]  /*4660*/  FFMA.RM R10, R10, R46.reuse, 12582913 ;  /* 0x4b4000010a0a7423 */ /* 0x080fe2000000402e */
[----:B------:R-:W-:Y:S01]  /*4670*/  FADD R15, R40, -12583039 ;  /* 0xcb40007f280f7421 */ /* 0x000fe20000000000 */
[----:B------:R-:W-:Y:S01]  /*4680*/  SHF.L.U32 R24, R24, 0x17, RZ ;  /* 0x0000001718187819 */ /* 0x000fe200000006ff */
[----:B------:R-:W-:Y:S01]  /*4690*/  FFMA.RM R43, R9, R46, 12582913 ;  /* 0x4b400001092b7423 */ /* 0x000fe2000000402e */
[C---:B--2---:R-:W-:Y:S01]  /*46a0*/  FFMA R14, -R21.reuse, 1.4426950216293334961, -R0 ;  /* 0x3fb8aa3b150e7823 */ /* 0x044fe20000000900 */
[----:B------:R-:W-:Y:S01]  /*46b0*/  LOP3.LUT R0, R18, 0xff, RZ, 0xc0, !PT ;  /* 0x000000ff12007812 */ /* 0x000fe200078ec0ff */
[----:B------:R-:W-:Y:S01]  /*46c0*/  FADD R36, R10, -12583039 ;  /* 0xcb40007f0a247421 */ /* 0x000fe20000000000 */
[----:B------:R-:W1:Y:S01]  /*46d0*/  MUFU.EX2 R27, R156 ;  /* 0x0000009c001b7308 */ /* 0x000e620000000800 */
[----:B------:R-:W-:Y:S01]  /*46e0*/  FFMA R14, -R21, 1.925963033500011079e-08, R14 ;  /* 0x32a57060150e7823 */ /* 0x000fe2000000010e */
[----:B------:R-:W-:Y:S01]  /*46f0*/  IADD3 R0, R0, 0x1f, RZ ;  /* 0x0000001f00007810 */ /* 0x000fe20007ffe0ff */
[----:B------:R-:W-:Y:S01]  /*4700*/  FFMA R36, -R11, 1.4426950216293334961, -R36 ;  /* 0x3fb8aa3b0b247823 */ /* 0x000fe20000000924 */
[----:B------:R-:W-:Y:S01]  /*4710*/  FFMA R21, -R8, 1.4426950216293334961, -R15 ;  /* 0x3fb8aa3b08157823 */ /* 0x000fe2000000090f */
[----:B------:R-:W-:Y:S01]  /*4720*/  SHF.L.U32 R28, R28, 0x17, RZ ;  /* 0x000000171c1c7819 */ /* 0x000fe200000006ff */
[----:B------:R-:W-:Y:S01]  /*4730*/  IMAD.SHL.U32 R20, R20, 0x800000, RZ ;  /* 0x0080000014147824 */ /* 0x000fe200078e00ff */
[----:B------:R-:W-:Y:S01]  /*4740*/  ISETP.GT.U32.AND P5, PT, R0, 0x3e, PT ;  /* 0x0000003e0000780c */ /* 0x000fe20003fa4070 */
[-C--:B------:R-:W-:Y:S01]  /*4750*/  FFMA.SAT R0, -R145, R44.reuse, 0.5 ;  /* 0x3f00000091007423 */ /* 0x080fe2000000212c */
[----:B------:R-:W-:Y:S01]  /*4760*/  FFMA R36, -R11, 1.925963033500011079e-08, R36 ;  /* 0x32a570600b247823 */ /* 0x000fe20000000124 */
[----:B------:R-:W-:Y:S01]  /*4770*/  FFMA R21, -R8, 1.925963033500011079e-08, R21 ;  /* 0x32a5706008157823 */ /* 0x000fe20000000115 */
[----:B------:R-:W-:Y:S01]  /*4780*/  FFMA.SAT R8, -R13, R44, 0.5 ;  /* 0x3f0000000d087423 */ /* 0x000fe2000000212c */
[----:B------:R-:W-:Y:S01]  /*4790*/  FFMA.RM R0, R0, R46, 12582913 ;  /* 0x4b40000100007423 */ /* 0x000fe2000000402e */
[----:B------:R2:W-:Y:S01]  /*47a0*/  MUFU.EX2 R11, R36 ;  /* 0x00000024000b7308 */ /* 0x0005e20000000800 */
[----:B------:R-:W-:Y:S01]  /*47b0*/  FFMA.SAT R44, -R3, R44, 0.5 ;  /* 0x3f000000032c7423 */ /* 0x000fe2000000212c */
[----:B------:R-:W-:Y:S01]  /*47c0*/  IMAD.SHL.U32 R30, R30, 0x800000, RZ ;  /* 0x008000001e1e7824 */ /* 0x000fe200078e00ff */
[----:B------:R-:W-:Y:S01]  /*47d0*/  SHF.L.U32 R32, R32, 0x17, RZ ;  /* 0x0000001720207819 */ /* 0x000fe200000006ff */
[----:B------:R-:W-:-:S02]  /*47e0*/  IMAD.SHL.U32 R34, R34, 0x800000, RZ ;  /* 0x0080000022227824 */ /* 0x000fc400078e00ff */
[-C--:B------:R-:W-:Y:S01]  /*47f0*/  FFMA.RM R45, R44, R46.reuse, 12582913 ;  /* 0x4b4000012c2d7423 */ /* 0x080fe2000000402e */
[----:B------:R-:W-:Y:S01]  /*4800*/  FADD R44, R43, -12583039 ;  /* 0xcb40007f2b2c7421 */ /* 0x000fe20000000000 */
[----:B------:R-:W-:Y:S01]  /*4810*/  SHF.L.U32 R26, R26, 0x17, RZ ;  /* 0x000000171a1a7819 */ /* 0x000fe200000006ff */
[----:B------:R3:W-:Y:S01]  /*4820*/  MUFU.EX2 R15, R14 ;  /* 0x0000000e000f7308 */ /* 0x0007e20000000800 */
[----:B--2---:R-:W-:Y:S01]  /*4830*/  FFMA.RM R36, R8, R46, 12582913 ;  /* 0x4b40000108247423 */ /* 0x004fe2000000402e */
[----:B------:R-:W-:Y:S01]  /*4840*/  FADD R8, R0, -12583039 ;  /* 0xcb40007f00087421 */ /* 0x000fe20000000000 */
[----:B------:R-:W-:Y:S01]  /*4850*/  FADD R46, R45, -12583039 ;  /* 0xcb40007f2d2e7421 */ /* 0x000fe20000000000 */
[----:B------:R-:W-:Y:S01]  /*4860*/  FFMA R44, -R147, 1.4426950216293334961, -R44 ;  /* 0x3fb8aa3b932c7823 */ /* 0x000fe2000000092c */
[----:B------:R-:W-:Y:S01]  /*4870*/  SHF.L.U32 R10, R10, 0x17, RZ ;  /* 0x000000170a0a7819 */ /* 0x000fe200000006ff */
[----:B------:R-:W-:Y:S01]  /*4880*/  FFMA R8, -R145, 1.4426950216293334961, -R8 ;  /* 0x3fb8aa3b91087823 */ /* 0x000fe20000000908 */
[----:B------:R-:W-:Y:S01]  /*4890*/  FFMA R46, -R3, 1.4426950216293334961, -R46 ;  /* 0x3fb8aa3b032e7823 */ /* 0x000fe2000000092e */
[----:B------:R-:W-:Y:S01]  /*48a0*/  FFMA R44, -R147, 1.925963033500011079e-08, R44 ;  /* 0x32a57060932c7823 */ /* 0x000fe2000000012c */
[----:B---3--:R-:W-:Y:S01]  /*48b0*/  FADD R14, R36, -12583039 ;  /* 0xcb40007f240e7421 */ /* 0x008fe20000000000 */
[----:B------:R-:W-:Y:S01]  /*48c0*/  FFMA R8, -R145, 1.925963033500011079e-08, R8 ;  /* 0x32a5706091087823 */ /* 0x000fe20000000108 */
[----:B------:R-:W-:Y:S01]  /*48d0*/  FFMA R46, -R3, 1.925963033500011079e-08, R46 ;  /* 0x32a57060032e7823 */ /* 0x000fe2000000012e */
[----:B------:R-:W2:Y:S01]  /*48e0*/  MUFU.EX2 R39, R39 ;  /* 0x0000002700277308 */ /* 0x000ea20000000800 */
[C---:B------:R-:W-:Y:S01]  /*48f0*/  FFMA R14, -R13.reuse, 1.4426950216293334961, -R14 ;  /* 0x3fb8aa3b0d0e7823 */ /* 0x040fe2000000090e */
[----:B------:R-:W-:Y:S01]  /*4900*/  SHF.L.U32 R38, R38, 0x17, RZ ;  /* 0x0000001726267819 */ /* 0x000fe200000006ff */
[----:B------:R-:W-:Y:S01]  /*4910*/  IMAD.SHL.U32 R0, R0, 0x800000, RZ ;  /* 0x0080000000007824 */ /* 0x000fe200078e00ff */
[----:B------:R-:W-:Y:S01]  /*4920*/  SHF.L.U32 R40, R40, 0x17, RZ ;  /* 0x0000001728287819 */ /* 0x000fe200000006ff */
[----:B------:R-:W-:Y:S01]  /*4930*/  FFMA R14, -R13, 1.925963033500011079e-08, R14 ;  /* 0x32a570600d0e7823 */ /* 0x000fe2000000010e */
[----:B------:R-:W-:Y:S01]  /*4940*/  SHF.L.U32 R41, R41, 0x17, RZ ;  /* 0x0000001729297819 */ /* 0x000fe200000006ff */
[----:B------:R-:W-:Y:S01]  /*4950*/  IMAD.SHL.U32 R45, R45, 0x800000, RZ ;  /* 0x008000002d2d7824 */ /* 0x000fe200078e00ff */
[----:B------:R3:W2:Y:S01]  /*4960*/  MUFU.EX2 R9, R8 ;  /* 0x0000000800097308 */ /* 0x0006a20000000800 */
[----:B------:R-:W-:Y:S01]  /*4970*/  SHF.L.U32 R36, R36, 0x17, RZ ;  /* 0x0000001724247819 */ /* 0x000fe200000006ff */
[----:B------:R-:W-:Y:S01]  /*4980*/  BSSY B1, `(.L_x_61) ;  /* 0x0000023000017945 */ /* 0x000fe20003800000 */
[----:B------:R-:W-:Y:S01]  /*4990*/  SHF.L.U32 R43, R43, 0x17, RZ ;  /* 0x000000172b2b7819 */ /* 0x000fe200000006ff */
[----:B----4-:R-:W-:Y:S01]  /*49a0*/  FFMA R29, R24, R29, 1 ;  /* 0x3f800000181d7423 */ /* 0x010fe2000000001d */
[----:B-1----:R-:W-:Y:S01]  /*49b0*/  FFMA R20, R20, R27, 1 ;  /* 0x3f80000014147423 */ /* 0x002fe2000000001b */
[----:B------:R-:W-:Y:S01]  /*49c0*/  FFMA R28, R28, R31, 1 ;  /* 0x3f8000001c1c7423 */ /* 0x000fe2000000001f */
[----:B------:R-:W-:Y:S01]  /*49d0*/  FFMA R33, R30, R33, 1 ;  /* 0x3f8000001e217423 */ /* 0x000fe20000000021 */
[----:B------:R-:W1:Y:S01]  /*49e0*/  MUFU.EX2 R21, R21 ;  /* 0x0000001500157308 */ /* 0x000e620000000800 */
[----:B---3--:R-:W-:-:S02]  /*49f0*/  VIADD R8, R25, 0x1800000 ;  /* 0x0180000019087836 */ /* 0x008fc40000000000 */
[----:B--2---:R-:W-:Y:S01]  /*4a00*/  FFMA R24, R34, R39, 1 ;  /* 0x3f80000022187423 */ /* 0x004fe20000000027 */
[----:B------:R-:W-:Y:S01]  /*4a10*/  FFMA R32, R32, R35, 1 ;  /* 0x3f80000020207423 */ /* 0x000fe20000000023 */
[----:B------:R-:W-:Y:S01]  /*4a20*/  FFMA R37, R26, R37, 1 ;  /* 0x3f8000001a257423 */ /* 0x000fe20000000025 */
[----:B------:R-:W-:Y:S01]  /*4a30*/  FFMA R27, R10, R11, 1 ;  /* 0x3f8000000a1b7423 */ /* 0x000fe2000000000b */
[----:B------:R-:W-:Y:S01]  /*4a40*/  LOP3.LUT R8, R8, 0x7f800000, RZ, 0xc0, !PT ;  /* 0x7f80000008087812 */ /* 0x000fe200078ec0ff */
[----:B------:R-:W-:Y:S01]  /*4a50*/  FFMA R38, R38, R15, 1 ;  /* 0x3f80000026267423 */ /* 0x000fe2000000000f */
[----:B------:R-:W2:Y:S01]  /*4a60*/  MUFU.EX2 R42, R42 ;  /* 0x0000002a002a7308 */ /* 0x000ea20000000800 */
[----:B------:R-:W-:Y:S01]  /*4a70*/  FFMA R39, R0, R9, 1 ;  /* 0x3f80000000277423 */ /* 0x000fe20000000009 */
[----:B------:R-:W-:-:S06]  /*4a80*/  ISETP.GT.U32.AND P2, PT, R8, 0x1ffffff, PT ;  /* 0x01ffffff0800780c */ /* 0x000fcc0003f44070 */
[----:B------:R-:W3:Y:S01]  /*4a90*/  MUFU.EX2 R3, R14 ;  /* 0x0000000e00037308 */ /* 0x000ee20000000800 */
[----:B-1----:R-:W-:-:S07]  /*4aa0*/  FFMA R31, R40, R21, 1 ;  /* 0x3f800000281f7423 */ /* 0x002fce0000000015 */
[----:B------:R-:W1:Y:S01]  /*4ab0*/  MUFU.EX2 R44, R44 ;  /* 0x0000002c002c7308 */ /* 0x000e620000000800 */
[----:B--2---:R-:W-:-:S07]  /*4ac0*/  FFMA R42, R41, R42, 1 ;  /* 0x3f800000292a7423 */ /* 0x004fce000000002a */
[----:B------:R-:W2:Y:S01]  /*4ad0*/  MUFU.EX2 R46, R46 ;  /* 0x0000002e002e7308 */ /* 0x000ea20000000800 */
[----:B---3--:R-:W-:Y:S01]  /*4ae0*/  FFMA R30, R36, R3, 1 ;  /* 0x3f800000241e7423 */ /* 0x008fe20000000003 */
[----:B-1----:R-:W-:Y:S01]  /*4af0*/  FFMA R43, R43, R44, 1 ;  /* 0x3f8000002b2b7423 */ /* 0x002fe2000000002c */
[----:B--2---:R-:W-:Y:S01]  /*4b00*/  FFMA R46, R45, R46, 1 ;  /* 0x3f8000002d2e7423 */ /* 0x004fe2000000002e */
[----:B------:R-:W-:Y:S06]  /*4b10*/  @P2 BRA `(.L_x_62) ;  /* 0x0000000000142947 */ /* 0x000fec0003800000 */
[----:B------:R-:W-:Y:S02]  /*4b20*/  MOV R3, R25 ;  /* 0x0000001900037202 */ /* 0x000fe40000000f00 */
[----:B------:R-:W-:-:S07]  /*4b30*/  MOV R36, 0x4b50 ;  /* 0x00004b5000247802 */ /* 0x000fce0000000f00 */
[----:B------:R-:W-:Y:S05]  /*4b40*/  CALL.REL.NOINC `($__internal_0_$__cuda_sm20_rcp_rn_f32_slowpath) ;  /* 0x000000ac007c7944 */ /* 0x000fea0003c00000 */
[----:B------:R-:W-:Y:S01]  /*4b50*/  MOV R8, R0 ;  /* 0x0000000000087202 */ /* 0x000fe20000000f00 */
[----:B------:R-:W-:Y:S06]  /*4b60*/  BRA `(.L_x_63) ;  /* 0x0000000000107947 */ /* 0x000fec0003800000 */
.L_x_62:
[----:B------:R-:W1:Y:S02]  /*4b70*/  MUFU.RCP R8, R25 ;  /* 0x0000001900087308 */ /* 0x000e640000001000 */
[----:B-1----:R-:W-:-:S04]  /*4b80*/  FFMA R0, R25, R8, -1 ;  /* 0xbf80000019007423 */ /* 0x002fc80000000008 */
[----:B------:R-:W-:-:S04]  /*4b90*/  FADD.FTZ R3, -R0, -RZ ;  /* 0x800000ff00037221 */ /* 0x000fc80000010100 */
[----:B------:R-:W-:-:S07]  /*4ba0*/  FFMA R8, R8, R3, R8 ;  /* 0x0000000308087223 */ /* 0x000fce0000000008 */
.L_x_63:
[----:B------:R-:W-:Y:S05]  /*4bb0*/  BSYNC B1 ;  /* 0x0000000000017941 */ /* 0x000fea0003800000 */
.L_x_61:
[----:B------:R-:W-:Y:S01]  /*4bc0*/  VIADD R0, R20, 0x1800000 ;  /* 0x0180000014007836 */ /* 0x000fe20000000000 */
[----:B------:R-:W-:Y:S04]  /*4bd0*/  BSSY B1, `(.L_x_64) ;  /* 0x000000d000017945 */ /* 0x000fe80003800000 */
[----:B------:R-:W-:-:S04]  /*4be0*/  LOP3.LUT R0, R0, 0x7f800000, RZ, 0xc0, !PT ;  /* 0x7f80000000007812 */ /* 0x000fc800078ec0ff */
[----:B------:R-:W-:-:S13]  /*4bf0*/  ISETP.GT.U32.AND P2, PT, R0, 0x1ffffff, PT ;  /* 0x01ffffff0000780c */ /* 0x000fda0003f44070 */
[----:B------:R-:W-:Y:S05]  /*4c00*/  @P2 BRA `(.L_x_65) ;  /* 0x0000000000142947 */ /* 0x000fea0003800000 */
[----:B------:R-:W-:Y:S02]  /*4c10*/  MOV R3, R20 ;  /* 0x0000001400037202 */ /* 0x000fe40000000f00 */
[----:B------:R-:W-:-:S07]  /*4c20*/  MOV R36, 0x4c40 ;  /* 0x00004c4000247802 */ /* 0x000fce0000000f00 */
[----:B------:R-:W-:Y:S05]  /*4c30*/  CALL.REL.NOINC `($__internal_0_$__cuda_sm20_rcp_rn_f32_slowpath) ;  /* 0x000000ac00407944 */ /* 0x000fea0003c00000 */
[----:B------:R-:W-:Y:S01]  /*4c40*/  MOV R9, R0 ;  /* 0x0000000000097202 */ /* 0x000fe20000000f00 */
[----:B------:R-:W-:Y:S06]  /*4c50*/  BRA `(.L_x_66) ;  /* 0x0000000000107947 */ /* 0x000fec0003800000 */
.L_x_65:
[----:B------:R-:W1:Y:S02]  /*4c60*/  MUFU.RCP R9, R20 ;  /* 0x0000001400097308 */ /* 0x000e640000001000 */
[----:B-1----:R-:W-:-:S04]  /*4c70*/  FFMA R0, R20, R9, -1 ;  /* 0xbf80000014007423 */ /* 0x002fc80000000009 */
[----:B------:R-:W-:-:S04]  /*4c80*/  FADD.FTZ R0, -R0, -RZ ;  /* 0x800000ff00007221 */ /* 0x000fc80000010100 */
[----:B------:R-:W-:-:S07]  /*4c90*/  FFMA R9, R9, R0, R9 ;  /* 0x0000000009097223 */ /* 0x000fce0000000009 */
.L_x_66:
[----:B------:R-:W-:Y:S05]  /*4ca0*/  BSYNC B1 ;  /* 0x0000000000017941 */ /* 0x000fea0003800000 */
.L_x_64:
        /* <DEDUP_REMOVED lines=10> */
.L_x_68:
[----:B------:R-:W1:Y:S02]  /*4d50*/  MUFU.RCP R10, R29 ;  /* 0x0000001d000a7308 */ /* 0x000e640000001000 */
[----:B-1----:R-:W-:-:S04]  /*4d60*/  FFMA R0, R29, R10, -1 ;  /* 0xbf8000001d007423 */ /* 0x002fc8000000000a */
[----:B------:R-:W-:-:S04]  /*4d70*/  FADD.FTZ R3, -R0, -RZ ;  /* 0x800000ff00037221 */ /* 0x000fc80000010100 */
[----:B------:R-:W-:-:S07]  /*4d80*/  FFMA R10, R10, R3, R10 ;  /* 0x000000030a0a7223 */ /* 0x000fce000000000a */
.L_x_69:
[----:B------:R-:W-:Y:S05]  /*4d90*/  BSYNC B1 ;  /* 0x0000000000017941 */ /* 0x000fea0003800000 */
.L_x_67:
        /* <DEDUP_REMOVED lines=10> */
.L_x_71:
[----:B------:R-:W1:Y:S02]  /*4e40*/  MUFU.RCP R11, R28 ;  /* 0x0000001c000b7308 */ /* 0x000e640000001000 */
[----:B-1----:R-:W-:-:S04]  /*4e50*/  FFMA R0, R28, R11, -1 ;  /* 0xbf8000001c007423 */ /* 0x002fc8000000000b */
[----:B------:R-:W-:-:S04]  /*4e60*/  FADD.FTZ R0, -R0, -RZ ;  /* 0x800000ff00007221 */ /* 0x000fc80000010100 */
[----:B------:R-:W-:-:S07]  /*4e70*/  FFMA R11, R11, R0, R11 ;  /* 0x000000000b0b7223 */ /* 0x000fce000000000b */
.L_x_72:
[----:B------:R-:W-:Y:S05]  /*4e80*/  BSYNC B1 ;  /* 0x0000000000017941 */ /* 0x000fea0003800000 */
.L_x_70:
        /* <DEDUP_REMOVED lines=10> */
.L_x_74:
[----:B------:R-:W1:Y:S02]  /*4f30*/  MUFU.RCP R14, R33 ;  /* 0x00000021000e7308 */ /* 0x000e640000001000 */
[----:B-1----:R-:W-:-:S04]  /*4f40*/  FFMA R0, R33, R14, -1 ;  /* 0xbf80000021007423 */ /* 0x002fc8000000000e */
[----:B------:R-:W-:-:S04]  /*4f50*/  FADD.FTZ R3, -R0, -RZ ;  /* 0x800000ff00037221 */ /* 0x000fc80000010100 */
[----:B------:R-:W-:-:S07]  /*4f60*/  FFMA R14, R14, R3, R14 ;  /* 0x000000030e0e7223 */ /* 0x000fce000000000e */
.L_x_75:
[----:B------:R-:W-:Y:S05]  /*4f70*/  BSYNC B1 ;  /* 0x0000000000017941 */ /* 0x000fea0003800000 */
.L_x_73:
        /* <DEDUP_REMOVED lines=10> */
.L_x_77:
[----:B------:R-:W1:Y:S02]  /*5020*/  MUFU.RCP R15, R32 ;  /* 0x00000020000f7308 */ /* 0x000e640000001000 */
[----:B-1----:R-:W-:-:S04]  /*5030*/  FFMA R0, R32, R15, -1 ;  /* 0xbf80000020007423 */ /* 0x002fc8000000000f */
[----:B------:R-:W-:-:S04]  /*5040*/  FADD.FTZ R0, -R0, -RZ ;  /* 0x800000ff00007221 */ /* 0x000fc80000010100 */
[----:B------:R-:W-:-:S07]  /*5050*/  FFMA R15, R15, R0, R15 ;  /* 0x000000000f0f7223 */ /* 0x000fce000000000f */
.L_x_78:
[----:B------:R-:W-:Y:S05]  /*5060*/  BSYNC B1 ;  /* 0x0000000000017941 */ /* 0x000fea0003800000 */
.L_x_76:
        /* <DEDUP_REMOVED lines=10> */
.L_x_80:
[----:B------:R-:W1:Y:S02]  /*5110*/  MUFU.RCP R20, R37 ;  /* 0x0000002500147308 */ /* 0x000e640000001000 */
[----:B-1----:R-:W-:-:S04]  /*5120*/  FFMA R0, R37, R20, -1 ;  /* 0xbf80000025007423 */ /* 0x002fc80000000014 */
[----:B------:R-:W-:-:S04]  /*5130*/  FADD.FTZ R3, -R0, -RZ ;  /* 0x800000ff00037221 */ /* 0x000fc80000010100 */
[----:B------:R-:W-:-:S07]  /*5140*/  FFMA R20, R20, R3, R20 ;  /* 0x0000000314147223 */ /* 0x000fce0000000014 */
.L_x_81:
[----:B------:R-:W-:Y:S05]  /*5150*/  BSYNC B1 ;  /* 0x0000000000017941 */ /* 0x000fea0003800000 */
.L_x_79:
        /* <DEDUP_REMOVED lines=10> */
.L_x_83:
[----:B------:R-:W1:Y:S02]  /*5200*/  MUFU.RCP R21, R24 ;  /* 0x0000001800157308 */ /* 0x000e640000001000 */
[----:B-1----:R-:W-:-:S04]  /*5210*/  FFMA R0, R24, R21, -1 ;  /* 0xbf80000018007423 */ /* 0x002fc80000000015 */
[----:B------:R-:W-:-:S04]  /*5220*/  FADD.FTZ R0, -R0, -RZ ;  /* 0x800000ff00007221 */ /* 0x000fc80000010100 */
[----:B------:R-:W-:-:S07]  /*5230*/  FFMA R21, R21, R0, R21 ;  /* 0x0000000015157223 */ /* 0x000fce0000000015 */
.L_x_84:
[----:B------:R-:W-:Y:S05]  /*5240*/  BSYNC B1 ;  /* 0x0000000000017941 */ /* 0x000fea0003800000 */
.L_x_82:
        /* <DEDUP_REMOVED lines=10> */
.L_x_86:
[----:B------:R-:W1:Y:S02]  /*52f0*/  MUFU.RCP R24, R27 ;  /* 0x0000001b00187308 */ /* 0x000e640000001000 */
[----:B-1----:R-:W-:-:S04]  /*5300*/  FFMA R0, R27, R24, -1 ;  /* 0xbf8000001b007423 */ /* 0x002fc80000000018 */
[----:B------:R-:W-:-:S04]  /*5310*/  FADD.FTZ R3, -R0, -RZ ;  /* 0x800000ff00037221 */ /* 0x000fc80000010100 */
[----:B------:R-:W-:-:S07]  /*5320*/  FFMA R24, R24, R3, R24 ;  /* 0x0000000318187223 */ /* 0x000fce0000000018 */
.L_x_87:
[----:B------:R-:W-:Y:S05]  /*5330*/  BSYNC B1 ;  /* 0x0000000000017941 */ /* 0x000fea0003800000 */
.L_x_85:
        /* <DEDUP_REMOVED lines=10> */
.L_x_89:
[----:B------:R-:W1:Y:S02]  /*53e0*/  MUFU.RCP R25, R38 ;  /* 0x0000002600197308 */ /* 0x000e640000001000 */
[----:B-1----:R-:W-:-:S04]  /*53f0*/  FFMA R0, R38, R25, -1 ;  /* 0xbf80000026007423 */ /* 0x002fc80000000019 */
[----:B------:R-:W-:-:S04]  /*5400*/  FADD.FTZ R0, -R0, -RZ ;  /* 0x800000ff00007221 */ /* 0x000fc80000010100 */
[----:B------:R-:W-:-:S07]  /*5410*/  FFMA R25, R25, R0, R25 ;  /* 0x0000000019197223 */ /* 0x000fce0000000019 */
.L_x_90:
[----:B------:R-:W-:Y:S05]  /*5420*/  BSYNC B1 ;  /* 0x0000000000017941 */ /* 0x000fea0003800000 */
.L_x_88:
        /* <DEDUP_REMOVED lines=10> */
.L_x_92:
[----:B------:R-:W1:Y:S02]  /*54d0*/  MUFU.RCP R26, R31 ;  /* 0x0000001f001a7308 */ /* 0x000e640000001000 */
[----:B-1----:R-:W-:-:S04]  /*54e0*/  FFMA R0, R31, R26, -1 ;  /* 0xbf8000001f007423 */ /* 0x002fc8000000001a */
[----:B------:R-:W-:-:S04]  /*54f0*/  FADD.FTZ R3, -R0, -RZ ;  /* 0x800000ff00037221 */ /* 0x000fc80000010100 */
[----:B------:R-:W-:-:S07]  /*5500*/  FFMA R26, R26, R3, R26 ;  /* 0x000000031a1a7223 */ /* 0x000fce000000001a */
.L_x_93:
[----:B------:R-:W-:Y:S05]  /*5510*/  BSYNC B1 ;  /* 0x0000000000017941 */ /* 0x000fea0003800000 */
.L_x_91:
        /* <DEDUP_REMOVED lines=10> */
.L_x_95:
[----:B------:R-:W1:Y:S02]  /*55c0*/  MUFU.RCP R27, R42 ;  /* 0x0000002a001b7308 */ /* 0x000e640000001000 */
[----:B-1----:R-:W-:-:S04]  /*55d0*/  FFMA R0, R42, R27, -1 ;  /* 0xbf8000002a007423 */ /* 0x002fc8000000001b */
[----:B------:R-:W-:-:S04]  /*55e0*/  FADD.FTZ R0, -R0, -RZ ;  /* 0x800000ff00007221 */ /* 0x000fc80000010100 */
[----:B------:R-:W-:-:S07]  /*55f0*/  FFMA R27, R27, R0, R27 ;  /* 0x000000001b1b7223 */ /* 0x000fce000000001b */
.L_x_96:
[----:B------:R-:W-:Y:S05]  /*5600*/  BSYNC B1 ;  /* 0x0000000000017941 */ /* 0x000fea0003800000 */
.L_x_94:
        /* <DEDUP_REMOVED lines=10> */
.L_x_98:
[----:B------:R-:W1:Y:S02]  /*56b0*/  MUFU.RCP R28, R39 ;  /* 0x00000027001c7308 */ /* 0x000e640000001000 */
[----:B-1----:R-:W-:-:S04]  /*56c0*/  FFMA R0, R39, R28, -1 ;  /* 0xbf80000027007423 */ /* 0x002fc8000000001c */
[----:B------:R-:W-:-:S04]  /*56d0*/  FADD.FTZ R3, -R0, -RZ ;  /* 0x800000ff00037221 */ /* 0x000fc80000010100 */
[----:B------:R-:W-:-:S07]  /*56e0*/  FFMA R28, R28, R3, R28 ;  /* 0x000000031c1c7223 */ /* 0x000fce000000001c */
.L_x_99:
[----:B------:R-:W-:Y:S05]  /*56f0*/  BSYNC B1 ;  /* 0x0000000000017941 */ /* 0x000fea0003800000 */
.L_x_97:
        /* <DEDUP_REMOVED lines=10> */
.L_x_101:
[----:B------:R-:W1:Y:S02]  /*57a0*/  MUFU.RCP R29, R30 ;  /* 0x0000001e001d7308 */ /* 0x000e640000001000 */
[----:B-1----:R-:W-:-:S04]  /*57b0*/  FFMA R0, R30, R29, -1 ;  /* 0xbf8000001e007423 */ /* 0x002fc8000000001d */
[----:B------:R-:W-:-:S04]  /*57c0*/  FADD.FTZ R0, -R0, -RZ ;  /* 0x800000ff00007221 */ /* 0x000fc80000010100 */
[----:B------:R-:W-:-:S07]  /*57d0*/  FFMA R29, R29, R0, R29 ;  /* 0x000000001d1d7223 */ /* 0x000fce000000001d */
.L_x_102:
[----:B------:R-:W-:Y:S05]  /*57e0*/  BSYNC B1 ;  /* 0x0000000000017941 */ /* 0x000fea0003800000 */
.L_x_100:
        /* <DEDUP_REMOVED lines=10> */
.L_x_104:
[----:B------:R-:W1:Y:S02]  /*5890*/  MUFU.RCP R30, R43 ;  /* 0x0000002b001e7308 */ /* 0x000e640000001000 */
[----:B-1----:R-:W-:-:S04]  /*58a0*/  FFMA R0, R43, R30, -1 ;  /* 0xbf8000002b007423 */ /* 0x002fc8000000001e */
[----:B------:R-:W-:-:S04]  /*58b0*/  FADD.FTZ R3, -R0, -RZ ;  /* 0x800000ff00037221 */ /* 0x000fc80000010100 */
[----:B------:R-:W-:-:S07]  /*58c0*/  FFMA R30, R30, R3, R30 ;  /* 0x000000031e1e7223 */ /* 0x000fce000000001e */
.L_x_105:
[----:B------:R-:W-:Y:S05]  /*58d0*/  BSYNC B1 ;  /* 0x0000000000017941 */ /* 0x000fea0003800000 */
.L_x_103:
        /* <DEDUP_REMOVED lines=10> */
.L_x_107:
[----:B------:R-:W1:Y:S02]  /*5980*/  MUFU.RCP R3, R46 ;  /* 0x0000002e00037308 */ /* 0x000e640000001000 */
[----:B-1----:R-:W-:-:S04]  /*5990*/  FFMA R0, R46, R3, -1 ;  /* 0xbf8000002e007423 */ /* 0x002fc80000000003 */
[----:B------:R-:W-:-:S04]  /*59a0*/  FADD.FTZ R0, -R0, -RZ ;  /* 0x800000ff00007221 */ /* 0x000fc80000010100 */
[----:B------:R-:W-:-:S07]  /*59b0*/  FFMA R3, R3, R0, R3 ;  /* 0x0000000003037223 */ /* 0x000fce0000000003 */
.L_x_108:
[----:B------:R-:W-:Y:S05]  /*59c0*/  BSYNC B1 ;  /* 0x0000000000017941 */ /* 0x000fea0003800000 */
.L_x_106:
[C---:B------:R-:W-:Y:S01]  /*59d0*/  IMAD.SHL.U32 R0, R18.reuse, 0x10, RZ ;  /* 0x0000001012007824 */ /* 0x040fe200078e00ff */
[----:B------:R-:W-:Y:S02]  /*59e0*/  F2FP.SATFINITE.E4M3.F32.PACK_AB_MERGE_C R13, R9, R8, RZ ;  /* 0x00000008090d723e */ /* 0x000fe400048070ff */
[----:B------:R-:W-:Y:S02]  /*59f0*/  SHF.L.U32 R9, R18, 0x1, RZ ;  /* 0x0000000112097819 */ /* 0x000fe400000006ff */
[----:B------:R-:W-:Y:S02]  /*5a00*/  LOP3.LUT R0, R0, 0xe00, RZ, 0xc0, !PT ;  /* 0x00000e0000007812 */ /* 0x000fe400078ec0ff */
[----:B------:R-:W-:Y:S02]  /*5a10*/  SHF.L.U32 R31, R18, 0x3, RZ ;  /* 0x00000003121f7819 */ /* 0x000fe400000006ff */
[----:B------:R-:W-:Y:S02]  /*5a20*/  LOP3.LUT R0, R0, 0x6, R9, 0xf8, !PT ;  /* 0x0000000600007812 */ /* 0x000fe400078ef809 */
[----:B------:R-:W-:-:S02]  /*5a30*/  LOP3.LUT R9, R31, 0x80, RZ, 0xc0, !PT ;  /* 0x000000801f097812 */ /* 0x000fc400078ec0ff */
[--C-:B------:R-:W-:Y:S02]  /*5a40*/  SHF.R.U32.HI R8, RZ, 0x4, R18.reuse ;  /* 0x00000004ff087819 */ /* 0x100fe40000011612 */
[----:B------:R-:W-:Y:S02]  /*5a50*/  LOP3.LUT R0, R0, 0x60, R31, 0xf8, !PT ;  /* 0x0000006000007812 */ /* 0x000fe400078ef81f */
[----:B------:R-:W-:Y:S02]  /*5a60*/  LOP3.LUT R9, R9, 0x10, R18, 0xf8, !PT ;  /* 0x0000001009097812 */ /* 0x000fe400078ef812 */
[----:B------:R-:W-:Y:S02]  /*5a70*/  LOP3.LUT P2, RZ, R8, 0x1, RZ, 0xc0, !PT ;  /* 0x0000000108ff7812 */ /* 0x000fe4000784c0ff */
[----:B------:R-:W-:Y:S01]  /*5a80*/  LOP3.LUT R8, R0, R9, RZ, 0xfc, !PT ;  /* 0x0000000900087212 */ /* 0x000fe200078efcff */
[----:B------:R-:W-:Y:S01]  /*5a90*/  IMAD.MOV.U32 R9, RZ, RZ, 0x10 ;  /* 0x00000010ff097424 */ /* 0x000fe200078e00ff */
[----:B------:R-:W-:-:S02]  /*5aa0*/  F2FP.SATFINITE.E4M3.F32.PACK_AB_MERGE_C R11, R11, R10, RZ ;  /* 0x0000000a0b0b723e */ /* 0x000fc400048070ff */
[----:B------:R-:W-:Y:S02]  /*5ab0*/  F2FP.SATFINITE.E4M3.F32.PACK_AB_MERGE_C R15, R15, R14, RZ ;  /* 0x0000000e0f0f723e */ /* 0x000fe400048070ff */
[----:B------:R-:W-:Y:S02]  /*5ac0*/  F2FP.SATFINITE.E4M3.F32.PACK_AB_MERGE_C R21, R21, R20, RZ ;  /* 0x000000141515723e */ /* 0x000fe400048070ff */
[----:B------:R-:W-:Y:S02]  /*5ad0*/  F2FP.SATFINITE.E4M3.F32.PACK_AB_MERGE_C R25, R25, R24, RZ ;  /* 0x000000181919723e */ /* 0x000fe400048070ff */
[----:B------:R-:W-:Y:S02]  /*5ae0*/  F2FP.SATFINITE.E4M3.F32.PACK_AB_MERGE_C R27, R27, R26, RZ ;  /* 0x0000001a1b1b723e */ /* 0x000fe400048070ff */
[----:B------:R-:W-:Y:S02]  /*5af0*/  F2FP.SATFINITE.E4M3.F32.PACK_AB_MERGE_C R29, R29, R28, RZ ;  /* 0x0000001c1d1d723e */ /* 0x000fe400048070ff */
[----:B------:R-:W-:Y:S01]  /*5b00*/  F2FP.SATFINITE.E4M3.F32.PACK_AB_MERGE_C R3, R3, R30, RZ ;  /* 0x0000001e0303723e */ /* 0x000fe200048070ff */
[----:B------:R-:W-:Y:S06]  /*5b10*/  @P5 BRA `(.L_x_109) ;  /* 0x0000000000045947 */ /* 0x000fec0003800000 */
[----:B------:R-:W-:-:S04]  /*5b20*/  DEPBAR.LE SB0, 0x1 ;  /* 0x000080400000791a */ /* 0x000fc80000000000 */
.L_x_109:
[----:B------:R-:W-:Y:S05]  /*5b30*/  WARPSYNC.ALL ;  /* 0x0000000000007948 */ /* 0x000fea0003800000 */
[----:B------:R-:W-:Y:S01]  /*5b40*/  BAR.SYNC.DEFER_BLOCKING 0x1, 0x100 ;  /* 0x0044000000007b1d */ /* 0x000fe20000010000 */
[----:B------:R-:W-:Y:S02]  /*5b50*/  SEL R9, R9, 0xfffffff0, !P2 ;  /* 0xfffffff009097807 */ /* 0x000fe40005000000 */
[----:B------:R-:W-:-:S03]  /*5b60*/  IADD3 R10, R8, UR50, RZ ;  /* 0x00000032080a7c10 */ /* 0x000fc6000fffe0ff */
[----:B------:R-:W-:Y:S01]  /*5b70*/  BSSY B0, `(.L_x_110) ;  /* 0x0000017000007945 */ /* 0x000fe20003800000 */
[----:B------:R-:W-:Y:S01]  /*5b80*/  IADD3 R10, R10, R9, RZ ;  /* 0x000000090a0a7210 */ /* 0x000fe20007ffe0ff */
[----:B------:R1:W-:Y:S04]  /*5b90*/  STS.U16 [R8+UR50+0x4200], R13 ;  /* 0x0042000d08007988 */ /* 0x0003e80008000432 */
[----:B------:R1:W-:Y:S04]  /*5ba0*/  STS.U16 [R8+UR50+0x4300], R11 ;  /* 0x0043000b08007988 */ /* 0x0003e80008000432 */
[----:B------:R1:W-:Y:S04]  /*5bb0*/  STS.U16 [R8+UR50+0x4208], R15 ;  /* 0x0042080f08007988 */ /* 0x0003e80008000432 */
[----:B------:R1:W-:Y:S04]  /*5bc0*/  STS.U16 [R8+UR50+0x4308], R21 ;  /* 0x0043081508007988 */ /* 0x0003e80008000432 */
[----:B------:R1:W-:Y:S04]  /*5bd0*/  STS.U16 [R10+0x4200], R25 ;  /* 0x004200190a007388 */ /* 0x0003e80000000400 */
[----:B------:R1:W-:Y:S04]  /*5be0*/  STS.U16 [R10+0x4300], R27 ;  /* 0x0043001b0a007388 */ /* 0x0003e80000000400 */
[----:B------:R1:W-:Y:S04]  /*5bf0*/  STS.U16 [R10+0x4208], R29 ;  /* 0x0042081d0a007388 */ /* 0x0003e80000000400 */
[----:B------:R1:W-:Y:S01]  /*5c00*/  STS.U16 [R10+0x4308], R3 ;  /* 0x004308030a007388 */ /* 0x0003e20000000400 */
[----:B------:R-:W-:Y:S01]  /*5c10*/  @!PT LDS RZ, [RZ] ;  /* 0x00000000fffff984 */ /* 0x000fe20000000800 */
[----:B------:R-:W-:Y:S01]  /*5c20*/  @!PT LDS RZ, [RZ] ;  /* 0x00000000fffff984 */ /* 0x000fe20000000800 */
[----:B------:R-:W-:Y:S01]  /*5c30*/  @!PT LDS RZ, [RZ] ;  /* 0x00000000fffff984 */ /* 0x000fe20000000800 */
[----:B------:R-:W-:Y:S01]  /*5c40*/  @!PT LDS RZ, [RZ] ;  /* 0x00000000fffff984 */ /* 0x000fe20000000800 */
[----:B------:R2:W-:Y:S06]  /*5c50*/  MEMBAR.ALL.CTA ;  /* 0x0000000000007992 */ /* 0x0005ec0000008000 */
[----:B--2---:R-:W2:Y:S02]  /*5c60*/  FENCE.VIEW.ASYNC.S ;  /* 0x00000000000073c6 */ /* 0x004ea40000000000 */
[----:B--2---:R-:W-:Y:S06]  /*5c70*/  BAR.SYNC.DEFER_BLOCKING 0x1, 0x100 ;  /* 0x0044000000007b1d */ /* 0x004fec0000010000 */
[----:B-1----:R-:W-:Y:S05]  /*5c80*/  @P5 BRA `(.L_x_111) ;  /* 0x0000000000145947 */ /* 0x002fea0003800000 */
[----:B------:R-:W-:Y:S02]  /*5c90*/  UIADD3 UR4, UP0, UR42, 0x4f0, URZ ;  /* 0x000004f02a047890 */ /* 0x000fe4000ff1e03f */
[----:B------:R-:W-:Y:S02]  /*5ca0*/  UIADD3 UR44, UR50, 0x4200, URZ ;  /* 0x00004200322c7890 */ /* 0x000fe4000fffe03f */
[----:B------:R-:W-:-:S09]  /*5cb0*/  UIADD3.X UR5, URZ, UR43, URZ, UP0, !UPT ;  /* 0x0000002b3f057290 */ /* 0x000fd200087fe43f */
[----:B------:R1:W-:Y:S02]  /*5cc0*/  UTMASTG.3D [UR44], [UR4] ;  /* 0x0000002c040073b5 */ /* 0x0003e40008010000 */
[----:B-1----:R0:W-:Y:S02]  /*5cd0*/  UTMACMDFLUSH ;  /* 0x00000000000079b7 */ /* 0x0021e40000000000 */
.L_x_111:
[----:B------:R-:W-:Y:S05]  /*5ce0*/  BSYNC B0 ;  /* 0x0000000000007941 */ /* 0x000fea0003800000 */
.L_x_110:
[----:B------:R-:W-:Y:S04]  /*5cf0*/  BSSY B0, `(.L_x_112) ;  /* 0x000002e000007945 */ /* 0x000fe80003800000 */
[----:B------:R-:W-:Y:S05]  /*5d00*/  @P0 BRA `(.L_x_113) ;  /* 0x0000000000b00947 */ /* 0x000fea0003800000 */
[----:B------:R-:W-:-:S13]  /*5d10*/  ISETP.NE.AND P3, PT, R89, 0x3, PT ;  /* 0x000000035900780c */ /* 0x000fda0003f65270 */
[----:B------:R-:W-:Y:S05]  /*5d20*/  @!P3 BRA `(.L_x_114) ;  /* 0x000000000004b947 */ /* 0x000fea0003800000 */
[----:B------:R-:W-:Y:S01]  /*5d30*/  BPT.TRAP 0x1 ;  /* 0x000000040000795c */ /* 0x000fe20000300000 */
.L_x_114:
[----:B------:R-:W-:Y:S01]  /*5d40*/  LEA R14, R93, UR50, 0x3 ;  /* 0x000000325d0e7c11 */ /* 0x000fe2000f8e18ff */
[----:B------:R-:W-:Y:S01]  /*5d50*/  BSSY B1, `(.L_x_115) ;  /* 0x0000004000017945 */ /* 0x000fe20003800000 */
[----:B------:R-:W-:-:S04]  /*5d60*/  SHF.L.U32 R3, R92, 0x1f, RZ ;  /* 0x0000001f5c037819 */ /* 0x000fc800000006ff */
[----:B------:R-:W1:Y:S02]  /*5d70*/  SYNCS.PHASECHK.TRANS64.TRYWAIT P2, [R14+URZ+0xc0], R3 ;  /* 0x0000c0030e0075a7 */ /* 0x000e64000804017f */
[----:B-1----:R-:W-:Y:S05]  /*5d80*/  @!P2 BRA `(.L_x_116) ;  /* 0x0000009000cca947 */ /* 0x002fea0003800000 */
.L_x_373:
[----:B------:R-:W-:Y:S05]  /*5d90*/  BSYNC B1 ;  /* 0x0000000000017941 */ /* 0x000fea0003800000 */
.L_x_115:
[----:B------:R-:W-:Y:S04]  /*5da0*/  BSSY B1, `(.L_x_117) ;  /* 0x0000011000017945 */ /* 0x000fe80003800000 */
[----:B------:R-:W-:Y:S05]  /*5db0*/  @P1 BRA `(.L_x_118) ;  /* 0x00000000003c1947 */ /* 0x000fea0003800000 */
[----:B------:R-:W-:-:S05]  /*5dc0*/  IMAD R15, R93, 0x1000, R8 ;  /* 0x000010005d0f7824 */ /* 0x000fca00078e0208 */
[----:B------:R-:W-:Y:S01]  /*5dd0*/  IADD3 R0, R15, UR50, RZ ;  /* 0x000000320f007c10 */ /* 0x000fe2000fffe0ff */
[----:B------:R-:W-:Y:S03]  /*5de0*/  LDS.U16 R4, [R15+UR50+0x300] ;  /* 0x000300320f047984 */ /* 0x000fe60008000400 */
[----:B------:R-:W-:Y:S01]  /*5df0*/  IADD3 R13, R0, R9, RZ ;  /* 0x00000009000d7210 */ /* 0x000fe20007ffe0ff */
[----:B-1----:R-:W1:Y:S04]  /*5e00*/  LDS.U16 R3, [R15+UR50+0x200] ;  /* 0x000200320f037984 */ /* 0x002e680008000400 */
[----:B------:R-:W-:Y:S04]  /*5e10*/  LDS.U16 R6, [R13+0x300] ;  /* 0x000300000d067984 */ /* 0x000fe80000000400 */
[----:B------:R-:W2:Y:S04]  /*5e20*/  LDS.U16 R7, [R13+0x200] ;  /* 0x000200000d077984 */ /* 0x000ea80000000400 */
[----:B------:R-:W-:Y:S04]  /*5e30*/  LDS.U16 R5, [R15+UR50+0x308] ;  /* 0x000308320f057984 */ /* 0x000fe80008000400 */
[----:B------:R-:W3:Y:S04]  /*5e40*/  LDS.U16 R0, [R15+UR50+0x208] ;  /* 0x000208320f007984 */ /* 0x000ee80008000400 */
[----:B------:R-:W-:Y:S04]  /*5e50*/  LDS.U16 R11, [R13+0x308] ;  /* 0x000308000d0b7984 */ /* 0x000fe80000000400 */
[----:B------:R-:W4:Y:S01]  /*5e60*/  LDS.U16 R12, [R13+0x208] ;  /* 0x000208000d0c7984 */ /* 0x000f220000000400 */
[----:B-1----:R-:W-:-:S02]  /*5e70*/  PRMT R4, R3, 0x5410, R4 ;  /* 0x0000541003047816 */ /* 0x002fc40000000004 */
[----:B--2---:R-:W-:Y:S02]  /*5e80*/  PRMT R6, R7, 0x5410, R6 ;  /* 0x0000541007067816 */ /* 0x004fe40000000006 */
[----:B---3--:R-:W-:Y:S02]  /*5e90*/  PRMT R5, R0, 0x5410, R5 ;  /* 0x0000541000057816 */ /* 0x008fe40000000005 */
[----:B----4-:R-:W-:-:S07]  /*5ea0*/  PRMT R7, R12, 0x5410, R11 ;  /* 0x000054100c077816 */ /* 0x010fce000000000b */
.L_x_118:
[----:B------:R-:W-:Y:S05]  /*5eb0*/  BSYNC B1 ;  /* 0x0000000000017941 */ /* 0x000fea0003800000 */
.L_x_117:
[----:B------:R-:W-:Y:S01]  /*5ec0*/  @!PT LDS RZ, [RZ] ;  /* 0x00000000fffff984 */ /* 0x000fe20000000800 */
[----:B------:R-:W-:Y:S01]  /*5ed0*/  @!PT LDS RZ, [RZ] ;  /* 0x00000000fffff984 */ /* 0x000fe20000000800 */
[----:B------:R-:W-:Y:S01]  /*5ee0*/  @!PT LDS RZ, [RZ] ;  /* 0x00000000fffff984 */ /* 0x000fe20000000800 */
[----:B------:R-:W-:Y:S01]  /*5ef0*/  @!PT LDS RZ, [RZ] ;  /* 0x00000000fffff984 */ /* 0x000fe20000000800 */
[----:B------:R2:W-:Y:S06]  /*5f00*/  MEMBAR.ALL.CTA ;  /* 0x0000000000007992 */ /* 0x0005ec0000008000 */
[----:B--2---:R-:W2:Y:S01]  /*5f10*/  FENCE.VIEW.ASYNC.S ;  /* 0x00000000000073c6 */ /* 0x004ea20000000000 */
[----:B------:R-:W-:Y:S05]  /*5f20*/  @!P3 BRA `(.L_x_119) ;  /* 0x000000000004b947 */ /* 0x000fea0003800000 */
[----:B------:R-:W-:Y:S01]  /*5f30*/  BPT.TRAP 0x1 ;  /* 0x000000040000795c */ /* 0x000fe20000300000 */
.L_x_119:
[----:B-1----:R-:W1:Y:S01]  /*5f40*/  S2R R3, SR_CgaCtaId ;  /* 0x0000000000037919 */ /* 0x002e620000008800 */
[----:B------:R-:W-:Y:S01]  /*5f50*/  VIADD R0, R14, 0xe0 ;  /* 0x000000e00e007836 */ /* 0x000fe20000000000 */
[----:B------:R-:W-:-:S04]  /*5f60*/  IADD3 R93, R93, 0x1, RZ ;  /* 0x000000015d5d7810 */ /* 0x000fc80007ffe0ff */
[----:B------:R-:W-:-:S04]  /*5f70*/  ISETP.NE.AND P2, PT, R93, 0x4, PT ;  /* 0x000000045d00780c */ /* 0x000fc80003f45270 */
[----:B------:R-:W-:Y:S02]  /*5f80*/  SEL R93, R93, RZ, P2 ;  /* 0x000000ff5d5d7207 */ /* 0x000fe40001000000 */
[----:B-1----:R-:W-:Y:S02]  /*5f90*/  PRMT R0, R3, 0x654, R0 ;  /* 0x0000065403007816 */ /* 0x002fe40000000000 */
[----:B------:R-:W-:Y:S02]  /*5fa0*/  SEL R3, RZ, 0x1, P2 ;  /* 0x00000001ff037807 */ /* 0x000fe40001000000 */
[----:B--2---:R1:W-:Y:S02]  /*5fb0*/  SYNCS.ARRIVE.TRANS64.RED.A1T0 RZ, [R0+URZ], RZ ;  /* 0x000000ff00ff79a7 */ /* 0x0043e4000810043f */
[----:B------:R-:W-:-:S07]  /*5fc0*/  LOP3.LUT R92, R92, R3, RZ, 0x3c, !PT ;  /* 0x000000035c5c7212 */ /* 0x000fce00078e3cff */
.L_x_113:
[----:B------:R-:W-:Y:S05]  /*5fd0*/  BSYNC B0 ;  /* 0x0000000000007941 */ /* 0x000fea0003800000 */
.L_x_112:
[----:B-1----:R-:W-:Y:S01]  /*5fe0*/  F2FP.F16.E4M3.UNPACK_B R0, R4 ;  /* 0x00000004ff00723e */ /* 0x002fe200020006ff */
[C---:B------:R-:W-:Y:S01]  /*5ff0*/  FMUL R3, R91.reuse, R140 ;  /* 0x0000008c5b037220 */ /* 0x040fe20000400000 */
[----:B------:R-:W-:Y:S01]  /*6000*/  F2FP.F16.E4M3.UNPACK_B R13, R5 ;  /* 0x00000005ff0d723e */ /* 0x000fe200020006ff */
[C---:B------:R-:W-:Y:S01]  /*6010*/  FMUL R137, R91.reuse, R137 ;  /* 0x000000895b897220 */ /* 0x040fe20000400000 */
[C---:B------:R-:W-:Y:S01]  /*6020*/  FMUL R139, R91.reuse, R139 ;  /* 0x0000008b5b8b7220 */ /* 0x040fe20000400000 */
[--C-:B------:R-:W-:Y:S01]  /*6030*/  HADD2.F32 R11, -RZ, R0.reuse.H0_H0 ;  /* 0x20000000ff0b7230 */ /* 0x100fe20000004100 */
[----:B------:R-:W-:Y:S01]  /*6040*/  F2FP.F16.E4M3.UNPACK_B R14, R5.H1 ;  /* 0x00000005ff0e723e */ /* 0x000fe200030006ff */
[----:B------:R-:W-:Y:S01]  /*6050*/  HADD2.F32 R12, -RZ, R0.H1_H1 ;  /* 0x30000000ff0c7230 */ /* 0x000fe20000004100 */
[----:B------:R-:W-:Y:S01]  /*6060*/  F2FP.F16.E4M3.UNPACK_B R0, R4.H1 ;  /* 0x00000004ff00723e */ /* 0x000fe200030006ff */
[--C-:B------:R-:W-:Y:S02]  /*6070*/  HADD2.F32 R20, -RZ, R13.reuse.H0_H0 ;  /* 0x2000000dff147230 */ /* 0x100fe40000004100 */
[----:B------:R-:W-:Y:S01]  /*6080*/  FMUL R141, R91, R141 ;  /* 0x0000008d5b8d7220 */ /* 0x000fe20000400000 */
[----:B------:R-:W-:-:S02]  /*6090*/  HADD2.F32 R24, -RZ, R13.H1_H1 ;  /* 0x3000000dff187230 */ /* 0x000fc40000004100 */
[C---:B------:R-:W-:Y:S01]  /*60a0*/  FFMA R3, R90.reuse, R12, R3 ;  /* 0x0000000c5a037223 */ /* 0x040fe20000000003 */
[----:B------:R-:W-:Y:S02]  /*60b0*/  HADD2.F32 R12, -RZ, R0.H0_H0 ;  /* 0x20000000ff0c7230 */ /* 0x000fe40000004100 */
[C---:B------:R-:W-:Y:S01]  /*60c0*/  FFMA R137, R90.reuse, R20, R137 ;  /* 0x000000145a897223 */ /* 0x040fe20000000089 */
[----:B------:R-:W-:Y:S01]  /*60d0*/  FMUL R13, R91, R136 ;  /* 0x000000885b0d7220 */ /* 0x000fe20000400000 */
[----:B------:R-:W-:Y:S01]  /*60e0*/  F2FP.F16.E4M3.UNPACK_B R20, R6 ;  /* 0x00000006ff14723e */ /* 0x000fe200020006ff */
[C---:B------:R-:W-:Y:S01]  /*60f0*/  FFMA R141, R90.reuse, R11, R141 ;  /* 0x0000000b5a8d7223 */ /* 0x040fe2000000008d */
[C---:B------:R-:W-:Y:S01]  /*6100*/  FFMA R139, R90.reuse, R12, R139 ;  /* 0x0000000c5a8b7223 */ /* 0x040fe2000000008b */
[----:B------:R-:W-:Y:S02]  /*6110*/  HADD2.F32 R12, -RZ, R14.H0_H0 ;  /* 0x2000000eff0c7230 */ /* 0x000fe40000004100 */
[----:B------:R-:W-:Y:S01]  /*6120*/  FFMA R13, R90, R24, R13 ;  /* 0x000000185a0d7223 */ /* 0x000fe2000000000d */
[----:B------:R-:W-:-:S02]  /*6130*/  HADD2.F32 R0, -RZ, R0.H1_H1 ;  /* 0x30000000ff007230 */ /* 0x000fc40000004100 */
[C---:B------:R-:W-:Y:S01]  /*6140*/  FMUL R11, R91.reuse, R138 ;  /* 0x0000008a5b0b7220 */ /* 0x040fe20000400000 */
[----:B------:R-:W-:Y:S01]  /*6150*/  HADD2.F32 R14, -RZ, R14.H1_H1 ;  /* 0x3000000eff0e7230 */ /* 0x000fe20000004100 */
[----:B------:R-:W-:Y:S01]  /*6160*/  MOV R46, 0x3bbb989d ;  /* 0x3bbb989d002e7802 */ /* 0x000fe20000000f00 */
[C---:B------:R-:W-:Y:S01]  /*6170*/  FMUL R15, R91.reuse, R134 ;  /* 0x000000865b0f7220 */ /* 0x040fe20000400000 */
[--C-:B------:R-:W-:Y:S02]  /*6180*/  HADD2.F32 R24, -RZ, R20.reuse.H0_H0 ;  /* 0x20000014ff187230 */ /* 0x100fe40000004100 */
[----:B------:R-:W-:Y:S01]  /*6190*/  FMUL R133, R91, R133 ;  /* 0x000000855b857220 */ /* 0x000fe20000400000 */
[C---:B------:R-:W-:Y:S01]  /*61a0*/  FFMA R11, R90.reuse, R0, R11 ;  /* 0x000000005a0b7223 */ /* 0x040fe2000000000b */
[C---:B------:R-:W-:Y:S01]  /*61b0*/  FFMA R15, R90.reuse, R14, R15 ;  /* 0x0000000e5a0f7223 */ /* 0x040fe2000000000f */
[----:B------:R-:W-:Y:S02]  /*61c0*/  IMAD.MOV.U32 R48, RZ, RZ, 0x437c0000 ;  /* 0x437c0000ff307424 */ /* 0x000fe400078e00ff */
[----:B------:R-:W-:Y:S01]  /*61d0*/  FFMA.SAT R0, -R141, R46, 0.5 ;  /* 0x3f0000008d007423 */ /* 0x000fe2000000212e */
[----:B------:R-:W-:Y:S01]  /*61e0*/  FFMA R133, R90, R24, R133 ;  /* 0x000000185a857223 */ /* 0x000fe20000000085 */
[----:B------:R-:W-:Y:S01]  /*61f0*/  FFMA.SAT R14, -R3, R46, 0.5 ;  /* 0x3f000000030e7423 */ /* 0x000fe2000000212e */
[----:B------:R-:W-:-:S02]  /*6200*/  HADD2.F32 R24, -RZ, R20.H1_H1 ;  /* 0x30000014ff187230 */ /* 0x000fc40000004100 */
[C---:B------:R-:W-:Y:S01]  /*6210*/  FMUL R21, R91.reuse, R132 ;  /* 0x000000845b157220 */ /* 0x040fe20000400000 */
[----:B------:R-:W-:Y:S01]  /*6220*/  FMUL R135, R91, R135 ;  /* 0x000000875b877220 */ /* 0x000fe20000400000 */
[----:B------:R-:W-:Y:S01]  /*6230*/  FFMA.SAT R20, -R139, R46, 0.5 ;  /* 0x3f0000008b147423 */ /* 0x000fe2000000212e */
[-C--:B------:R-:W-:Y:S01]  /*6240*/  FFMA.RM R0, R0, R48.reuse, 12582913 ;  /* 0x4b40000100007423 */ /* 0x080fe20000004030 */
[----:B------:R-:W-:Y:S01]  /*6250*/  FFMA.RM R14, R14, R48, 12582913 ;  /* 0x4b4000010e0e7423 */ /* 0x000fe20000004030 */
[----:B------:R-:W-:Y:S01]  /*6260*/  F2FP.F16.E4M3.UNPACK_B R29, R6.H1 ;  /* 0x00000006ff1d723e */ /* 0x000fe200030006ff */
[C---:B------:R-:W-:Y:S01]  /*6270*/  FFMA R21, R90.reuse, R24, R21 ;  /* 0x000000185a157223 */ /* 0x040fe20000000015 */
[----:B------:R-:W-:Y:S01]  /*6280*/  FFMA R135, R90, R12, R135 ;  /* 0x0000000c5a877223 */ /* 0x000fe20000000087 */
[----:B------:R-:W-:Y:S01]  /*6290*/  FFMA.RM R24, R20, R48, 12582913 ;  /* 0x4b40000114187423 */ /* 0x000fe20000004030 */
[----:B------:R-:W-:Y:S01]  /*62a0*/  FADD R12, R0, -12583039 ;  /* 0xcb40007f000c7421 */ /* 0x000fe20000000000 */
[----:B------:R-:W-:Y:S01]  /*62b0*/  FADD R20, R14, -12583039 ;  /* 0xcb40007f0e147421 */ /* 0x000fe20000000000 */
[----:B------:R-:W-:-:S02]  /*62c0*/  HADD2.F32 R28, -RZ, R29.H0_H0 ;  /* 0x2000001dff1c7230 */ /* 0x000fc40000004100 */
[----:B------:R-:W-:Y:S01]  /*62d0*/  FMUL R131, R91, R131 ;  /* 0x000000835b837220 */ /* 0x000fe20000400000 */
[----:B------:R-:W-:Y:S01]  /*62e0*/  FFMA R12, -R141, 1.4426950216293334961, -R12 ;  /* 0x3fb8aa3b8d0c7823 */ /* 0x000fe2000000090c */
[----:B------:R-:W-:Y:S01]  /*62f0*/  FFMA R20, -R3, 1.4426950216293334961, -R20 ;  /* 0x3fb8aa3b03147823 */ /* 0x000fe20000000914 */
[----:B------:R-:W-:Y:S01]  /*6300*/  FFMA.SAT R27, -R11, R46, 0.5 ;  /* 0x3f0000000b1b7423 */ /* 0x000fe2000000212e */
[----:B------:R-:W-:Y:S01]  /*6310*/  FFMA R131, R90, R28, R131 ;  /* 0x0000001c5a837223 */ /* 0x000fe20000000083 */
[----:B------:R-:W-:Y:S01]  /*6320*/  FFMA R12, -R141, 1.925963033500011079e-08, R12 ;  /* 0x32a570608d0c7823 */ /* 0x000fe2000000010c */
[----:B------:R-:W-:Y:S01]  /*6330*/  FFMA R20, -R3, 1.925963033500011079e-08, R20 ;  /* 0x32a5706003147823 */ /* 0x000fe20000000114 */
[----:B------:R-:W-:Y:S02]  /*6340*/  HADD2.F32 R31, -RZ, R29.H1_H1 ;  /* 0x3000001dff1f7230 */ /* 0x000fe40000004100 */
[----:B------:R-:W-:Y:S01]  /*6350*/  FFMA.RM R28, R27, R48, 12582913 ;  /* 0x4b4000011b1c7423 */ /* 0x000fe20000004030 */
[----:B------:R-:W-:Y:S01]  /*6360*/  FMUL R3, R91, R130 ;  /* 0x000000825b037220 */ /* 0x000fe20000400000 */
[----:B------:R1:W2:Y:S01]  /*6370*/  MUFU.EX2 R25, R12 ;  /* 0x0000000c00197308 */ /* 0x0002a20000000800 */
[----:B------:R-:W-:Y:S01]  /*6380*/  FADD R26, R24, -12583039 ;  /* 0xcb40007f181a7421 */ /* 0x000fe20000000000 */
[-C--:B------:R-:W-:Y:S01]  /*6390*/  FFMA.SAT R29, -R137, R46.reuse, 0.5 ;  /* 0x3f000000891d7423 */ /* 0x080fe2000000212e */
[----:B------:R-:W-:Y:S01]  /*63a0*/  FFMA R3, R90, R31, R3 ;  /* 0x0000001f5a037223 */ /* 0x000fe20000000003 */
[----:B------:R-:W-:Y:S01]  /*63b0*/  FFMA.SAT R31, -R13, R46, 0.5 ;  /* 0x3f0000000d1f7423 */ /* 0x000fe2000000212e */
[----:B------:R-:W-:Y:S01]  /*63c0*/  FFMA R26, -R139, 1.4426950216293334961, -R26 ;  /* 0x3fb8aa3b8b1a7823 */ /* 0x000fe2000000091a */
[-C--:B------:R-:W-:Y:S01]  /*63d0*/  FFMA.RM R30, R29, R48.reuse, 12582913 ;  /* 0x4b4000011d1e7423 */ /* 0x080fe20000004030 */
[----:B------:R-:W-:Y:S01]  /*63e0*/  F2FP.F16.E4M3.UNPACK_B R35, R7 ;  /* 0x00000007ff23723e */ /* 0x000fe200020006ff */
[----:B------:R-:W-:Y:S01]  /*63f0*/  FFMA.RM R32, R31, R48, 12582913 ;  /* 0x4b4000011f207423 */ /* 0x000fe20000004030 */
[----:B-1----:R-:W-:Y:S01]  /*6400*/  FADD R12, R28, -12583039 ;  /* 0xcb40007f1c0c7421 */ /* 0x002fe20000000000 */
[----:B------:R-:W-:Y:S01]  /*6410*/  FFMA R26, -R139, 1.925963033500011079e-08, R26 ;  /* 0x32a570608b1a7823 */ /* 0x000fe2000000011a */
[----:B------:R1:W-:Y:S01]  /*6420*/  MUFU.EX2 R27, R20 ;  /* 0x00000014001b7308 */ /* 0x0003e20000000800 */
[----:B------:R-:W-:Y:S01]  /*6430*/  FADD R34, R32, -12583039 ;  /* 0xcb40007f20227421 */ /* 0x000fe20000000000 */
[----:B------:R-:W-:Y:S01]  /*6440*/  FFMA R12, -R11, 1.4426950216293334961, -R12 ;  /* 0x3fb8aa3b0b0c7823 */ /* 0x000fe2000000090c */
[----:B------:R-:W-:-:S02]  /*6450*/  HADD2.F32 R33, -RZ, R35.H0_H0 ;  /* 0x20000023ff217230 */ /* 0x000fc40000004100 */
[----:B------:R-:W-:Y:S01]  /*6460*/  FMUL R129, R91, R129 ;  /* 0x000000815b817220 */ /* 0x000fe20000400000 */
[----:B------:R-:W-:Y:S01]  /*6470*/  FFMA R34, -R13, 1.4426950216293334961, -R34 ;  /* 0x3fb8aa3b0d227823 */ /* 0x000fe20000000922 */
[----:B------:R-:W-:Y:S01]  /*6480*/  FFMA R12, -R11, 1.925963033500011079e-08, R12 ;  /* 0x32a570600b0c7823 */ /* 0x000fe2000000010c */
[----:B------:R-:W-:Y:S01]  /*6490*/  FFMA.SAT R11, -R135, R46, 0.5 ;  /* 0x3f000000870b7423 */ /* 0x000fe2000000212e */
[----:B------:R3:W-:Y:S01]  /*64a0*/  MUFU.EX2 R29, R26 ;  /* 0x0000001a001d7308 */ /* 0x0007e20000000800 */
[----:B-1----:R-:W-:Y:S01]  /*64b0*/  FADD R20, R30, -12583039 ;  /* 0xcb40007f1e147421 */ /* 0x002fe20000000000 */
[----:B------:R-:W-:Y:S01]  /*64c0*/  FFMA R34, -R13, 1.925963033500011079e-08, R34 ;  /* 0x32a570600d227823 */ /* 0x000fe20000000122 */
[----:B------:R-:W-:Y:S02]  /*64d0*/  HADD2.F32 R13, -RZ, R35.H1_H1 ;  /* 0x30000023ff0d7230 */ /* 0x000fe40000004100 */
[----:B------:R-:W-:Y:S01]  /*64e0*/  FFMA R129, R90, R33, R129 ;  /* 0x000000215a817223 */ /* 0x000fe20000000081 */
[----:B------:R-:W-:Y:S01]  /*64f0*/  FFMA R20, -R137, 1.4426950216293334961, -R20 ;  /* 0x3fb8aa3b89147823 */ /* 0x000fe20000000914 */
[----:B------:R-:W-:Y:S01]  /*6500*/  F2FP.F16.E4M3.UNPACK_B R43, R7.H1 ;  /* 0x00000007ff2b723e */ /* 0x000fe200030006ff */
[----:B------:R-:W-:Y:S01]  /*6510*/  FMUL R127, R91, R127 ;  /* 0x0000007f5b7f7220 */ /* 0x000fe20000400000 */
[----:B------:R1:W-:Y:S01]  /*6520*/  MUFU.EX2 R31, R12 ;  /* 0x0000000c001f7308 */ /* 0x0003e20000000800 */
[----:B---3--:R-:W-:Y:S01]  /*6530*/  FFMA.RM R26, R11, R48, 12582913 ;  /* 0x4b4000010b1a7423 */ /* 0x008fe20000004030 */
[----:B------:R-:W-:Y:S01]  /*6540*/  FFMA.SAT R11, -R15, R46, 0.5 ;  /* 0x3f0000000f0b7423 */ /* 0x000fe2000000212e */
[----:B------:R-:W-:Y:S01]  /*6550*/  FFMA R20, -R137, 1.925963033500011079e-08, R20 ;  /* 0x32a5706089147823 */ /* 0x000fe20000000114 */
[--C-:B------:R-:W-:Y:S01]  /*6560*/  HADD2.F32 R39, -RZ, R43.reuse.H0_H0 ;  /* 0x2000002bff277230 */ /* 0x100fe20000004100 */
[----:B------:R-:W-:Y:S01]  /*6570*/  SHF.L.U32 R0, R0, 0x17, RZ ;  /* 0x0000001700007819 */ /* 0x000fe200000006ff */
[----:B------:R-:W-:Y:S01]  /*6580*/  FFMA.RM R36, R11, R48, 12582913 ;  /* 0x4b4000010b247423 */ /* 0x000fe20000004030 */
[----:B------:R-:W-:Y:S01]  /*6590*/  FMUL R11, R91, R128 ;  /* 0x000000805b0b7220 */ /* 0x000fe20000400000 */
[----:B------:R3:W4:Y:S01]  /*65a0*/  MUFU.EX2 R33, R20 ;  /* 0x0000001400217308 */ /* 0x0007220000000800 */
[----:B-1----:R-:W-:Y:S01]  /*65b0*/  FADD R12, R26, -12583039 ;  /* 0xcb40007f1a0c7421 */ /* 0x002fe20000000000 */
[----:B------:R-:W-:Y:S01]  /*65c0*/  FADD R38, R36, -12583039 ;  /* 0xcb40007f24267421 */ /* 0x000fe20000000000 */
[C---:B------:R-:W-:Y:S01]  /*65d0*/  FFMA R11, R90.reuse, R13, R11 ;  /* 0x0000000d5a0b7223 */ /* 0x040fe2000000000b */
[----:B------:R-:W-:Y:S01]  /*65e0*/  FFMA.SAT R13, -R133, R46, 0.5 ;  /* 0x3f000000850d7423 */ /* 0x000fe2000000212e */
[----:B------:R-:W-:Y:S01]  /*65f0*/  FFMA R12, -R135, 1.4426950216293334961, -R12 ;  /* 0x3fb8aa3b870c7823 */ /* 0x000fe2000000090c */
[----:B------:R-:W-:Y:S01]  /*6600*/  FFMA R38, -R15, 1.4426950216293334961, -R38 ;  /* 0x3fb8aa3b0f267823 */ /* 0x000fe20000000926 */
[----:B------:R-:W-:Y:S01]  /*6610*/  HADD2.F32 R43, -RZ, R43.H1_H1 ;  /* 0x3000002bff2b7230 */ /* 0x000fe20000004100 */
[----:B------:R1:W5:Y:S01]  /*6620*/  MUFU.EX2 R35, R34 ;  /* 0x0000002200237308 */ /* 0x0003620000000800 */
[----:B---3--:R-:W-:Y:S01]  /*6630*/  FFMA.RM R20, R13, R48, 12582913 ;  /* 0x4b4000010d147423 */ /* 0x008fe20000004030 */
[----:B------:R-:W-:Y:S01]  /*6640*/  FFMA R12, -R135, 1.925963033500011079e-08, R12 ;  /* 0x32a57060870c7823 */ /* 0x000fe2000000010c */
[----:B------:R-:W-:Y:S01]  /*6650*/  FFMA.SAT R13, -R21, R46, 0.5 ;  /* 0x3f000000150d7423 */ /* 0x000fe2000000212e */
[----:B------:R-:W-:Y:S01]  /*6660*/  FFMA R38, -R15, 1.925963033500011079e-08, R38 ;  /* 0x32a570600f267823 */ /* 0x000fe20000000126 */
[----:B------:R-:W-:Y:S01]  /*6670*/  FFMA R127, R90, R39, R127 ;  /* 0x000000275a7f7223 */ /* 0x000fe2000000007f */
[----:B--2---:R-:W-:Y:S01]  /*6680*/  FFMA R50, R0, R25, 1 ;  /* 0x3f80000000327423 */ /* 0x004fe20000000019 */
[----:B------:R-:W-:Y:S01]  /*6690*/  FFMA.RM R40, R13, R48, 12582913 ;  /* 0x4b4000010d287423 */ /* 0x000fe20000004030 */
[----:B------:R2:W-:Y:S01]  /*66a0*/  MUFU.EX2 R37, R12 ;  /* 0x0000000c00257308 */ /* 0x0005e20000000800 */
[-C--:B------:R-:W-:Y:S01]  /*66b0*/  FFMA.SAT R13, -R3, R46.reuse, 0.5 ;  /* 0x3f000000030d7423 */ /* 0x080fe2000000212e */
[----:B-1----:R-:W-:Y:S01]  /*66c0*/  FADD R34, R20, -12583039 ;  /* 0xcb40007f14227421 */ /* 0x002fe20000000000 */
[----:B------:R-:W-:Y:S01]  /*66d0*/  FADD R42, R40, -12583039 ;  /* 0xcb40007f282a7421 */ /* 0x000fe20000000000 */
[----:B------:R-:W-:Y:S01]  /*66e0*/  FFMA.SAT R45, -R127, R46, 0.5 ;  /* 0x3f0000007f2d7423 */ /* 0x000fe2000000212e */
[----:B------:R-:W-:Y:S01]  /*66f0*/  FFMA.RM R41, R13, R48, 12582913 ;  /* 0x4b4000010d297423 */ /* 0x000fe20000004030 */
[----:B------:R-:W-:Y:S01]  /*6700*/  FMUL R13, R91, R126 ;  /* 0x0000007e5b0d7220 */ /* 0x000fe20000400000 */
[----:B------:R-:W-:Y:S01]  /*6710*/  FFMA R34, -R133, 1.4426950216293334961, -R34 ;  /* 0x3fb8aa3b85227823 */ /* 0x000fe20000000922 */
[----:B------:R1:W-:Y:S01]  /*6720*/  MUFU.EX2 R15, R38 ;  /* 0x00000026000f7308 */ /* 0x0003e20000000800 */
[----:B--2---:R-:W-:Y:S01]  /*6730*/  FFMA.SAT R12, -R131, R46, 0.5 ;  /* 0x3f000000830c7423 */ /* 0x004fe2000000212e */
[----:B------:R-:W-:Y:S01]  /*6740*/  FFMA R13, R90, R43, R13 ;  /* 0x0000002b5a0d7223 */ /* 0x000fe2000000000d */
[----:B------:R-:W-:Y:S01]  /*6750*/  FFMA R34, -R133, 1.925963033500011079e-08, R34 ;  /* 0x32a5706085227823 */ /* 0x000fe20000000122 */
[----:B------:R-:W-:Y:S01]  /*6760*/  FADD R44, R41, -12583039 ;  /* 0xcb40007f292c7421 */ /* 0x000fe20000000000 */
[----:B------:R-:W-:Y:S01]  /*6770*/  FFMA.RM R12, R12, R48, 12582913 ;  /* 0x4b4000010c0c7423 */ /* 0x000fe20000004030 */
[-C--:B------:R-:W-:Y:S01]  /*6780*/  FFMA.SAT R43, -R11, R46.reuse, 0.5 ;  /* 0x3f0000000b2b7423 */ /* 0x080fe2000000212e */
[----:B------:R-:W-:Y:S01]  /*6790*/  FFMA.SAT R47, -R13, R46, 0.5 ;  /* 0x3f0000000d2f7423 */ /* 0x000fe2000000212e */
[----:B------:R-:W-:Y:S01]  /*67a0*/  FFMA R42, -R21, 1.4426950216293334961, -R42 ;  /* 0x3fb8aa3b152a7823 */ /* 0x000fe2000000092a */
[----:B-1----:R-:W-:Y:S01]  /*67b0*/  FADD R38, R12, -12583039 ;  /* 0xcb40007f0c267421 */ /* 0x002fe20000000000 */
[----:B------:R1:W-:Y:S01]  /*67c0*/  MUFU.EX2 R39, R34 ;  /* 0x0000002200277308 */ /* 0x0003e20000000800 */
[----:B------:R-:W-:Y:S01]  /*67d0*/  FFMA R44, -R3, 1.4426950216293334961, -R44 ;  /* 0x3fb8aa3b032c7823 */ /* 0x000fe2000000092c */
[-C--:B------:R-:W-:Y:S01]  /*67e0*/  FFMA.RM R43, R43, R48.reuse, 12582913 ;  /* 0x4b4000012b2b7423 */ /* 0x080fe20000004030 */
[----:B------:R-:W-:Y:S01]  /*67f0*/  FFMA R38, -R131, 1.4426950216293334961, -R38 ;  /* 0x3fb8aa3b83267823 */ /* 0x000fe20000000926 */
[-C--:B------:R-:W-:Y:S01]  /*6800*/  FFMA.RM R45, R45, R48.reuse, 12582913 ;  /* 0x4b4000012d2d7423 */ /* 0x080fe20000004030 */
[----:B------:R-:W-:Y:S01]  /*6810*/  FFMA.RM R47, R47, R48, 12582913 ;  /* 0x4b4000012f2f7423 */ /* 0x000fe20000004030 */
[----:B------:R-:W-:Y:S01]  /*6820*/  FFMA R42, -R21, 1.925963033500011079e-08, R42 ;  /* 0x32a57060152a7823 */ /* 0x000fe2000000012a */
[----:B------:R-:W-:Y:S01]  /*6830*/  FFMA R38, -R131, 1.925963033500011079e-08, R38 ;  /* 0x32a5706083267823 */ /* 0x000fe20000000126 */
[----:B------:R-:W-:Y:S01]  /*6840*/  FFMA R44, -R3, 1.925963033500011079e-08, R44 ;  /* 0x32a57060032c7823 */ /* 0x000fe2000000012c */
[----:B-1----:R-:W-:Y:S01]  /*6850*/  FFMA.SAT R34, -R129, R46, 0.5 ;  /* 0x3f00000081227423 */ /* 0x002fe2000000212e */
[----:B------:R-:W-:Y:S01]  /*6860*/  FADD R46, R43, -12583039 ;  /* 0xcb40007f2b2e7421 */ /* 0x000fe20000000000 */
[----:B------:R1:W-:Y:S01]  /*6870*/  MUFU.EX2 R3, R38 ;  /* 0x0000002600037308 */ /* 0x0003e20000000800 */
[----:B------:R-:W-:Y:S01]  /*6880*/  IADD3 R0, R50, 0x1800000, RZ ;  /* 0x0180000032007810 */ /* 0x000fe20007ffe0ff */
[----:B------:R-:W-:Y:S01]  /*6890*/  FFMA.RM R34, R34, R48, 12582913 ;  /* 0x4b40000122227423 */ /* 0x000fe20000004030 */
[----:B------:R-:W-:Y:S01]  /*68a0*/  FADD R48, R47, -12583039 ;  /* 0xcb40007f2f307421 */ /* 0x000fe20000000000 */
[----:B------:R-:W-:Y:S01]  /*68b0*/  FFMA R46, -R11, 1.4426950216293334961, -R46 ;  /* 0x3fb8aa3b0b2e7823 */ /* 0x000fe2000000092e */
[----:B------:R-:W-:Y:S01]  /*68c0*/  LOP3.LUT R0, R0, 0x7f800000, RZ, 0xc0, !PT ;  /* 0x7f80000000007812 */ /* 0x000fe200078ec0ff */
[----:B------:R-:W-:-:S02]  /*68d0*/  IMAD.SHL.U32 R24, R24, 0x800000, RZ ;  /* 0x0080000018187824 */ /* 0x000fc400078e00ff */
[----:B------:R-:W-:Y:S01]  /*68e0*/  FFMA R48, -R13, 1.4426950216293334961, -R48 ;  /* 0x3fb8aa3b0d307823 */ /* 0x000fe20000000930 */
[----:B------:R2:W3:Y:S01]  /*68f0*/  MUFU.EX2 R21, R42 ;  /* 0x0000002a00157308 */ /* 0x0004e20000000800 */
[----:B-1----:R-:W-:Y:S01]  /*6900*/  FADD R38, R45, -12583039 ;  /* 0xcb40007f2d267421 */ /* 0x002fe20000000000 */
[----:B------:R-:W-:Y:S01]  /*6910*/  FFMA R46, -R11, 1.925963033500011079e-08, R46 ;  /* 0x32a570600b2e7823 */ /* 0x000fe2000000012e */
[----:B------:R-:W-:Y:S01]  /*6920*/  FFMA R48, -R13, 1.925963033500011079e-08, R48 ;  /* 0x32a570600d307823 */ /* 0x000fe20000000130 */
[----:B------:R-:W-:Y:S01]  /*6930*/  ISETP.GT.U32.AND P2, PT, R0, 0x1ffffff, PT ;  /* 0x01ffffff0000780c */ /* 0x000fe20003f44070 */
[C---:B------:R-:W-:Y:S01]  /*6940*/  FFMA R38, -R127.reuse, 1.4426950216293334961, -R38 ;  /* 0x3fb8aa3b7f267823 */ /* 0x040fe20000000926 */
[----:B------:R-:W-:Y:S01]  /*6950*/  SHF.L.U32 R30, R30, 0x17, RZ ;  /* 0x000000171e1e7819 */ /* 0x000fe200000006ff */
[----:B------:R-:W-:Y:S01]  /*6960*/  IMAD.SHL.U32 R32, R32, 0x800000, RZ ;  /* 0x0080000020207824 */ /* 0x000fe200078e00ff */
[----:B------:R-:W1:Y:S01]  /*6970*/  MUFU.EX2 R44, R44 ;  /* 0x0000002c002c7308 */ /* 0x000e620000000800 */
[----:B--2---:R-:W-:Y:S01]  /*6980*/  FADD R42, R34, -12583039 ;  /* 0xcb40007f222a7421 */ /* 0x004fe20000000000 */
[----:B------:R-:W-:Y:S01]  /*6990*/  FFMA R38, -R127, 1.925963033500011079e-08, R38 ;  /* 0x32a570607f267823 */ /* 0x000fe20000000126 */
[----:B------:R-:W-:Y:S01]  /*69a0*/  SHF.L.U32 R28, R28, 0x17, RZ ;  /* 0x000000171c1c7819 */ /* 0x000fe200000006ff */
[----:B------:R-:W-:-:S02]  /*69b0*/  IMAD.SHL.U32 R20, R20, 0x800000, RZ ;  /* 0x0080000014147824 */ /* 0x000fc400078e00ff */
[C---:B------:R-:W-:Y:S01]  /*69c0*/  FFMA R42, -R129.reuse, 1.4426950216293334961, -R42 ;  /* 0x3fb8aa3b812a7823 */ /* 0x040fe2000000092a */
[----:B------:R-:W-:Y:S01]  /*69d0*/  SHF.L.U32 R40, R40, 0x17, RZ ;  /* 0x0000001728287819 */ /* 0x000fe200000006ff */
[----:B------:R-:W-:Y:S01]  /*69e0*/  IMAD.SHL.U32 R12, R12, 0x800000, RZ ;  /* 0x008000000c0c7824 */ /* 0x000fe200078e00ff */
[----:B------:R-:W-:Y:S01]  /*69f0*/  MUFU.EX2 R46, R46 ;  /* 0x0000002e002e7308 */ /* 0x000fe20000000800 */
[----:B------:R-:W-:Y:S01]  /*6a00*/  FFMA R42, -R129, 1.925963033500011079e-08, R42 ;  /* 0x32a57060812a7823 */ /* 0x000fe2000000012a */
[----:B------:R-:W-:Y:S01]  /*6a10*/  SHF.L.U32 R14, R14, 0x17, RZ ;  /* 0x000000170e0e7819 */ /* 0x000fe200000006ff */
[----:B------:R-:W-:Y:S01]  /*6a20*/  IMAD.SHL.U32 R43, R43, 0x800000, RZ ;  /* 0x008000002b2b7824 */ /* 0x000fe200078e00ff */
[----:B------:R-:W-:Y:S01]  /*6a30*/  SHF.L.U32 R26, R26, 0x17, RZ ;  /* 0x000000171a1a7819 */ /* 0x000fe200000006ff */
[----:B------:R-:W-:Y:S01]  /*6a40*/  BSSY B1, `(.L_x_120) ;  /* 0x0000022000017945 */ /* 0x000fe20003800000 */
[----:B------:R-:W-:Y:S01]  /*6a50*/  SHF.L.U32 R36, R36, 0x17, RZ ;  /* 0x0000001724247819 */ /* 0x000fe200000006ff */
[----:B----4-:R-:W-:Y:S01]  /*6a60*/  FFMA R30, R30, R33, 1 ;  /* 0x3f8000001e1e7423 */ /* 0x010fe20000000021 */
[----:B------:R-:W2:Y:S01]  /*6a70*/  MUFU.EX2 R11, R42 ;  /* 0x0000002a000b7308 */ /* 0x000ea20000000800 */
[----:B------:R-:W-:Y:S01]  /*6a80*/  SHF.L.U32 R41, R41, 0x17, RZ ;  /* 0x0000001729297819 */ /* 0x000fe200000006ff */
[----:B------:R-:W-:Y:S01]  /*6a90*/  FFMA R24, R24, R29, 1 ;  /* 0x3f80000018187423 */ /* 0x000fe2000000001d */
[----:B------:R-:W-:Y:S01]  /*6aa0*/  SHF.L.U32 R34, R34, 0x17, RZ ;  /* 0x0000001722227819 */ /* 0x000fe200000006ff */
[----:B------:R-:W-:Y:S01]  /*6ab0*/  FFMA R31, R28, R31, 1 ;  /* 0x3f8000001c1f7423 */ /* 0x000fe2000000001f */
[----:B------:R-:W-:Y:S01]  /*6ac0*/  SHF.L.U32 R45, R45, 0x17, RZ ;  /* 0x000000172d2d7819 */ /* 0x000fe200000006ff */
[----:B-----5:R-:W-:Y:S01]  /*6ad0*/  FFMA R25, R32, R35, 1 ;  /* 0x3f80000020197423 */ /* 0x020fe20000000023 */
[----:B------:R-:W-:Y:S01]  /*6ae0*/  SHF.L.U32 R47, R47, 0x17, RZ ;  /* 0x000000172f2f7819 */ /* 0x000fe200000006ff */
[----:B------:R-:W4:Y:S01]  /*6af0*/  MUFU.EX2 R38, R38 ;  /* 0x0000002600267308 */ /* 0x000f220000000800 */
[----:B---3--:R-:W-:Y:S01]  /*6b00*/  FFMA R33, R40, R21, 1 ;  /* 0x3f80000028217423 */ /* 0x008fe20000000015 */
[----:B------:R-:W-:Y:S01]  /*6b10*/  FFMA R27, R14, R27, 1 ;  /* 0x3f8000000e1b7423 */ /* 0x000fe2000000001b */
[----:B------:R-:W-:Y:S01]  /*6b20*/  FFMA R26, R26, R37, 1 ;  /* 0x3f8000001a1a7423 */ /* 0x000fe20000000025 */
[----:B------:R-:W-:Y:S01]  /*6b30*/  FFMA R29, R36, R15, 1 ;  /* 0x3f800000241d7423 */ /* 0x000fe2000000000f */
[----:B------:R-:W-:Y:S01]  /*6b40*/  FFMA R28, R20, R39, 1 ;  /* 0x3f800000141c7423 */ /* 0x000fe20000000027 */
[----:B------:R-:W-:Y:S01]  /*6b50*/  FFMA R32, R12, R3, 1 ;  /* 0x3f8000000c207423 */ /* 0x000fe20000000003 */
[----:B-1----:R-:W-:Y:S01]  /*6b60*/  FFMA R41, R41, R44, 1 ;  /* 0x3f80000029297423 */ /* 0x002fe2000000002c */
[----:B------:R-:W1:Y:S01]  /*6b70*/  MUFU.EX2 R48, R48 ;  /* 0x0000003000307308 */ /* 0x000e620000000800 */
[----:B--2---:R-:W-:Y:S01]  /*6b80*/  FFMA R40, R34, R11, 1 ;  /* 0x3f80000022287423 */ /* 0x004fe2000000000b */
[----:B------:R-:W-:Y:S01]  /*6b90*/  FFMA R43, R43, R46, 1 ;  /* 0x3f8000002b2b7423 */ /* 0x000fe2000000002e */
[----:B----4-:R-:W-:Y:S01]  /*6ba0*/  FFMA R38, R45, R38, 1 ;  /* 0x3f8000002d267423 */ /* 0x010fe20000000026 */
[----:B-1----:R-:W-:Y:S01]  /*6bb0*/  FFMA R47, R47, R48, 1 ;  /* 0x3f8000002f2f7423 */ /* 0x002fe20000000030 */
[----:B------:R-:W-:Y:S06]  /*6bc0*/  @P2 BRA `(.L_x_121) ;  /* 0x0000000000142947 */ /* 0x000fec0003800000 */
[----:B------:R-:W-:Y:S01]  /*6bd0*/  IMAD.MOV.U32 R3, RZ, RZ, R50 ;  /* 0x000000ffff037224 */ /* 0x000fe200078e0032 */
[----:B------:R-:W-:-:S07]  /*6be0*/  MOV R36, 0x6c00 ;  /* 0x00006c0000247802 */ /* 0x000fce0000000f00 */
[----:B------:R-:W-:Y:S05]  /*6bf0*/  CALL.REL.NOINC `($__internal_0_$__cuda_sm20_rcp_rn_f32_slowpath) ;  /* 0x0000008c00507944 */ /* 0x000fea0003c00000 */
[----:B------:R-:W-:Y:S01]  /*6c00*/  MOV R11, R0 ;  /* 0x00000000000b7202 */ /* 0x000fe20000000f00 */
[----:B------:R-:W-:Y:S06]  /*6c10*/  BRA `(.L_x_122) ;  /* 0x0000000000107947 */ /* 0x000fec0003800000 */
.L_x_121:
[----:B------:R-:W1:Y:S02]  /*6c20*/  MUFU.RCP R11, R50 ;  /* 0x00000032000b7308 */ /* 0x000e640000001000 */
[----:B-1----:R-:W-:-:S04]  /*6c30*/  FFMA R0, R50, R11, -1 ;  /* 0xbf80000032007423 */ /* 0x002fc8000000000b */
[----:B------:R-:W-:-:S04]  /*6c40*/  FADD.FTZ R0, -R0, -RZ ;  /* 0x800000ff00007221 */ /* 0x000fc80000010100 */
[----:B------:R-:W-:-:S07]  /*6c50*/  FFMA R11, R11, R0, R11 ;  /* 0x000000000b0b7223 */ /* 0x000fce000000000b */
.L_x_122:
[----:B------:R-:W-:Y:S05]  /*6c60*/  BSYNC B1 ;  /* 0x0000000000017941 */ /* 0x000fea0003800000 */
.L_x_120:
[----:B------:R-:W-:Y:S01]  /*6c70*/  IADD3 R0, R27, 0x1800000, RZ ;  /* 0x018000001b007810 */ /* 0x000fe20007ffe0ff */
[----:B------:R-:W-:Y:S03]  /*6c80*/  BSSY B1, `(.L_x_123) ;  /* 0x000000d000017945 */ /* 0x000fe60003800000 */
[----:B------:R-:W-:-:S04]  /*6c90*/  LOP3.LUT R0, R0, 0x7f800000, RZ, 0xc0, !PT ;  /* 0x7f80000000007812 */ /* 0x000fc800078ec0ff */
[----:B------:R-:W-:-:S13]  /*6ca0*/  ISETP.GT.U32.AND P2, PT, R0, 0x1ffffff, PT ;  /* 0x01ffffff0000780c */ /* 0x000fda0003f44070 */
[----:B------:R-:W-:Y:S05]  /*6cb0*/  @P2 BRA `(.L_x_124) ;  /* 0x0000000000142947 */ /* 0x000fea0003800000 */
[----:B------:R-:W-:Y:S01]  /*6cc0*/  IMAD.MOV.U32 R3, RZ, RZ, R27 ;  /* 0x000000ffff037224 */ /* 0x000fe200078e001b */
[----:B------:R-:W-:-:S07]  /*6cd0*/  MOV R36, 0x6cf0 ;  /* 0x00006cf000247802 */ /* 0x000fce0000000f00 */
[----:B------:R-:W-:Y:S05]  /*6ce0*/  CALL.REL.NOINC `($__internal_0_$__cuda_sm20_rcp_rn_f32_slowpath) ;  /* 0x0000008c00147944 */ /* 0x000fea0003c00000 */
[----:B------:R-:W-:Y:S01]  /*6cf0*/  MOV R14, R0 ;  /* 0x00000000000e7202 */ /* 0x000fe20000000f00 */
[----:B------:R-:W-:Y:S06]  /*6d00*/  BRA `(.L_x_125) ;  /* 0x0000000000107947 */ /* 0x000fec0003800000 */
.L_x_124:
[----:B------:R-:W1:Y:S02]  /*6d10*/  MUFU.RCP R14, R27 ;  /* 0x0000001b000e7308 */ /* 0x000e640000001000 */
[----:B-1----:R-:W-:-:S04]  /*6d20*/  FFMA R0, R27, R14, -1 ;  /* 0xbf8000001b007423 */ /* 0x002fc8000000000e */
[----:B------:R-:W-:-:S04]  /*6d30*/  FADD.FTZ R3, -R0, -RZ ;  /* 0x800000ff00037221 */ /* 0x000fc80000010100 */
[----:B------:R-:W-:-:S07]  /*6d40*/  FFMA R14, R14, R3, R14 ;  /* 0x000000030e0e7223 */ /* 0x000fce000000000e */
.L_x_125:
[----:B------:R-:W-:Y:S05]  /*6d50*/  BSYNC B1 ;  /* 0x0000000000017941 */ /* 0x000fea0003800000 */
.L_x_123:
        /* <DEDUP_REMOVED lines=10> */
.L_x_127:
[----:B------:R-:W1:Y:S02]  /*6e00*/  MUFU.RCP R15, R24 ;  /* 0x00000018000f7308 */ /* 0x000e640000001000 */
[----:B-1----:R-:W-:-:S04]  /*6e10*/  FFMA R0, R24, R15, -1 ;  /* 0xbf80000018007423 */ /* 0x002fc8000000000f */
[----:B------:R-:W-:-:S04]  /*6e20*/  FADD.FTZ R0, -R0, -RZ ;  /* 0x800000ff00007221 */ /* 0x000fc80000010100 */
[----:B------:R-:W-:-:S07]  /*6e30*/  FFMA R15, R15, R0, R15 ;  /* 0x000000000f0f7223 */ /* 0x000fce000000000f */
.L_x_128:
[----:B------:R-:W-:Y:S05]  /*6e40*/  BSYNC B1 ;  /* 0x0000000000017941 */ /* 0x000fea0003800000 */
.L_x_126:
        /* <DEDUP_REMOVED lines=10> */
.L_x_130:
[----:B------:R-:W1:Y:S02]  /*6ef0*/  MUFU.RCP R20, R31 ;  /* 0x0000001f00147308 */ /* 0x000e640000001000 */
[----:B-1----:R-:W-:-:S04]  /*6f00*/  FFMA R0, R31, R20, -1 ;  /* 0xbf8000001f007423 */ /* 0x002fc80000000014 */
[----:B------:R-:W-:-:S04]  /*6f10*/  FADD.FTZ R3, -R0, -RZ ;  /* 0x800000ff00037221 */ /* 0x000fc80000010100 */
[----:B------:R-:W-:-:S07]  /*6f20*/  FFMA R20, R20, R3, R20 ;  /* 0x0000000314147223 */ /* 0x000fce0000000014 */
.L_x_131:
[----:B------:R-:W-:Y:S05]  /*6f30*/  BSYNC B1 ;  /* 0x0000000000017941 */ /* 0x000fea0003800000 */
.L_x_129:
        /* <DEDUP_REMOVED lines=10> */
.L_x_133:
[----:B------:R-:W1:Y:S02]  /*6fe0*/  MUFU.RCP R21, R30 ;  /* 0x0000001e00157308 */ /* 0x000e640000001000 */
[----:B-1----:R-:W-:-:S04]  /*6ff0*/  FFMA R0, R30, R21, -1 ;  /* 0xbf8000001e007423 */ /* 0x002fc80000000015 */
[----:B------:R-:W-:-:S04]  /*7000*/  FADD.FTZ R0, -R0, -RZ ;  /* 0x800000ff00007221 */ /* 0x000fc80000010100 */
[----:B------:R-:W-:-:S07]  /*7010*/  FFMA R21, R21, R0, R21 ;  /* 0x0000000015157223 */ /* 0x000fce0000000015 */
.L_x_134:
[----:B------:R-:W-:Y:S05]  /*7020*/  BSYNC B1 ;  /* 0x0000000000017941 */ /* 0x000fea0003800000 */
.L_x_132:
        /* <DEDUP_REMOVED lines=10> */
.L_x_136:
[----:B------:R-:W1:Y:S02]  /*70d0*/  MUFU.RCP R24, R25 ;  /* 0x0000001900187308 */ /* 0x000e640000001000 */
[----:B-1----:R-:W-:-:S04]  /*70e0*/  FFMA R0, R25, R24, -1 ;  /* 0xbf80000019007423 */ /* 0x002fc80000000018 */
[----:B------:R-:W-:-:S04]  /*70f0*/  FADD.FTZ R3, -R0, -RZ ;  /* 0x800000ff00037221 */ /* 0x000fc80000010100 */
[----:B------:R-:W-:-:S07]  /*7100*/  FFMA R24, R24, R3, R24 ;  /* 0x0000000318187223 */ /* 0x000fce0000000018 */
.L_x_137:
[----:B------:R-:W-:Y:S05]  /*7110*/  BSYNC B1 ;  /* 0x0000000000017941 */ /* 0x000fea0003800000 */
.L_x_135:
        /* <DEDUP_REMOVED lines=10> */
.L_x_139:
[----:B------:R-:W1:Y:S02]  /*71c0*/  MUFU.RCP R25, R26 ;  /* 0x0000001a00197308 */ /* 0x000e640000001000 */
[----:B-1----:R-:W-:-:S04]  /*71d0*/  FFMA R0, R26, R25, -1 ;  /* 0xbf8000001a007423 */ /* 0x002fc80000000019 */
[----:B------:R-:W-:-:S04]  /*71e0*/  FADD.FTZ R0, -R0, -RZ ;  /* 0x800000ff00007221 */ /* 0x000fc80000010100 */
[----:B------:R-:W-:-:S07]  /*71f0*/  FFMA R25, R25, R0, R25 ;  /* 0x0000000019197223 */ /* 0x000fce0000000019 */
.L_x_140:
[----:B------:R-:W-:Y:S05]  /*7200*/  BSYNC B1 ;  /* 0x0000000000017941 */ /* 0x000fea0003800000 */
.L_x_138:
        /* <DEDUP_REMOVED lines=10> */
.L_x_142:
[----:B------:R-:W1:Y:S02]  /*72b0*/  MUFU.RCP R26, R29 ;  /* 0x0000001d001a7308 */ /* 0x000e640000001000 */
[----:B-1----:R-:W-:-:S04]  /*72c0*/  FFMA R0, R29, R26, -1 ;  /* 0xbf8000001d007423 */ /* 0x002fc8000000001a */
[----:B------:R-:W-:-:S04]  /*72d0*/  FADD.FTZ R3, -R0, -RZ ;  /* 0x800000ff00037221 */ /* 0x000fc80000010100 */
[----:B------:R-:W-:-:S07]  /*72e0*/  FFMA R26, R26, R3, R26 ;  /* 0x000000031a1a7223 */ /* 0x000fce000000001a */
.L_x_143:
[----:B------:R-:W-:Y:S05]  /*72f0*/  BSYNC B1 ;  /* 0x0000000000017941 */ /* 0x000fea0003800000 */
.L_x_141:
        /* <DEDUP_REMOVED lines=10> */
.L_x_145:
[----:B------:R-:W1:Y:S02]  /*73a0*/  MUFU.RCP R27, R28 ;  /* 0x0000001c001b7308 */ /* 0x000e640000001000 */
[----:B-1----:R-:W-:-:S04]  /*73b0*/  FFMA R0, R28, R27, -1 ;  /* 0xbf8000001c007423 */ /* 0x002fc8000000001b */
[----:B------:R-:W-:-:S04]  /*73c0*/  FADD.FTZ R0, -R0, -RZ ;  /* 0x800000ff00007221 */ /* 0x000fc80000010100 */
[----:B------:R-:W-:-:S07]  /*73d0*/  FFMA R27, R27, R0, R27 ;  /* 0x000000001b1b7223 */ /* 0x000fce000000001b */
.L_x_146:
[----:B------:R-:W-:Y:S05]  /*73e0*/  BSYNC B1 ;  /* 0x0000000000017941 */ /* 0x000fea0003800000 */
.L_x_144:
        /* <DEDUP_REMOVED lines=10> */
.L_x_148:
[----:B------:R-:W1:Y:S02]  /*7490*/  MUFU.RCP R28, R33 ;  /* 0x00000021001c7308 */ /* 0x000e640000001000 */
[----:B-1----:R-:W-:-:S04]  /*74a0*/  FFMA R0, R33, R28, -1 ;  /* 0xbf80000021007423 */ /* 0x002fc8000000001c */
[----:B------:R-:W-:-:S04]  /*74b0*/  FADD.FTZ R3, -R0, -RZ ;  /* 0x800000ff00037221 */ /* 0x000fc80000010100 */
[----:B------:R-:W-:-:S07]  /*74c0*/  FFMA R28, R28, R3, R28 ;  /* 0x000000031c1c7223 */ /* 0x000fce000000001c */
.L_x_149:
[----:B------:R-:W-:Y:S05]  /*74d0*/  BSYNC B1 ;  /* 0x0000000000017941 */ /* 0x000fea0003800000 */
.L_x_147:
        /* <DEDUP_REMOVED lines=10> */
.L_x_151:
[----:B------:R-:W1:Y:S02]  /*7580*/  MUFU.RCP R29, R32 ;  /* 0x00000020001d7308 */ /* 0x000e640000001000 */
[----:B-1----:R-:W-:-:S04]  /*7590*/  FFMA R0, R32, R29, -1 ;  /* 0xbf80000020007423 */ /* 0x002fc8000000001d */
[----:B------:R-:W-:-:S04]  /*75a0*/  FADD.FTZ R0, -R0, -RZ ;  /* 0x800000ff00007221 */ /* 0x000fc80000010100 */
[----:B------:R-:W-:-:S07]  /*75b0*/  FFMA R29, R29, R0, R29 ;  /* 0x000000001d1d7223 */ /* 0x000fce000000001d */
.L_x_152:
[----:B------:R-:W-:Y:S05]  /*75c0*/  BSYNC B1 ;  /* 0x0000000000017941 */ /* 0x000fea0003800000 */
.L_x_150:
        /* <DEDUP_REMOVED lines=10> */
.L_x_154:
[----:B------:R-:W1:Y:S02]  /*7670*/  MUFU.RCP R30, R41 ;  /* 0x00000029001e7308 */ /* 0x000e640000001000 */
[----:B-1----:R-:W-:-:S04]  /*7680*/  FFMA R0, R41, R30, -1 ;  /* 0xbf80000029007423 */ /* 0x002fc8000000001e */
[----:B------:R-:W-:-:S04]  /*7690*/  FADD.FTZ R3, -R0, -RZ ;  /* 0x800000ff00037221 */ /* 0x000fc80000010100 */
[----:B------:R-:W-:-:S07]  /*76a0*/  FFMA R30, R30, R3, R30 ;  /* 0x000000031e1e7223 */ /* 0x000fce000000001e */
.L_x_155:
[----:B------:R-:W-:Y:S05]  /*76b0*/  BSYNC B1 ;  /* 0x0000000000017941 */ /* 0x000fea0003800000 */
.L_x_153:
        /* <DEDUP_REMOVED lines=10> */
.L_x_157:
[----:B------:R-:W1:Y:S02]  /*7760*/  MUFU.RCP R31, R40 ;  /* 0x00000028001f7308 */ /* 0x000e640000001000 */
[----:B-1----:R-:W-:-:S04]  /*7770*/  FFMA R0, R40, R31, -1 ;  /* 0xbf80000028007423 */ /* 0x002fc8000000001f */
[----:B------:R-:W-:-:S04]  /*7780*/  FADD.FTZ R0, -R0, -RZ ;  /* 0x800000ff00007221 */ /* 0x000fc80000010100 */
[----:B------:R-:W-:-:S07]  /*7790*/  FFMA R31, R31, R0, R31 ;  /* 0x000000001f1f7223 */ /* 0x000fce000000001f */
.L_x_158:
[----:B------:R-:W-:Y:S05]  /*77a0*/  BSYNC B1 ;  /* 0x0000000000017941 */ /* 0x000fea0003800000 */
.L_x_156:
        /* <DEDUP_REMOVED lines=10> */
.L_x_160:
[----:B------:R-:W1:Y:S02]  /*7850*/  MUFU.RCP R32, R43 ;  /* 0x0000002b00207308 */ /* 0x000e640000001000 */
[----:B-1----:R-:W-:-:S04]  /*7860*/  FFMA R0, R43, R32, -1 ;  /* 0xbf8000002b007423 */ /* 0x002fc80000000020 */
[----:B------:R-:W-:-:S04]  /*7870*/  FADD.FTZ R3, -R0, -RZ ;  /* 0x800000ff00037221 */ /* 0x000fc80000010100 */
[----:B------:R-:W-:-:S07]  /*7880*/  FFMA R32, R32, R3, R32 ;  /* 0x0000000320207223 */ /* 0x000fce0000000020 */
.L_x_161:
[----:B------:R-:W-:Y:S05]  /*7890*/  BSYNC B1 ;  /* 0x0000000000017941 */ /* 0x000fea0003800000 */
.L_x_159:
        /* <DEDUP_REMOVED lines=10> */
.L_x_163:
[----:B------:R-:W1:Y:S02]  /*7940*/  MUFU.RCP R33, R38 ;  /* 0x0000002600217308 */ /* 0x000e640000001000 */
[----:B-1----:R-:W-:-:S04]  /*7950*/  FFMA R0, R38, R33, -1 ;  /* 0xbf80000026007423 */ /* 0x002fc80000000021 */
[----:B------:R-:W-:-:S04]  /*7960*/  FADD.FTZ R0, -R0, -RZ ;  /* 0x800000ff00007221 */ /* 0x000fc80000010100 */
[----:B------:R-:W-:-:S07]  /*7970*/  FFMA R33, R33, R0, R33 ;  /* 0x0000000021217223 */ /* 0x000fce0000000021 */
.L_x_164:
[----:B------:R-:W-:Y:S05]  /*7980*/  BSYNC B1 ;  /* 0x0000000000017941 */ /* 0x000fea0003800000 */
.L_x_162:
        /* <DEDUP_REMOVED lines=8> */
[----:B------:R-:W-:Y:S05]  /*7a10*/  BRA `(.L_x_167) ;  /* 0x0000000000107947 */ /* 0x000fea0003800000 */
.L_x_166:
[----:B------:R-:W1:Y:S02]  /*7a20*/  MUFU.RCP R0, R47 ;  /* 0x0000002f00007308 */ /* 0x000e640000001000 */
[----:B-1----:R-:W-:-:S04]  /*7a30*/  FFMA R3, R47, R0, -1 ;  /* 0xbf8000002f037423 */ /* 0x002fc80000000000 */
[----:B------:R-:W-:-:S04]  /*7a40*/  FADD.FTZ R3, -R3, -RZ ;  /* 0x800000ff03037221 */ /* 0x000fc80000010100 */
[----:B------:R-:W-:-:S07]  /*7a50*/  FFMA R0, R0, R3, R0 ;  /* 0x0000000300007223 */ /* 0x000fce0000000000 */
.L_x_167:
[----:B------:R-:W-:Y:S05]  /*7a60*/  BSYNC B1 ;  /* 0x0000000000017941 */ /* 0x000fea0003800000 */
.L_x_165:
[----:B------:R-:W-:Y:S02]  /*7a70*/  F2FP.SATFINITE.E4M3.F32.PACK_AB_MERGE_C R11, R14, R11, RZ ;  /* 0x0000000b0e0b723e */ /* 0x000fe400048070ff */
[----:B------:R-:W-:Y:S02]  /*7a80*/  F2FP.SATFINITE.E4M3.F32.PACK_AB_MERGE_C R15, R20, R15, RZ ;  /* 0x0000000f140f723e */ /* 0x000fe400048070ff */
[----:B------:R-:W-:Y:S02]  /*7a90*/  F2FP.SATFINITE.E4M3.F32.PACK_AB_MERGE_C R21, R24, R21, RZ ;  /* 0x000000151815723e */ /* 0x000fe400048070ff */
[----:B------:R-:W-:Y:S02]  /*7aa0*/  F2FP.SATFINITE.E4M3.F32.PACK_AB_MERGE_C R25, R26, R25, RZ ;  /* 0x000000191a19723e */ /* 0x000fe400048070ff */
[----:B------:R-:W-:Y:S02]  /*7ab0*/  F2FP.SATFINITE.E4M3.F32.PACK_AB_MERGE_C R27, R28, R27, RZ ;  /* 0x0000001b1c1b723e */ /* 0x000fe400048070ff */
[----:B------:R-:W-:-:S02]  /*7ac0*/  F2FP.SATFINITE.E4M3.F32.PACK_AB_MERGE_C R29, R30, R29, RZ ;  /* 0x0000001d1e1d723e */ /* 0x000fc400048070ff */
[----:B------:R-:W-:Y:S02]  /*7ad0*/  F2FP.SATFINITE.E4M3.F32.PACK_AB_MERGE_C R31, R32, R31, RZ ;  /* 0x0000001f201f723e */ /* 0x000fe400048070ff */
[----:B------:R-:W-:Y:S01]  /*7ae0*/  F2FP.SATFINITE.E4M3.F32.PACK_AB_MERGE_C R33, R0, R33, RZ ;  /* 0x000000210021723e */ /* 0x000fe200048070ff */
[----:B------:R-:W-:Y:S06]  /*7af0*/  @P5 BRA `(.L_x_168) ;  /* 0x0000000000045947 */ /* 0x000fec0003800000 */
[----:B------:R-:W-:-:S04]  /*7b00*/  DEPBAR.LE SB0, 0x1 ;  /* 0x000080400000791a */ /* 0x000fc80000000000 */
.L_x_168:
[----:B------:R-:W-:Y:S05]  /*7b10*/  WARPSYNC.ALL ;  /* 0x0000000000007948 */ /* 0x000fea0003800000 */
[----:B------:R-:W-:Y:S06]  /*7b20*/  BAR.SYNC.DEFER_BLOCKING 0x1, 0x100 ;  /* 0x0044000000007b1d */ /* 0x000fec0000010000 */
[----:B------:R-:W-:Y:S01]  /*7b30*/  BSSY B0, `(.L_x_169) ;  /* 0x0000019000007945 */ /* 0x000fe20003800000 */
        /* <DEDUP_REMOVED lines=18> */
[----:B------:R-:W-:Y:S02]  /*7c60*/  UIADD3 UR4, UR50, 0x5200, URZ ;  /* 0x0000520032047890 */ /* 0x000fe4000fffe03f */
[----:B------:R-:W-:Y:S01]  /*7c70*/  UIADD3.X UR9, URZ, UR43, URZ, UP0, !UPT ;  /* 0x0000002b3f097290 */ /* 0x000fe200087fe43f */
[----:B------:R-:W-:Y:S01]  /*7c80*/  UMOV UR6, UR46 ;  /* 0x0000002e00067c82 */ /* 0x000fe20008000000 */
[----:B------:R-:W-:-:S07]  /*7c90*/  UMOV UR7, UR47 ;  /* 0x0000002f00077c82 */ /* 0x000fce0008000000 */
[----:B------:R1:W-:Y:S02]  /*7ca0*/  UTMASTG.3D [UR4], [UR8] ;  /* 0x00000004080073b5 */ /* 0x0003e40008010000 */
[----:B-1----:R0:W-:Y:S02]  /*7cb0*/  UTMACMDFLUSH ;  /* 0x00000000000079b7 */ /* 0x0021e40000000000 */
.L_x_170:
[----:B------:R-:W-:Y:S05]  /*7cc0*/  BSYNC B0 ;  /* 0x0000000000007941 */ /* 0x000fea0003800000 */
.L_x_169:
[----:B------:R-:W-:Y:S04]  /*7cd0*/  BSSY B0, `(.L_x_171) ;  /* 0x000002e000007945 */ /* 0x000fe80003800000 */
[----:B------:R-:W-:Y:S05]  /*7ce0*/  @P0 BRA `(.L_x_172) ;  /* 0x0000000000b00947 */ /* 0x000fea0003800000 */
[----:B------:R-:W-:-:S13]  /*7cf0*/  ISETP.NE.AND P3, PT, R89, 0x3, PT ;  /* 0x000000035900780c */ /* 0x000fda0003f65270 */
[----:B------:R-:W-:Y:S05]  /*7d00*/  @!P3 BRA `(.L_x_173) ;  /* 0x000000000004b947 */ /* 0x000fea0003800000 */
[----:B------:R-:W-:Y:S01]  /*7d10*/  BPT.TRAP 0x1 ;  /* 0x000000040000795c */ /* 0x000fe20000300000 */
.L_x_173:
[----:B------:R-:W-:Y:S01]  /*7d20*/  LEA R13, R93, UR50, 0x3 ;  /* 0x000000325d0d7c11 */ /* 0x000fe2000f8e18ff */
[----:B------:R-:W-:Y:S01]  /*7d30*/  BSSY B1, `(.L_x_174) ;  /* 0x0000004000017945 */ /* 0x000fe20003800000 */
[----:B------:R-:W-:-:S04]  /*7d40*/  SHF.L.U32 R0, R92, 0x1f, RZ ;  /* 0x0000001f5c007819 */ /* 0x000fc800000006ff */
[----:B------:R-:W1:Y:S02]  /*7d50*/  SYNCS.PHASECHK.TRANS64.TRYWAIT P2, [R13+URZ+0xc0], R0 ;  /* 0x0000c0000d0075a7 */ /* 0x000e64000804017f */
[----:B-1----:R-:W-:Y:S05]  /*7d60*/  @!P2 BRA `(.L_x_175) ;  /* 0x0000007000e8a947 */ /* 0x002fea0003800000 */
.L_x_374:
[----:B------:R-:W-:Y:S05]  /*7d70*/  BSYNC B1 ;  /* 0x0000000000017941 */ /* 0x000fea0003800000 */
.L_x_174:
[----:B------:R-:W-:Y:S04]  /*7d80*/  BSSY B1, `(.L_x_176) ;  /* 0x0000011000017945 */ /* 0x000fe80003800000 */
[----:B------:R-:W-:Y:S05]  /*7d90*/  @P1 BRA `(.L_x_177) ;  /* 0x00000000003c1947 */ /* 0x000fea0003800000 */
[----:B------:R-:W-:-:S04]  /*7da0*/  LEA R14, R93, R8, 0xc ;  /* 0x000000085d0e7211 */ /* 0x000fc800078e60ff */
[----:B-1----:R-:W-:Y:S01]  /*7db0*/  IADD3 R0, R14, UR50, RZ ;  /* 0x000000320e007c10 */ /* 0x002fe2000fffe0ff */
[----:B------:R-:W-:Y:S04]  /*7dc0*/  LDS.U16 R4, [R14+UR50+0x300] ;  /* 0x000300320e047984 */ /* 0x000fe80008000400 */
[----:B------:R-:W-:Y:S01]  /*7dd0*/  IMAD.IADD R15, R0, 0x1, R9 ;  /* 0x00000001000f7824 */ /* 0x000fe200078e0209 */
[----:B------:R-:W1:Y:S04]  /*7de0*/  LDS.U16 R3, [R14+UR50+0x200] ;  /* 0x000200320e037984 */ /* 0x000e680008000400 */
        /* <DEDUP_REMOVED lines=10> */
.L_x_177:
[----:B------:R-:W-:Y:S05]  /*7e90*/  BSYNC B1 ;  /* 0x0000000000017941 */ /* 0x000fea0003800000 */
.L_x_176:
        /* <DEDUP_REMOVED lines=8> */
.L_x_178:
[----:B------:R-:W3:Y:S01]  /*7f20*/  S2R R3, SR_CgaCtaId ;  /* 0x0000000000037919 */ /* 0x000ee20000008800 */
[----:B-1----:R-:W-:Y:S02]  /*7f30*/  IADD3 R0, R13, 0xe0, RZ ;  /* 0x000000e00d007810 */ /* 0x002fe40007ffe0ff */
[----:B------:R-:W-:-:S04]  /*7f40*/  IADD3 R93, R93, 0x1, RZ ;  /* 0x000000015d5d7810 */ /* 0x000fc80007ffe0ff */
[----:B------:R-:W-:-:S04]  /*7f50*/  ISETP.NE.AND P2, PT, R93, 0x4, PT ;  /* 0x000000045d00780c */ /* 0x000fc80003f45270 */
[----:B------:R-:W-:Y:S02]  /*7f60*/  SEL R93, R93, RZ, P2 ;  /* 0x000000ff5d5d7207 */ /* 0x000fe40001000000 */
[----:B---3--:R-:W-:Y:S02]  /*7f70*/  PRMT R0, R3, 0x654, R0 ;  /* 0x0000065403007816 */ /* 0x008fe40000000000 */
[----:B------:R-:W-:Y:S02]  /*7f80*/  SEL R3, RZ, 0x1, P2 ;  /* 0x00000001ff037807 */ /* 0x000fe40001000000 */
[----:B--2---:R1:W-:Y:S02]  /*7f90*/  SYNCS.ARRIVE.TRANS64.RED.A1T0 RZ, [R0+URZ], RZ ;  /* 0x000000ff00ff79a7 */ /* 0x0043e4000810043f */
[----:B------:R-:W-:-:S07]  /*7fa0*/  LOP3.LUT R92, R92, R3, RZ, 0x3c, !PT ;  /* 0x000000035c5c7212 */ /* 0x000fce00078e3cff */
.L_x_172:
[----:B------:R-:W-:Y:S05]  /*7fb0*/  BSYNC B0 ;  /* 0x0000000000007941 */ /* 0x000fea0003800000 */
.L_x_171:
        /* <DEDUP_REMOVED lines=23> */
[----:B------:R-:W-:Y:S02]  /*8130*/  HADD2.F32 R14, -RZ, R14.H1_H1 ;  /* 0x3000000eff0e7230 */ /* 0x000fe40000004100 */
[C---:B------:R-:W-:Y:S01]  /*8140*/  FMUL R15, R91.reuse, R118 ;  /* 0x000000765b0f7220 */ /* 0x040fe20000400000 */
[--C-:B------:R-:W-:Y:S02]  /*8150*/  HADD2.F32 R24, -RZ, R20.reuse.H0_H0 ;  /* 0x20000014ff187230 */ /* 0x100fe40000004100 */
[----:B------:R-:W-:Y:S01]  /*8160*/  FMUL R117, R91, R117 ;  /* 0x000000755b757220 */ /* 0x000fe20000400000 */
[----:B------:R-:W-:Y:S02]  /*8170*/  IMAD.MOV.U32 R46, RZ, RZ, 0x3bbb989d ;  /* 0x3bbb989dff2e7424 */ /* 0x000fe400078e00ff */
[C---:B------:R-:W-:Y:S01]  /*8180*/  FFMA R11, R90.reuse, R0, R11 ;  /* 0x000000005a0b7223 */ /* 0x040fe2000000000b */
[----:B------:R-:W-:Y:S01]  /*8190*/  MOV R48, 0x437c0000 ;  /* 0x437c000000307802 */ /* 0x000fe20000000f00 */
[C---:B------:R-:W-:Y:S01]  /*81a0*/  FFMA R15, R90.reuse, R14, R15 ;  /* 0x0000000e5a0f7223 */ /* 0x040fe2000000000f */
        /* <DEDUP_REMOVED lines=107> */
[----:B------:R-:W-:-:S02]  /*8860*/  VIADD R0, R50, 0x1800000 ;  /* 0x0180000032007836 */ /* 0x000fc40000000000 */
[----:B------:R-:W-:Y:S01]  /*8870*/  FFMA.RM R34, R34, R48, 12582913 ;  /* 0x4b40000122227423 */ /* 0x000fe20000004030 */
[----:B------:R-:W-:Y:S01]  /*8880*/  FADD R48, R47, -12583039 ;  /* 0xcb40007f2f307421 */ /* 0x000fe20000000000 */
[----:B------:R-:W-:Y:S01]  /*8890*/  FFMA R46, -R11, 1.4426950216293334961, -R46 ;  /* 0x3fb8aa3b0b2e7823 */ /* 0x000fe2000000092e */
[----:B------:R-:W-:Y:S01]  /*88a0*/  SHF.L.U32 R24, R24, 0x17, RZ ;  /* 0x0000001718187819 */ /* 0x000fe200000006ff */
[----:B------:R-:W-:Y:S02]  /*88b0*/  IMAD.SHL.U32 R30, R30, 0x800000, RZ ;  /* 0x008000001e1e7824 */ /* 0x000fe400078e00ff */
[----:B------:R-:W-:Y:S01]  /*88c0*/  FFMA R48, -R13, 1.4426950216293334961, -R48 ;  /* 0x3fb8aa3b0d307823 */ /* 0x000fe20000000930 */
[----:B------:R2:W3:Y:S01]  /*88d0*/  MUFU.EX2 R21, R42 ;  /* 0x0000002a00157308 */ /* 0x0004e20000000800 */
[----:B-1----:R-:W-:Y:S01]  /*88e0*/  FADD R38, R45, -12583039 ;  /* 0xcb40007f2d267421 */ /* 0x002fe20000000000 */
[----:B------:R-:W-:Y:S01]  /*88f0*/  FFMA R46, -R11, 1.925963033500011079e-08, R46 ;  /* 0x32a570600b2e7823 */ /* 0x000fe2000000012e */
[----:B------:R-:W-:Y:S01]  /*8900*/  FFMA R48, -R13, 1.925963033500011079e-08, R48 ;  /* 0x32a570600d307823 */ /* 0x000fe20000000130 */
[----:B------:R-:W-:Y:S01]  /*8910*/  LOP3.LUT R0, R0, 0x7f800000, RZ, 0xc0, !PT ;  /* 0x7f80000000007812 */ /* 0x000fe200078ec0ff */
[C---:B------:R-:W-:Y:S01]  /*8920*/  FFMA R38, -R111.reuse, 1.4426950216293334961, -R38 ;  /* 0x3fb8aa3b6f267823 */ /* 0x040fe20000000926 */
[----:B------:R-:W-:Y:S01]  /*8930*/  SHF.L.U32 R28, R28, 0x17, RZ ;  /* 0x000000171c1c7819 */ /* 0x000fe200000006ff */
[----:B------:R-:W-:Y:S01]  /*8940*/  IMAD.SHL.U32 R14, R14, 0x800000, RZ ;  /* 0x008000000e0e7824 */ /* 0x000fe200078e00ff */
[----:B------:R-:W1:Y:S01]  /*8950*/  MUFU.EX2 R44, R44 ;  /* 0x0000002c002c7308 */ /* 0x000e620000000800 */
[----:B--2---:R-:W-:Y:S01]  /*8960*/  FADD R42, R34, -12583039 ;  /* 0xcb40007f222a7421 */ /* 0x004fe20000000000 */
[----:B------:R-:W-:Y:S01]  /*8970*/  FFMA R38, -R111, 1.925963033500011079e-08, R38 ;  /* 0x32a570606f267823 */ /* 0x000fe20000000126 */
[----:B------:R-:W-:Y:S01]  /*8980*/  ISETP.GT.U32.AND P2, PT, R0, 0x1ffffff, PT ;  /* 0x01ffffff0000780c */ /* 0x000fe20003f44070 */
        /* <DEDUP_REMOVED lines=34> */
[----:B------:R-:W-:Y:S02]  /*8bb0*/  MOV R3, R50 ;  /* 0x0000003200037202 */ /* 0x000fe40000000f00 */
[----:B------:R-:W-:-:S07]  /*8bc0*/  MOV R36, 0x8be0 ;  /* 0x00008be000247802 */ /* 0x000fce0000000f00 */
[----:B------:R-:W-:Y:S05]  /*8bd0*/  CALL.REL.NOINC `($__internal_0_$__cuda_sm20_rcp_rn_f32_slowpath) ;  /* 0x0000006c00587944 */ /* 0x000fea0003c00000 */
[----:B------:R-:W-:Y:S01]  /*8be0*/  MOV R11, R0 ;  /* 0x00000000000b7202 */ /* 0x000fe20000000f00 */
[----:B------:R-:W-:Y:S06]  /*8bf0*/  BRA `(.L_x_181) ;  /* 0x0000000000107947 */ /* 0x000fec0003800000 */
.L_x_180:
[----:B------:R-:W1:Y:S02]  /*8c00*/  MUFU.RCP R11, R50 ;  /* 0x00000032000b7308 */ /* 0x000e640000001000 */
[----:B-1----:R-:W-:-:S04]  /*8c10*/  FFMA R0, R50, R11, -1 ;  /* 0xbf80000032007423 */ /* 0x002fc8000000000b */
[----:B------:R-:W-:-:S04]  /*8c20*/  FADD.FTZ R0, -R0, -RZ ;  /* 0x800000ff00007221 */ /* 0x000fc80000010100 */
[----:B------:R-:W-:-:S07]  /*8c30*/  FFMA R11, R11, R0, R11 ;  /* 0x000000000b0b7223 */ /* 0x000fce000000000b */
.L_x_181:
[----:B------:R-:W-:Y:S05]  /*8c40*/  BSYNC B1 ;  /* 0x0000000000017941 */ /* 0x000fea0003800000 */
.L_x_179:
        /* <DEDUP_REMOVED lines=10> */
.L_x_183:
[----:B------:R-:W1:Y:S02]  /*8cf0*/  MUFU.RCP R14, R27 ;  /* 0x0000001b000e7308 */ /* 0x000e640000001000 */
[----:B-1----:R-:W-:-:S04]  /*8d00*/  FFMA R0, R27, R14, -1 ;  /* 0xbf8000001b007423 */ /* 0x002fc8000000000e */
[----:B------:R-:W-:-:S04]  /*8d10*/  FADD.FTZ R3, -R0, -RZ ;  /* 0x800000ff00037221 */ /* 0x000fc80000010100 */
[----:B------:R-:W-:-:S07]  /*8d20*/  FFMA R14, R14, R3, R14 ;  /* 0x000000030e0e7223 */ /* 0x000fce000000000e */
.L_x_184:
[----:B------:R-:W-:Y:S05]  /*8d30*/  BSYNC B1 ;  /* 0x0000000000017941 */ /* 0x000fea0003800000 */
.L_x_182:
        /* <DEDUP_REMOVED lines=10> */
.L_x_186:
[----:B------:R-:W1:Y:S02]  /*8de0*/  MUFU.RCP R15, R24 ;  /* 0x00000018000f7308 */ /* 0x000e640000001000 */
[----:B-1----:R-:W-:-:S04]  /*8df0*/  FFMA R0, R24, R15, -1 ;  /* 0xbf80000018007423 */ /* 0x002fc8000000000f */
[----:B------:R-:W-:-:S04]  /*8e00*/  FADD.FTZ R0, -R0, -RZ ;  /* 0x800000ff00007221 */ /* 0x000fc80000010100 */
[----:B------:R-:W-:-:S07]  /*8e10*/  FFMA R15, R15, R0, R15 ;  /* 0x000000000f0f7223 */ /* 0x000fce000000000f */
.L_x_187:
[----:B------:R-:W-:Y:S05]  /*8e20*/  BSYNC B1 ;  /* 0x0000000000017941 */ /* 0x000fea0003800000 */
.L_x_185:
        /* <DEDUP_REMOVED lines=10> */
.L_x_189:
[----:B------:R-:W1:Y:S02]  /*8ed0*/  MUFU.RCP R20, R31 ;  /* 0x0000001f00147308 */ /* 0x000e640000001000 */
[----:B-1----:R-:W-:-:S04]  /*8ee0*/  FFMA R0, R31, R20, -1 ;  /* 0xbf8000001f007423 */ /* 0x002fc80000000014 */
[----:B------:R-:W-:-:S04]  /*8ef0*/  FADD.FTZ R3, -R0, -RZ ;  /* 0x800000ff00037221 */ /* 0x000fc80000010100 */
[----:B------:R-:W-:-:S07]  /*8f00*/  FFMA R20, R20, R3, R20 ;  /* 0x0000000314147223 */ /* 0x000fce0000000014 */
.L_x_190:
[----:B------:R-:W-:Y:S05]  /*8f10*/  BSYNC B1 ;  /* 0x0000000000017941 */ /* 0x000fea0003800000 */
.L_x_188:
        /* <DEDUP_REMOVED lines=10> */
.L_x_192:
[----:B------:R-:W1:Y:S02]  /*8fc0*/  MUFU.RCP R21, R30 ;  /* 0x0000001e00157308 */ /* 0x000e640000001000 */
[----:B-1----:R-:W-:-:S04]  /*8fd0*/  FFMA R0, R30, R21, -1 ;  /* 0xbf8000001e007423 */ /* 0x002fc80000000015 */
[----:B------:R-:W-:-:S04]  /*8fe0*/  FADD.FTZ R0, -R0, -RZ ;  /* 0x800000ff00007221 */ /* 0x000fc80000010100 */
[----:B------:R-:W-:-:S07]  /*8ff0*/  FFMA R21, R21, R0, R21 ;  /* 0x0000000015157223 */ /* 0x000fce0000000015 */
.L_x_193:
[----:B------:R-:W-:Y:S05]  /*9000*/  BSYNC B1 ;  /* 0x0000000000017941 */ /* 0x000fea0003800000 */
.L_x_191:
        /* <DEDUP_REMOVED lines=10> */
.L_x_195:
[----:B------:R-:W1:Y:S02]  /*90b0*/  MUFU.RCP R24, R25 ;  /* 0x0000001900187308 */ /* 0x000e640000001000 */
[----:B-1----:R-:W-:-:S04]  /*90c0*/  FFMA R0, R25, R24, -1 ;  /* 0xbf80000019007423 */ /* 0x002fc80000000018 */
[----:B------:R-:W-:-:S04]  /*90d0*/  FADD.FTZ R3, -R0, -RZ ;  /* 0x800000ff00037221 */ /* 0x000fc80000010100 */
[----:B------:R-:W-:-:S07]  /*90e0*/  FFMA R24, R24, R3, R24 ;  /* 0x0000000318187223 */ /* 0x000fce0000000018 */
.L_x_196:
[----:B------:R-:W-:Y:S05]  /*90f0*/  BSYNC B1 ;  /* 0x0000000000017941 */ /* 0x000fea0003800000 */
.L_x_194:
        /* <DEDUP_REMOVED lines=10> */
.L_x_198:
[----:B------:R-:W1:Y:S02]  /*91a0*/  MUFU.RCP R25, R26 ;  /* 0x0000001a00197308 */ /* 0x000e640000001000 */
[----:B-1----:R-:W-:-:S04]  /*91b0*/  FFMA R0, R26, R25, -1 ;  /* 0xbf8000001a007423 */ /* 0x002fc80000000019 */
[----:B------:R-:W-:-:S04]  /*91c0*/  FADD.FTZ R0, -R0, -RZ ;  /* 0x800000ff00007221 */ /* 0x000fc80000010100 */
[----:B------:R-:W-:-:S07]  /*91d0*/  FFMA R25, R25, R0, R25 ;  /* 0x0000000019197223 */ /* 0x000fce0000000019 */
.L_x_199:
[----:B------:R-:W-:Y:S05]  /*91e0*/  BSYNC B1 ;  /* 0x0000000000017941 */ /* 0x000fea0003800000 */
.L_x_197:
        /* <DEDUP_REMOVED lines=10> */
.L_x_201:
[----:B------:R-:W1:Y:S02]  /*9290*/  MUFU.RCP R26, R29 ;  /* 0x0000001d001a7308 */ /* 0x000e640000001000 */
[----:B-1----:R-:W-:-:S04]  /*92a0*/  FFMA R0, R29, R26, -1 ;  /* 0xbf8000001d007423 */ /* 0x002fc8000000001a */
[----:B------:R-:W-:-:S04]  /*92b0*/  FADD.FTZ R3, -R0, -RZ ;  /* 0x800000ff00037221 */ /* 0x000fc80000010100 */
[----:B------:R-:W-:-:S07]  /*92c0*/  FFMA R26, R26, R3, R26 ;  /* 0x000000031a1a7223 */ /* 0x000fce000000001a */
.L_x_202:
[----:B------:R-:W-:Y:S05]  /*92d0*/  BSYNC B1 ;  /* 0x0000000000017941 */ /* 0x000fea0003800000 */
.L_x_200:
        /* <DEDUP_REMOVED lines=10> */
.L_x_204:
[----:B------:R-:W1:Y:S02]  /*9380*/  MUFU.RCP R27, R28 ;  /* 0x0000001c001b7308 */ /* 0x000e640000001000 */
[----:B-1----:R-:W-:-:S04]  /*9390*/  FFMA R0, R28, R27, -1 ;  /* 0xbf8000001c007423 */ /* 0x002fc8000000001b */
[----:B------:R-:W-:-:S04]  /*93a0*/  FADD.FTZ R0, -R0, -RZ ;  /* 0x800000ff00007221 */ /* 0x000fc80000010100 */
[----:B------:R-:W-:-:S07]  /*93b0*/  FFMA R27, R27, R0, R27 ;  /* 0x000000001b1b7223 */ /* 0x000fce000000001b */
.L_x_205:
[----:B------:R-:W-:Y:S05]  /*93c0*/  BSYNC B1 ;  /* 0x0000000000017941 */ /* 0x000fea0003800000 */
.L_x_203:
        /* <DEDUP_REMOVED lines=10> */
.L_x_207:
[----:B------:R-:W1:Y:S02]  /*9470*/  MUFU.RCP R28, R33 ;  /* 0x00000021001c7308 */ /* 0x000e640000001000 */
[----:B-1----:R-:W-:-:S04]  /*9480*/  FFMA R0, R33, R28, -1 ;  /* 0xbf80000021007423 */ /* 0x002fc8000000001c */
[----:B------:R-:W-:-:S04]  /*9490*/  FADD.FTZ R3, -R0, -RZ ;  /* 0x800000ff00037221 */ /* 0x000fc80000010100 */
[----:B------:R-:W-:-:S07]  /*94a0*/  FFMA R28, R28, R3, R28 ;  /* 0x000000031c1c7223 */ /* 0x000fce000000001c */
.L_x_208:
[----:B------:R-:W-:Y:S05]  /*94b0*/  BSYNC B1 ;  /* 0x0000000000017941 */ /* 0x000fea0003800000 */
.L_x_206:
        /* <DEDUP_REMOVED lines=10> */
.L_x_210:
[----:B------:R-:W1:Y:S02]  /*9560*/  MUFU.RCP R29, R32 ;  /* 0x00000020001d7308 */ /* 0x000e640000001000 */
[----:B-1----:R-:W-:-:S04]  /*9570*/  FFMA R0, R32, R29, -1 ;  /* 0xbf80000020007423 */ /* 0x002fc8000000001d */
[----:B------:R-:W-:-:S04]  /*9580*/  FADD.FTZ R0, -R0, -RZ ;  /* 0x800000ff00007221 */ /* 0x000fc80000010100 */
[----:B------:R-:W-:-:S07]  /*9590*/  FFMA R29, R29, R0, R29 ;  /* 0x000000001d1d7223 */ /* 0x000fce000000001d */
.L_x_211:
[----:B------:R-:W-:Y:S05]  /*95a0*/  BSYNC B1 ;  /* 0x0000000000017941 */ /* 0x000fea0003800000 */
.L_x_209:
        /* <DEDUP_REMOVED lines=10> */
.L_x_213:
[----:B------:R-:W1:Y:S02]  /*9650*/  MUFU.RCP R30, R41 ;  /* 0x00000029001e7308 */ /* 0x000e640000001000 */
[----:B-1----:R-:W-:-:S04]  /*9660*/  FFMA R0, R41, R30, -1 ;  /* 0xbf80000029007423 */ /* 0x002fc8000000001e */
[----:B------:R-:W-:-:S04]  /*9670*/  FADD.FTZ R3, -R0, -RZ ;  /* 0x800000ff00037221 */ /* 0x000fc80000010100 */
[----:B------:R-:W-:-:S07]  /*9680*/  FFMA R30, R30, R3, R30 ;  /* 0x000000031e1e7223 */ /* 0x000fce000000001e */
.L_x_214:
[----:B------:R-:W-:Y:S05]  /*9690*/  BSYNC B1 ;  /* 0x0000000000017941 */ /* 0x000fea0003800000 */
.L_x_212:
        /* <DEDUP_REMOVED lines=10> */
.L_x_216:
[----:B------:R-:W1:Y:S02]  /*9740*/  MUFU.RCP R31, R40 ;  /* 0x00000028001f7308 */ /* 0x000e640000001000 */
[----:B-1----:R-:W-:-:S04]  /*9750*/  FFMA R0, R40, R31, -1 ;  /* 0xbf80000028007423 */ /* 0x002fc8000000001f */
[----:B------:R-:W-:-:S04]  /*9760*/  FADD.FTZ R0, -R0, -RZ ;  /* 0x800000ff00007221 */ /* 0x000fc80000010100 */
[----:B------:R-:W-:-:S07]  /*9770*/  FFMA R31, R31, R0, R31 ;  /* 0x000000001f1f7223 */ /* 0x000fce000000001f */
.L_x_217:
[----:B------:R-:W-:Y:S05]  /*9780*/  BSYNC B1 ;  /* 0x0000000000017941 */ /* 0x000fea0003800000 */
.L_x_215:
        /* <DEDUP_REMOVED lines=10> */
.L_x_219:
[----:B------:R-:W1:Y:S02]  /*9830*/  MUFU.RCP R32, R43 ;  /* 0x0000002b00207308 */ /* 0x000e640000001000 */
[----:B-1----:R-:W-:-:S04]  /*9840*/  FFMA R0, R43, R32, -1 ;  /* 0xbf8000002b007423 */ /* 0x002fc80000000020 */
[----:B------:R-:W-:-:S04]  /*9850*/  FADD.FTZ R3, -R0, -RZ ;  /* 0x800000ff00037221 */ /* 0x000fc80000010100 */
[----:B------:R-:W-:-:S07]  /*9860*/  FFMA R32, R32, R3, R32 ;  /* 0x0000000320207223 */ /* 0x000fce0000000020 */
.L_x_220:
[----:B------:R-:W-:Y:S05]  /*9870*/  BSYNC B1 ;  /* 0x0000000000017941 */ /* 0x000fea0003800000 */
.L_x_218:
        /* <DEDUP_REMOVED lines=10> */
.L_x_222:
[----:B------:R-:W1:Y:S02]  /*9920*/  MUFU.RCP R33, R38 ;  /* 0x0000002600217308 */ /* 0x000e640000001000 */
[----:B-1----:R-:W-:-:S04]  /*9930*/  FFMA R0, R38, R33, -1 ;  /* 0xbf80000026007423 */ /* 0x002fc80000000021 */
[----:B------:R-:W-:-:S04]  /*9940*/  FADD.FTZ R0, -R0, -RZ ;  /* 0x800000ff00007221 */ /* 0x000fc80000010100 */
[----:B------:R-:W-:-:S07]  /*9950*/  FFMA R33, R33, R0, R33 ;  /* 0x0000000021217223 */ /* 0x000fce0000000021 */
.L_x_223:
[----:B------:R-:W-:Y:S05]  /*9960*/  BSYNC B1 ;  /* 0x0000000000017941 */ /* 0x000fea0003800000 */
.L_x_221:
        /* <DEDUP_REMOVED lines=8> */
[----:B------:R-:W-:Y:S05]  /*99f0*/  BRA `(.L_x_226) ;  /* 0x0000000000107947 */ /* 0x000fea0003800000 */
.L_x_225:
[----:B------:R-:W1:Y:S02]  /*9a00*/  MUFU.RCP R0, R47 ;  /* 0x0000002f00007308 */ /* 0x000e640000001000 */
[----:B-1----:R-:W-:-:S04]  /*9a10*/  FFMA R3, R47, R0, -1 ;  /* 0xbf8000002f037423 */ /* 0x002fc80000000000 */
[----:B------:R-:W-:-:S04]  /*9a20*/  FADD.FTZ R3, -R3, -RZ ;  /* 0x800000ff03037221 */ /* 0x000fc80000010100 */
[----:B------:R-:W-:-:S07]  /*9a30*/  FFMA R0, R0, R3, R0 ;  /* 0x0000000300007223 */ /* 0x000fce0000000000 */
.L_x_226:
[----:B------:R-:W-:Y:S05]  /*9a40*/  BSYNC B1 ;  /* 0x0000000000017941 */ /* 0x000fea0003800000 */
.L_x_224:
        /* <DEDUP_REMOVED lines=10> */
.L_x_227:
        /* <DEDUP_REMOVED lines=27> */
.L_x_229:
[----:B------:R-:W-:Y:S05]  /*9ca0*/  BSYNC B0 ;  /* 0x0000000000007941 */ /* 0x000fea0003800000 */
.L_x_228:
[----:B------:R-:W-:Y:S04]  /*9cb0*/  BSSY B0, `(.L_x_230) ;  /* 0x000002f000007945 */ /* 0x000fe80003800000 */
[----:B------:R-:W-:Y:S05]  /*9cc0*/  @P0 BRA `(.L_x_231) ;  /* 0x0000000000b40947 */ /* 0x000fea0003800000 */
[----:B------:R-:W-:-:S13]  /*9cd0*/  ISETP.NE.AND P2, PT, R89, 0x3, PT ;  /* 0x000000035900780c */ /* 0x000fda0003f45270 */
[----:B------:R-:W-:Y:S05]  /*9ce0*/  @!P2 BRA `(.L_x_232) ;  /* 0x000000000004a947 */ /* 0x000fea0003800000 */
[----:B------:R-:W-:Y:S01]  /*9cf0*/  BPT.TRAP 0x1 ;  /* 0x000000040000795c */ /* 0x000fe20000300000 */
.L_x_232:
[----:B------:R-:W-:Y:S01]  /*9d00*/  SHF.L.U32 R0, R92, 0x1f, RZ ;  /* 0x0000001f5c007819 */ /* 0x000fe200000006ff */
[----:B------:R-:W-:Y:S01]  /*9d10*/  BSSY B1, `(.L_x_233) ;  /* 0x0000004000017945 */ /* 0x000fe20003800000 */
[----:B------:R-:W-:-:S04]  /*9d20*/  LEA R3, R93, UR50, 0x3 ;  /* 0x000000325d037c11 */ /* 0x000fc8000f8e18ff */
[----:B------:R-:W1:Y:S02]  /*9d30*/  SYNCS.PHASECHK.TRANS64.TRYWAIT P0, [R3+URZ+0xc0], R0 ;  /* 0x0000c000030075a7 */ /* 0x000e64000800017f */
[----:B-1----:R-:W-:Y:S05]  /*9d40*/  @!P0 BRA `(.L_x_234) ;  /* 0x0000005400048947 */ /* 0x002fea0003800000 */
.L_x_375:
[----:B------:R-:W-:Y:S05]  /*9d50*/  BSYNC B1 ;  /* 0x0000000000017941 */ /* 0x000fea0003800000 */
.L_x_233:
[----:B------:R-:W-:Y:S04]  /*9d60*/  BSSY B1, `(.L_x_235) ;  /* 0x0000011000017945 */ /* 0x000fe80003800000 */
[----:B------:R-:W-:Y:S05]  /*9d70*/  @P1 BRA `(.L_x_236) ;  /* 0x00000000003c1947 */ /* 0x000fea0003800000 */
[----:B-1----:R-:W-:-:S05]  /*9d80*/  LEA R0, R93, R8, 0xc ;  /* 0x000000085d007211 */ /* 0x002fca00078e60ff */
[----:B------:R-:W-:Y:S01]  /*9d90*/  VIADD R4, R0, UR50 ;  /* 0x0000003200047c36 */ /* 0x000fe20008000000 */
[----:B------:R-:W-:Y:S04]  /*9da0*/  LDS.U16 R5, [R0+UR50+0x308] ;  /* 0x0003083200057984 */ /* 0x000fe80008000400 */
[----:B------:R-:W-:Y:S01]  /*9db0*/  IADD3 R11, R9, R4, RZ ;  /* 0x00000004090b7210 */ /* 0x000fe20007ffe0ff */
        /* <DEDUP_REMOVED lines=11> */
.L_x_236:
[----:B------:R-:W-:Y:S05]  /*9e70*/  BSYNC B1 ;  /* 0x0000000000017941 */ /* 0x000fea0003800000 */
.L_x_235:
        /* <DEDUP_REMOVED lines=8> */
.L_x_237:
[----:B-1----:R-:W1:Y:S01]  /*9f00*/  S2R R3, SR_CgaCtaId ;  /* 0x0000000000037919 */ /* 0x002e620000008800 */
[C---:B------:R-:W-:Y:S01]  /*9f10*/  LEA R0, R93.reuse, UR50, 0x3 ;  /* 0x000000325d007c11 */ /* 0x040fe2000f8e18ff */
[----:B------:R-:W-:-:S03]  /*9f20*/  VIADD R93, R93, 0x1 ;  /* 0x000000015d5d7836 */ /* 0x000fc60000000000 */
[----:B------:R-:W-:Y:S02]  /*9f30*/  IADD3 R0, R0, 0xe0, RZ ;  /* 0x000000e000007810 */ /* 0x000fe40007ffe0ff */
[----:B------:R-:W-:-:S04]  /*9f40*/  ISETP.NE.AND P0, PT, R93, 0x4, PT ;  /* 0x000000045d00780c */ /* 0x000fc80003f05270 */
[----:B------:R-:W-:Y:S02]  /*9f50*/  SEL R93, R93, RZ, P0 ;  /* 0x000000ff5d5d7207 */ /* 0x000fe40000000000 */
[----:B-1----:R-:W-:Y:S02]  /*9f60*/  PRMT R0, R3, 0x654, R0 ;  /* 0x0000065403007816 */ /* 0x002fe40000000000 */
[----:B------:R-:W-:Y:S02]  /*9f70*/  SEL R3, RZ, 0x1, P0 ;  /* 0x00000001ff037807 */ /* 0x000fe40000000000 */
[----:B--2---:R1:W-:Y:S02]  /*9f80*/  SYNCS.ARRIVE.TRANS64.RED.A1T0 RZ, [R0+URZ], RZ ;  /* 0x000000ff00ff79a7 */ /* 0x0043e4000810043f */
[----:B------:R-:W-:-:S07]  /*9f90*/  LOP3.LUT R92, R92, R3, RZ, 0x3c, !PT ;  /* 0x000000035c5c7212 */ /* 0x000fce00078e3cff */
.L_x_231:
[----:B------:R-:W-:Y:S05]  /*9fa0*/  BSYNC B0 ;  /* 0x0000000000007941 */ /* 0x000fea0003800000 */
.L_x_230:
[-C--:B-1----:R-:W-:Y:S01]  /*9fb0*/  F2FP.F16.E4M3.UNPACK_B R0, R4.reuse ;  /* 0x00000004ff00723e */ /* 0x082fe200020006ff */
[C---:B------:R-:W-:Y:S01]  /*9fc0*/  FMUL R109, R91.reuse, R109 ;  /* 0x0000006d5b6d7220 */ /* 0x040fe20000400000 */
[----:B------:R-:W-:Y:S01]  /*9fd0*/  F2FP.F16.E4M3.UNPACK_B R4, R4.H1 ;  /* 0x00000004ff04723e */ /* 0x000fe200030006ff */
[C---:B------:R-:W-:Y:S01]  /*9fe0*/  FMUL R108, R91.reuse, R108 ;  /* 0x0000006c5b6c7220 */ /* 0x040fe20000400000 */
[C---:B------:R-:W-:Y:S01]  /*9ff0*/  FMUL R107, R91.reuse, R107 ;  /* 0x0000006b5b6b7220 */ /* 0x040fe20000400000 */
[--C-:B------:R-:W-:Y:S02]  /*a000*/  HADD2.F32 R3, -RZ, R0.reuse.H0_H0 ;  /* 0x20000000ff037230 */ /* 0x100fe40000004100 */
[C---:B------:R-:W-:Y:S01]  /*a010*/  FMUL R106, R91.reuse, R106 ;  /* 0x0000006a5b6a7220 */ /* 0x040fe20000400000 */
[----:B------:R-:W-:Y:S01]  /*a020*/  HADD2.F32 R9, -RZ, R0.H1_H1 ;  /* 0x30000000ff097230 */ /* 0x000fe20000004100 */
[----:B------:R-:W-:Y:S01]  /*a030*/  F2FP.F16.E4M3.UNPACK_B R0, R5 ;  /* 0x00000005ff00723e */ /* 0x000fe200020006ff */
[----:B------:R-:W-:Y:S01]  /*a040*/  FMUL R103, R91, R103 ;  /* 0x000000675b677220 */ /* 0x000fe20000400000 */
[----:B------:R-:W-:Y:S01]  /*a050*/  FFMA R109, R90, R3, R109 ;  /* 0x000000035a6d7223 */ /* 0x000fe2000000006d */
[----:B------:R-:W-:-:S02]  /*a060*/  HADD2.F32 R3, -RZ, R4.H0_H0 ;  /* 0x20000004ff037230 */ /* 0x000fc40000004100 */
[C---:B------:R-:W-:Y:S01]  /*a070*/  FFMA R108, R90.reuse, R9, R108 ;  /* 0x000000095a6c7223 */ /* 0x040fe2000000006c */
[--C-:B------:R-:W-:Y:S01]  /*a080*/  HADD2.F32 R11, -RZ, R0.reuse.H0_H0 ;  /* 0x20000000ff0b7230 */ /* 0x100fe20000004100 */
[----:B------:R-:W-:Y:S01]  /*a090*/  F2FP.F16.E4M3.UNPACK_B R5, R5.H1 ;  /* 0x00000005ff05723e */ /* 0x000fe200030006ff */
[----:B------:R-:W-:Y:S02]  /*a0a0*/  HADD2.F32 R13, -RZ, R0.H1_H1 ;  /* 0x30000000ff0d7230 */ /* 0x000fe40000004100 */
[C---:B------:R-:W-:Y:S01]  /*a0b0*/  FMUL R0, R91.reuse, R105 ;  /* 0x000000695b007220 */ /* 0x040fe20000400000 */
[----:B------:R-:W-:Y:S02]  /*a0c0*/  HADD2.F32 R9, -RZ, R4.H1_H1 ;  /* 0x30000004ff097230 */ /* 0x000fe40000004100 */
[C---:B------:R-:W-:Y:S01]  /*a0d0*/  FFMA R107, R90.reuse, R3, R107 ;  /* 0x000000035a6b7223 */ /* 0x040fe2000000006b */
[----:B------:R-:W-:Y:S02]  /*a0e0*/  HADD2.F32 R3, -RZ, R5.H0_H0 ;  /* 0x20000005ff037230 */ /* 0x000fe40000004100 */
[C---:B------:R-:W-:Y:S01]  /*a0f0*/  FFMA R11, R90.reuse, R11, R0 ;  /* 0x0000000b5a0b7223 */ /* 0x040fe20000000000 */
[----:B------:R-:W-:Y:S01]  /*a100*/  F2FP.F16.E4M3.UNPACK_B R0, R6 ;  /* 0x00000006ff00723e */ /* 0x000fe200020006ff */
[C---:B------:R-:W-:Y:S01]  /*a110*/  FFMA R106, R90.reuse, R9, R106 ;  /* 0x000000095a6a7223 */ /* 0x040fe2000000006a */
[----:B------:R-:W-:Y:S01]  /*a120*/  MOV R42, 0x3bbb989d ;  /* 0x3bbb989d002a7802 */ /* 0x000fe20000000f00 */
[----:B------:R-:W-:Y:S01]  /*a130*/  FMUL R4, R91, R101 ;  /* 0x000000655b047220 */ /* 0x000fe20000400000 */
[----:B------:R-:W-:Y:S01]  /*a140*/  FFMA R103, R90, R3, R103 ;  /* 0x000000035a677223 */ /* 0x000fe20000000067 */
[--C-:B------:R-:W-:Y:S01]  /*a150*/  HADD2.F32 R9, -RZ, R0.reuse.H0_H0 ;  /* 0x20000000ff097230 */ /* 0x100fe20000004100 */
[----:B------:R-:W-:Y:S01]  /*a160*/  MOV R44, 0x437c0000 ;  /* 0x437c0000002c7802 */ /* 0x000fe20000000f00 */
[----:B------:R-:W-:-:S02]  /*a170*/  HADD2.F32 R3, -RZ, R0.H1_H1 ;  /* 0x30000000ff037230 */ /* 0x000fc40000004100 */
[----:B------:R-:W-:Y:S01]  /*a180*/  FFMA.SAT R12, -R109, R42, 0.5 ;  /* 0x3f0000006d0c7423 */ /* 0x000fe2000000212a */
[----:B------:R-:W-:Y:S01]  /*a190*/  F2FP.F16.E4M3.UNPACK_B R6, R6.H1 ;  /* 0x00000006ff06723e */ /* 0x000fe200030006ff */
[----:B------:R-:W-:Y:S01]  /*a1a0*/  FFMA R4, R90, R9, R4 ;  /* 0x000000095a047223 */ /* 0x000fe20000000004 */
[C---:B------:R-:W-:Y:S01]  /*a1b0*/  FMUL R9, R91.reuse, R100 ;  /* 0x000000645b097220 */ /* 0x040fe20000400000 */
[----:B------:R-:W-:Y:S01]  /*a1c0*/  FFMA.RM R12, R12, R44, 12582913 ;  /* 0x4b4000010c0c7423 */ /* 0x000fe2000000402c */
[-C--:B------:R-:W-:Y:S01]  /*a1d0*/  FFMA.SAT R14, -R108, R42.reuse, 0.5 ;  /* 0x3f0000006c0e7423 */ /* 0x080fe2000000212a */
[----:B------:R-:W-:Y:S01]  /*a1e0*/  FMUL R99, R91, R99 ;  /* 0x000000635b637220 */ /* 0x000fe20000400000 */
[----:B------:R-:W-:Y:S01]  /*a1f0*/  FFMA R9, R90, R3, R9 ;  /* 0x000000035a097223 */ /* 0x000fe20000000009 */
[----:B------:R-:W-:Y:S02]  /*a200*/  HADD2.F32 R3, -RZ, R6.H0_H0 ;  /* 0x20000006ff037230 */ /* 0x000fe40000004100 */
[----:B------:R-:W-:Y:S01]  /*a210*/  FFMA.SAT R15, -R107, R42, 0.5 ;  /* 0x3f0000006b0f7423 */ /* 0x000fe2000000212a */
[----:B------:R-:W-:Y:S01]  /*a220*/  FADD R0, R12, -12583039 ;  /* 0xcb40007f0c007421 */ /* 0x000fe20000000000 */
[----:B------:R-:W-:Y:S01]  /*a230*/  FFMA.RM R14, R14, R44, 12582913 ;  /* 0x4b4000010e0e7423 */ /* 0x000fe2000000402c */
[----:B------:R-:W-:-:S02]  /*a240*/  HADD2.F32 R5, -RZ, R5.H1_H1 ;  /* 0x30000005ff057230 */ /* 0x000fc40000004100 */
[----:B------:R-:W-:Y:S01]  /*a250*/  FFMA R99, R90, R3, R99 ;  /* 0x000000035a637223 */ /* 0x000fe20000000063 */
[----:B------:R-:W-:Y:S01]  /*a260*/  FFMA.RM R20, R15, R44, 12582913 ;  /* 0x4b4000010f147423 */ /* 0x000fe2000000402c */
[----:B------:R-:W-:Y:S02]  /*a270*/  HADD2.F32 R3, -RZ, R6.H1_H1 ;  /* 0x30000006ff037230 */ /* 0x000fe40000004100 */
[----:B------:R-:W-:Y:S01]  /*a280*/  FFMA R0, -R109, 1.4426950216293334961, -R0 ;  /* 0x3fb8aa3b6d007823 */ /* 0x000fe20000000900 */
[----:B------:R-:W-:Y:S01]  /*a290*/  FADD R15, R14, -12583039 ;  /* 0xcb40007f0e0f7421 */ /* 0x000fe20000000000 */
[----:B------:R-:W-:Y:S01]  /*a2a0*/  FFMA.SAT R6, -R11, R42, 0.5 ;  /* 0x3f0000000b067423 */ /* 0x000fe2000000212a */
[----:B------:R-:W-:Y:S01]  /*a2b0*/  FMUL R102, R91, R102 ;  /* 0x000000665b667220 */ /* 0x000fe20000400000 */
[----:B------:R-:W-:Y:S01]  /*a2c0*/  FFMA R0, -R109, 1.925963033500011079e-08, R0 ;  /* 0x32a570606d007823 */ /* 0x000fe20000000100 */
[----:B------:R-:W-:Y:S01]  /*a2d0*/  FFMA R15, -R108, 1.4426950216293334961, -R15 ;  /* 0x3fb8aa3b6c0f7823 */ /* 0x000fe2000000090f */
[----:B------:R-:W-:Y:S01]  /*a2e0*/  FFMA.RM R6, R6, R44, 12582913 ;  /* 0x4b40000106067423 */ /* 0x000fe2000000402c */
[----:B------:R-:W-:Y:S01]  /*a2f0*/  FFMA.SAT R25, -R106, R42, 0.5 ;  /* 0x3f0000006a197423 */ /* 0x000fe2000000212a */
[----:B------:R1:W2:Y:S01]  /*a300*/  MUFU.EX2 R21, R0 ;  /* 0x0000000000157308 */ /* 0x0002a20000000800 */
[----:B------:R-:W-:Y:S01]  /*a310*/  FFMA R108, -R108, 1.925963033500011079e-08, R15 ;  /* 0x32a570606c6c7823 */ /* 0x000fe2000000010f */
[----:B------:R-:W-:Y:S01]  /*a320*/  FADD R28, R6, -12583039 ;  /* 0xcb40007f061c7421 */ /* 0x000fe20000000000 */
[----:B------:R-:W-:Y:S01]  /*a330*/  FMUL R15, R91, R98 ;  /* 0x000000625b0f7220 */ /* 0x000fe20000400000 */
[----:B------:R-:W-:Y:S01]  /*a340*/  FFMA R5, R90, R5, R102 ;  /* 0x000000055a057223 */ /* 0x000fe20000000066 */
[----:B------:R-:W-:Y:S01]  /*a350*/  FADD R24, R20, -12583039 ;  /* 0xcb40007f14187421 */ /* 0x000fe20000000000 */
[----:B------:R-:W-:Y:S01]  /*a360*/  FFMA R28, -R11, 1.4426950216293334961, -R28 ;  /* 0x3fb8aa3b0b1c7823 */ /* 0x000fe2000000091c */
[----:B------:R-:W-:Y:S01]  /*a370*/  FFMA R15, R90, R3, R15 ;  /* 0x000000035a0f7223 */ /* 0x000fe2000000000f */
[----:B------:R-:W-:Y:S01]  /*a380*/  FFMA.RM R26, R25, R44, 12582913 ;  /* 0x4b400001191a7423 */ /* 0x000fe2000000402c */
[----:B-1----:R-:W-:Y:S01]  /*a390*/  F2FP.F16.E4M3.UNPACK_B R0, R7 ;  /* 0x00000007ff00723e */ /* 0x002fe200020006ff */
[----:B------:R-:W-:Y:S01]  /*a3a0*/  FMUL R97, R91, R97 ;  /* 0x000000615b617220 */ /* 0x000fe20000400000 */
[----:B------:R-:W-:Y:S01]  /*a3b0*/  FFMA R28, -R11, 1.925963033500011079e-08, R28 ;  /* 0x32a570600b1c7823 */ /* 0x000fe2000000011c */
[----:B------:R-:W-:Y:S01]  /*a3c0*/  FFMA R24, -R107, 1.4426950216293334961, -R24 ;  /* 0x3fb8aa3b6b187823 */ /* 0x000fe20000000918 */
[----:B------:R-:W-:Y:S01]  /*a3d0*/  FFMA.SAT R11, -R5, R42, 0.5 ;  /* 0x3f000000050b7423 */ /* 0x000fe2000000212a */
[----:B------:R-:W-:-:S02]  /*a3e0*/  HADD2.F32 R3, -RZ, R0.H0_H0 ;  /* 0x20000000ff037230 */ /* 0x000fc40000004100 */
[----:B------:R-:W-:Y:S01]  /*a3f0*/  FADD R27, R26, -12583039 ;  /* 0xcb40007f1a1b7421 */ /* 0x000fe20000000000 */
[----:B------:R-:W-:Y:S01]  /*a400*/  FFMA R24, -R107, 1.925963033500011079e-08, R24 ;  /* 0x32a570606b187823 */ /* 0x000fe20000000118 */
[----:B------:R-:W-:Y:S01]  /*a410*/  FMUL R104, R91, R104 ;  /* 0x000000685b687220 */ /* 0x000fe20000400000 */
[----:B------:R1:W-:Y:S01]  /*a420*/  MUFU.EX2 R31, R28 ;  /* 0x0000001c001f7308 */ /* 0x0003e20000000800 */
[----:B------:R-:W-:Y:S01]  /*a430*/  FFMA R97, R90, R3, R97 ;  /* 0x000000035a617223 */ /* 0x000fe20000000061 */
[----:B------:R-:W-:Y:S02]  /*a440*/  HADD2.F32 R3, -RZ, R0.H1_H1 ;  /* 0x30000000ff037230 */ /* 0x000fe40000004100 */
[----:B------:R-:W-:Y:S01]  /*a450*/  FFMA.RM R0, R11, R44, 12582913 ;  /* 0x4b4000010b007423 */ /* 0x000fe2000000402c */
[----:B------:R-:W-:Y:S01]  /*a460*/  FMUL R11, R91, R96 ;  /* 0x000000605b0b7220 */ /* 0x000fe20000400000 */
[----:B------:R-:W-:Y:S01]  /*a470*/  FFMA R29, -R106, 1.4426950216293334961, -R27 ;  /* 0x3fb8aa3b6a1d7823 */ /* 0x000fe2000000091b */
[----:B------:R-:W-:Y:S01]  /*a480*/  FFMA R13, R90, R13, R104 ;  /* 0x0000000d5a0d7223 */ /* 0x000fe20000000068 */
[----:B------:R-:W-:Y:S01]  /*a490*/  FADD R36, R0, -12583039 ;  /* 0xcb40007f00247421 */ /* 0x000fe20000000000 */
[----:B------:R3:W4:Y:S01]  /*a4a0*/  MUFU.EX2 R27, R24 ;  /* 0x00000018001b7308 */ /* 0x0007220000000800 */
[----:B------:R-:W-:Y:S01]  /*a4b0*/  FFMA R11, R90, R3, R11 ;  /* 0x000000035a0b7223 */ /* 0x000fe2000000000b */
[-C--:B------:R-:W-:Y:S01]  /*a4c0*/  FFMA.SAT R3, -R4, R42.reuse, 0.5 ;  /* 0x3f00000004037423 */ /* 0x080fe2000000212a */
[----:B------:R-:W-:Y:S01]  /*a4d0*/  FFMA R36, -R5, 1.4426950216293334961, -R36 ;  /* 0x3fb8aa3b05247823 */ /* 0x000fe20000000924 */
[----:B------:R-:W-:Y:S01]  /*a4e0*/  FFMA.SAT R30, -R13, R42, 0.5 ;  /* 0x3f0000000d1e7423 */ /* 0x000fe2000000212a */
[----:B------:R-:W-:Y:S01]  /*a4f0*/  F2FP.F16.E4M3.UNPACK_B R7, R7.H1 ;  /* 0x00000007ff07723e */ /* 0x000fe200030006ff */
[-C--:B-1----:R-:W-:Y:S01]  /*a500*/  FFMA.RM R28, R3, R44.reuse, 12582913 ;  /* 0x4b400001031c7423 */ /* 0x082fe2000000402c */
[----:B------:R-:W-:Y:S01]  /*a510*/  FFMA R36, -R5, 1.925963033500011079e-08, R36 ;  /* 0x32a5706005247823 */ /* 0x000fe20000000124 */
[----:B------:R-:W-:Y:S01]  /*a520*/  FFMA.RM R30, R30, R44, 12582913 ;  /* 0x4b4000011e1e7423 */ /* 0x000fe2000000402c */
[-C--:B---3--:R-:W-:Y:S01]  /*a530*/  FFMA.SAT R24, -R103, R42.reuse, 0.5 ;  /* 0x3f00000067187423 */ /* 0x088fe2000000212a */
[----:B------:R-:W-:Y:S01]  /*a540*/  FADD R5, R28, -12583039 ;  /* 0xcb40007f1c057421 */ /* 0x000fe20000000000 */
[----:B------:R-:W-:Y:S01]  /*a550*/  FFMA.SAT R35, -R9, R42, 0.5 ;  /* 0x3f00000009237423 */ /* 0x000fe2000000212a */
[----:B------:R-:W-:Y:S01]  /*a560*/  FADD R32, R30, -12583039 ;  /* 0xcb40007f1e207421 */ /* 0x000fe20000000000 */
[----:B------:R-:W-:Y:S01]  /*a570*/  FFMA.RM R24, R24, R44, 12582913 ;  /* 0x4b40000118187423 */ /* 0x000fe2000000402c */
[----:B------:R-:W-:Y:S01]  /*a580*/  FFMA R5, -R4, 1.4426950216293334961, -R5 ;  /* 0x3fb8aa3b04057823 */ /* 0x000fe20000000905 */
[----:B------:R-:W-:-:S02]  /*a590*/  HADD2.F32 R3, -RZ, R7.H0_H0 ;  /* 0x20000007ff037230 */ /* 0x000fc40000004100 */
[----:B------:R-:W-:Y:S01]  /*a5a0*/  FFMA R32, -R13, 1.4426950216293334961, -R32 ;  /* 0x3fb8aa3b0d207823 */ /* 0x000fe20000000920 */
[----:B------:R-:W-:Y:S01]  /*a5b0*/  FADD R34, R24, -12583039 ;  /* 0xcb40007f18227421 */ /* 0x000fe20000000000 */
[----:B------:R-:W-:Y:S01]  /*a5c0*/  FFMA R4, -R4, 1.925963033500011079e-08, R5 ;  /* 0x32a5706004047823 */ /* 0x000fe20000000105 */
[----:B------:R-:W-:Y:S01]  /*a5d0*/  FFMA.SAT R5, -R15, R42, 0.5 ;  /* 0x3f0000000f057423 */ /* 0x000fe2000000212a */
[----:B------:R-:W-:Y:S01]  /*a5e0*/  FFMA R32, -R13, 1.925963033500011079e-08, R32 ;  /* 0x32a570600d207823 */ /* 0x000fe20000000120 */
[----:B------:R-:W-:Y:S01]  /*a5f0*/  FFMA R34, -R103, 1.4426950216293334961, -R34 ;  /* 0x3fb8aa3b67227823 */ /* 0x000fe20000000922 */
[----:B------:R-:W-:Y:S01]  /*a600*/  FMUL R95, R91, R95 ;  /* 0x0000005f5b5f7220 */ /* 0x000fe20000400000 */
[----:B------:R-:W-:Y:S01]  /*a610*/  FFMA.RM R39, R5, R44, 12582913 ;  /* 0x4b40000105277423 */ /* 0x000fe2000000402c */
[----:B------:R1:W-:Y:S01]  /*a620*/  MUFU.EX2 R13, R32 ;  /* 0x00000020000d7308 */ /* 0x0003e20000000800 */
[----:B------:R-:W-:Y:S01]  /*a630*/  FFMA R34, -R103, 1.925963033500011079e-08, R34 ;  /* 0x32a5706067227823 */ /* 0x000fe20000000122 */
[----:B------:R-:W-:-:S02]  /*a640*/  HADD2.F32 R7, -RZ, R7.H1_H1 ;  /* 0x30000007ff077230 */ /* 0x000fc40000004100 */
[----:B------:R-:W-:Y:S01]  /*a650*/  FADD R40, R39, -12583039 ;  /* 0xcb40007f27287421 */ /* 0x000fe20000000000 */
[----:B------:R-:W-:Y:S01]  /*a660*/  FMUL R5, R91, R94 ;  /* 0x0000005e5b057220 */ /* 0x000fe20000400000 */
[----:B------:R-:W-:Y:S01]  /*a670*/  FFMA R3, R90, R3, R95 ;  /* 0x000000035a037223 */ /* 0x000fe2000000005f */
[----:B------:R-:W-:Y:S02]  /*a680*/  IMAD.SHL.U32 R12, R12, 0x800000, RZ ;  /* 0x008000000c0c7824 */ /* 0x000fe400078e00ff */
[----:B------:R-:W-:Y:S01]  /*a690*/  FFMA R40, -R15, 1.4426950216293334961, -R40 ;  /* 0x3fb8aa3b0f287823 */ /* 0x000fe20000000928 */
[----:B------:R3:W-:Y:S01]  /*a6a0*/  MUFU.EX2 R33, R34 ;  /* 0x0000002200217308 */ /* 0x0007e20000000800 */
[----:B-1----:R-:W-:Y:S01]  /*a6b0*/  FFMA.RM R32, R35, R44, 12582913 ;  /* 0x4b40000123207423 */ /* 0x002fe2000000402c */
[----:B------:R-:W-:Y:S01]  /*a6c0*/  FFMA R5, R90, R7, R5 ;  /* 0x000000075a057223 */ /* 0x000fe20000000005 */
[----:B------:R-:W-:Y:S01]  /*a6d0*/  FFMA R40, -R15, 1.925963033500011079e-08, R40 ;  /* 0x32a570600f287823 */ /* 0x000fe20000000128 */
[-C--:B------:R-:W-:Y:S01]  /*a6e0*/  FFMA.SAT R41, -R3, R42.reuse, 0.5 ;  /* 0x3f00000003297423 */ /* 0x080fe2000000212a */
[----:B------:R-:W-:Y:S01]  /*a6f0*/  FADD R38, R32, -12583039 ;  /* 0xcb40007f20267421 */ /* 0x000fe20000000000 */
[-C--:B------:R-:W-:Y:S01]  /*a700*/  FFMA.SAT R15, -R11, R42.reuse, 0.5 ;  /* 0x3f0000000b0f7423 */ /* 0x080fe2000000212a */
[-C--:B------:R-:W-:Y:S01]  /*a710*/  FFMA.SAT R43, -R5, R42.reuse, 0.5 ;  /* 0x3f000000052b7423 */ /* 0x080fe2000000212a */
[----:B------:R1:W-:Y:S01]  /*a720*/  MUFU.EX2 R35, R36 ;  /* 0x0000002400237308 */ /* 0x0003e20000000800 */
[----:B---3--:R-:W-:Y:S01]  /*a730*/  FFMA.SAT R34, -R99, R42, 0.5 ;  /* 0x3f00000063227423 */ /* 0x008fe2000000212a */
[----:B------:R-:W-:Y:S01]  /*a740*/  FFMA R38, -R9, 1.4426950216293334961, -R38 ;  /* 0x3fb8aa3b09267823 */ /* 0x000fe20000000926 */
[-C--:B------:R-:W-:Y:S01]  /*a750*/  FFMA.RM R41, R41, R44.reuse, 12582913 ;  /* 0x4b40000129297423 */ /* 0x080fe2000000402c */
[-C--:B------:R-:W-:Y:S01]  /*a760*/  FFMA.RM R15, R15, R44.reuse, 12582913 ;  /* 0x4b4000010f0f7423 */ /* 0x080fe2000000402c */
[-C--:B------:R-:W-:Y:S01]  /*a770*/  FFMA.RM R34, R34, R44.reuse, 12582913 ;  /* 0x4b40000122227423 */ /* 0x080fe2000000402c */
[----:B------:R-:W-:Y:S01]  /*a780*/  FFMA.RM R43, R43, R44, 12582913 ;  /* 0x4b4000012b2b7423 */ /* 0x000fe2000000402c */
[----:B------:R-:W-:Y:S01]  /*a790*/  FFMA R38, -R9, 1.925963033500011079e-08, R38 ;  /* 0x32a5706009267823 */ /* 0x000fe20000000126 */
[----:B------:R3:W-:Y:S01]  /*a7a0*/  MUFU.EX2 R37, R4 ;  /* 0x0000000400257308 */ /* 0x0007e20000000800 */
[----:B-1----:R-:W-:Y:S01]  /*a7b0*/  FADD R36, R34, -12583039 ;  /* 0xcb40007f22247421 */ /* 0x002fe20000000000 */
[----:B--2---:R-:W-:Y:S01]  /*a7c0*/  FFMA R21, R12, R21, 1 ;  /* 0x3f8000000c157423 */ /* 0x004fe20000000015 */
[----:B------:R-:W-:Y:S01]  /*a7d0*/  FFMA R29, -R106, 1.925963033500011079e-08, R29 ;  /* 0x32a570606a1d7823 */ /* 0x000fe2000000011d */
[----:B------:R-:W-:Y:S01]  /*a7e0*/  SHF.L.U32 R20, R20, 0x17, RZ ;  /* 0x0000001714147819 */ /* 0x000fe200000006ff */
[----:B------:R-:W-:Y:S01]  /*a7f0*/  FFMA R36, -R99, 1.4426950216293334961, -R36 ;  /* 0x3fb8aa3b63247823 */ /* 0x000fe20000000924 */
[----:B------:R-:W-:Y:S01]  /*a800*/  SHF.L.U32 R14, R14, 0x17, RZ ;  /* 0x000000170e0e7819 */ /* 0x000fe200000006ff */
[----:B------:R-:W-:Y:S01]  /*a810*/  IMAD.SHL.U32 R26, R26, 0x800000, RZ ;  /* 0x008000001a1a7824 */ /* 0x000fe200078e00ff */
[----:B------:R1:W-:Y:S01]  /*a820*/  MUFU.EX2 R9, R38 ;  /* 0x0000002600097308 */ /* 0x0003e20000000800 */
[----:B---3--:R-:W-:Y:S01]  /*a830*/  FFMA.SAT R4, -R97, R42, 0.5 ;  /* 0x3f00000061047423 */ /* 0x008fe2000000212a */
[----:B------:R-:W-:Y:S01]  /*a840*/  FFMA R36, -R99, 1.925963033500011079e-08, R36 ;  /* 0x32a5706063247823 */ /* 0x000fe20000000124 */
[----:B------:R-:W-:Y:S01]  /*a850*/  FADD R42, R15, -12583039 ;  /* 0xcb40007f0f2a7421 */ /* 0x000fe20000000000 */
[----:B------:R-:W-:Y:S01]  /*a860*/  SHF.L.U32 R6, R6, 0x17, RZ ;  /* 0x0000001706067819 */ /* 0x000fe200000006ff */
[----:B------:R-:W-:Y:S01]  /*a870*/  FFMA.RM R4, R4, R44, 12582913 ;  /* 0x4b40000104047423 */ /* 0x000fe2000000402c */
[----:B------:R-:W-:Y:S01]  /*a880*/  FADD R44, R43, -12583039 ;  /* 0xcb40007f2b2c7421 */ /* 0x000fe20000000000 */
[----:B------:R-:W-:Y:S01]  /*a890*/  FFMA R42, -R11, 1.4426950216293334961, -R42 ;  /* 0x3fb8aa3b0b2a7823 */ /* 0x000fe2000000092a */
[----:B------:R2:W-:Y:S01]  /*a8a0*/  MUFU.EX2 R7, R36 ;  /* 0x0000002400077308 */ /* 0x0005e20000000800 */
[----:B-1----:R-:W-:Y:S01]  /*a8b0*/  FADD R38, R4, -12583039 ;  /* 0xcb40007f04267421 */ /* 0x002fe20000000000 */
[----:B------:R-:W-:Y:S01]  /*a8c0*/  FFMA R44, -R5, 1.4426950216293334961, -R44 ;  /* 0x3fb8aa3b052c7823 */ /* 0x000fe2000000092c */
[----:B------:R-:W-:Y:S01]  /*a8d0*/  FFMA R42, -R11, 1.925963033500011079e-08, R42 ;  /* 0x32a570600b2a7823 */ /* 0x000fe2000000012a */
[----:B------:R-:W-:Y:S01]  /*a8e0*/  SHF.L.U32 R30, R30, 0x17, RZ ;  /* 0x000000171e1e7819 */ /* 0x000fe200000006ff */
[----:B------:R-:W-:Y:S01]  /*a8f0*/  FFMA R38, -R97, 1.4426950216293334961, -R38 ;  /* 0x3fb8aa3b61267823 */ /* 0x000fe20000000926 */
[----:B------:R-:W-:Y:S01]  /*a900*/  FFMA R44, -R5, 1.925963033500011079e-08, R44 ;  /* 0x32a57060052c7823 */ /* 0x000fe2000000012c */
[----:B------:R-:W-:Y:S01]  /*a910*/  IMAD.SHL.U32 R24, R24, 0x800000, RZ ;  /* 0x0080000018187824 */ /* 0x000fe200078e00ff */
[----:B------:R-:W1:Y:S01]  /*a920*/  MUFU.EX2 R25, R108 ;  /* 0x0000006c00197308 */ /* 0x000e620000000800 */
[----:B--2---:R-:W-:Y:S01]  /*a930*/  FADD R36, R41, -12583039 ;  /* 0xcb40007f29247421 */ /* 0x004fe20000000000 */
[----:B------:R-:W-:Y:S01]  /*a940*/  FFMA R38, -R97, 1.925963033500011079e-08, R38 ;  /* 0x32a5706061267823 */ /* 0x000fe20000000126 */
[----:B------:R-:W-:Y:S01]  /*a950*/  SHF.L.U32 R0, R0, 0x17, RZ ;  /* 0x0000001700007819 */ /* 0x000fe200000006ff */
[----:B------:R-:W-:-:S02]  /*a960*/  IMAD.SHL.U32 R32, R32, 0x800000, RZ ;  /* 0x0080000020207824 */ /* 0x000fc400078e00ff */
[----:B------:R-:W-:Y:S01]  /*a970*/  FFMA R36, -R3, 1.4426950216293334961, -R36 ;  /* 0x3fb8aa3b03247823 */ /* 0x000fe20000000924 */
[----:B------:R-:W-:Y:S01]  /*a980*/  SHF.L.U32 R28, R28, 0x17, RZ ;  /* 0x000000171c1c7819 */ /* 0x000fe200000006ff */
[----:B------:R-:W-:Y:S01]  /*a990*/  IMAD.SHL.U32 R39, R39, 0x800000, RZ ;  /* 0x0080000027277824 */ /* 0x000fe200078e00ff */
[----:B------:R-:W2:Y:S01]  /*a9a0*/  MUFU.EX2 R29, R29 ;  /* 0x0000001d001d7308 */ /* 0x000ea20000000800 */
[----:B------:R-:W-:Y:S01]  /*a9b0*/  FFMA R36, -R3, 1.925963033500011079e-08, R36 ;  /* 0x32a5706003247823 */ /* 0x000fe20000000124 */
[----:B------:R-:W-:Y:S01]  /*a9c0*/  IADD3 R3, R21, 0x1800000, RZ ;  /* 0x0180000015037810 */ /* 0x000fe20007ffe0ff */
[----:B------:R-:W-:Y:S01]  /*a9d0*/  IMAD.SHL.U32 R41, R41, 0x800000, RZ ;  /* 0x0080000029297824 */ /* 0x000fe200078e00ff */
[----:B------:R-:W-:Y:S01]  /*a9e0*/  SHF.L.U32 R34, R34, 0x17, RZ ;  /* 0x0000001722227819 */ /* 0x000fe200000006ff */
[----:B----4-:R-:W-:Y:S01]  /*a9f0*/  FFMA R27, R20, R27, 1 ;  /* 0x3f800000141b7423 */ /* 0x010fe2000000001b */
[----:B------:R-:W-:Y:S01]  /*aa00*/  LOP3.LUT R3, R3, 0x7f800000, RZ, 0xc0, !PT ;  /* 0x7f80000003037812 */ /* 0x000fe200078ec0ff */
[----:B------:R-:W-:Y:S01]  /*aa10*/  BSSY B1, `(.L_x_238) ;  /* 0x0000022000017945 */ /* 0x000fe20003800000 */
[----:B------:R-:W3:Y:S01]  /*aa20*/  MUFU.EX2 R40, R40 ;  /* 0x0000002800287308 */ /* 0x000ee20000000800 */
[----:B------:R-:W-:Y:S01]  /*aa30*/  SHF.L.U32 R4, R4, 0x17, RZ ;  /* 0x0000001704047819 */ /* 0x000fe200000006ff */
[----:B-1----:R-:W-:Y:S01]  /*aa40*/  FFMA R14, R14, R25, 1 ;  /* 0x3f8000000e0e7423 */ /* 0x002fe20000000019 */
[----:B------:R-:W-:Y:S01]  /*aa50*/  ISETP.GT.U32.AND P0, PT, R3, 0x1ffffff, PT ;  /* 0x01ffffff0300780c */ /* 0x000fe20003f04070 */
[----:B------:R-:W-:Y:S01]  /*aa60*/  FFMA R20, R6, R31, 1 ;  /* 0x3f80000006147423 */ /* 0x000fe2000000001f */
[----:B------:R-:W-:Y:S01]  /*aa70*/  SHF.L.U32 R15, R15, 0x17, RZ ;  /* 0x000000170f0f7819 */ /* 0x000fe200000006ff */
[----:B------:R-:W-:Y:S01]  /*aa80*/  FFMA R25, R30, R13, 1 ;  /* 0x3f8000001e197423 */ /* 0x000fe2000000000d */
[----:B------:R-:W-:Y:S01]  /*aa90*/  SHF.L.U32 R43, R43, 0x17, RZ ;  /* 0x000000172b2b7819 */ /* 0x000fe200000006ff */
[----:B------:R-:W1:Y:S01]  /*aaa0*/  MUFU.EX2 R11, R38 ;  /* 0x00000026000b7308 */ /* 0x000e620000000800 */
[----:B--2---:R-:W-:Y:S01]  /*aab0*/  FFMA R26, R26, R29, 1 ;  /* 0x3f8000001a1a7423 */ /* 0x004fe2000000001d */
[----:B------:R-:W-:Y:S01]  /*aac0*/  FFMA R24, R24, R33, 1 ;  /* 0x3f80000018187423 */ /* 0x000fe20000000021 */
[----:B------:R-:W-:Y:S01]  /*aad0*/  FFMA R31, R32, R9, 1 ;  /* 0x3f800000201f7423 */ /* 0x000fe20000000009 */
[----:B------:R-:W-:Y:S01]  /*aae0*/  FFMA R29, R0, R35, 1 ;  /* 0x3f800000001d7423 */ /* 0x000fe20000000023 */
[----:B------:R-:W-:Y:S01]  /*aaf0*/  FFMA R28, R28, R37, 1 ;  /* 0x3f8000001c1c7423 */ /* 0x000fe20000000025 */
[----:B------:R-:W-:-:S02]  /*ab00*/  FFMA R30, R34, R7, 1 ;  /* 0x3f800000221e7423 */ /* 0x000fc40000000007 */
[----:B------:R-:W2:Y:S01]  /*ab10*/  MUFU.EX2 R42, R42 ;  /* 0x0000002a002a7308 */ /* 0x000ea20000000800 */
[----:B---3--:R-:W-:-:S07]  /*ab20*/  FFMA R39, R39, R40, 1 ;  /* 0x3f80000027277423 */ /* 0x008fce0000000028 */
[----:B------:R-:W3:Y:S01]  /*ab30*/  MUFU.EX2 R36, R36 ;  /* 0x0000002400247308 */ /* 0x000ee20000000800 */
[----:B-1----:R-:W-:-:S07]  /*ab40*/  FFMA R32, R4, R11, 1 ;  /* 0x3f80000004207423 */ /* 0x002fce000000000b */
[----:B------:R-:W1:Y:S01]  /*ab50*/  MUFU.EX2 R44, R44 ;  /* 0x0000002c002c7308 */ /* 0x000e620000000800 */
[----:B--2---:R-:W-:Y:S01]  /*ab60*/  FFMA R33, R15, R42, 1 ;  /* 0x3f8000000f217423 */ /* 0x004fe2000000002a */
[----:B---3--:R-:W-:Y:S01]  /*ab70*/  FFMA R38, R41, R36, 1 ;  /* 0x3f80000029267423 */ /* 0x008fe20000000024 */
[----:B-1----:R-:W-:Y:S01]  /*ab80*/  FFMA R43, R43, R44, 1 ;  /* 0x3f8000002b2b7423 */ /* 0x002fe2000000002c */
[----:B------:R-:W-:Y:S06]  /*ab90*/  @P0 BRA `(.L_x_239) ;  /* 0x0000000000140947 */ /* 0x000fec0003800000 */
[----:B------:R-:W-:Y:S02]  /*aba0*/  MOV R3, R21 ;  /* 0x0000001500037202 */ /* 0x000fe40000000f00 */
[----:B------:R-:W-:-:S07]  /*abb0*/  MOV R36, 0xabd0 ;  /* 0x0000abd000247802 */ /* 0x000fce0000000f00 */
[----:B------:R-:W-:Y:S05]  /*abc0*/  CALL.REL.NOINC `($__internal_0_$__cuda_sm20_rcp_rn_f32_slowpath) ;  /* 0x0000004c005c7944 */ /* 0x000fea0003c00000 */
[----:B------:R-:W-:Y:S01]  /*abd0*/  IMAD.MOV.U32 R4, RZ, RZ, R0 ;  /* 0x000000ffff047224 */ /* 0x000fe200078e0000 */
[----:B------:R-:W-:Y:S06]  /*abe0*/  BRA `(.L_x_240) ;  /* 0x0000000000107947 */ /* 0x000fec0003800000 */
.L_x_239:
[----:B------:R-:W1:Y:S02]  /*abf0*/  MUFU.RCP R4, R21 ;  /* 0x0000001500047308 */ /* 0x000e640000001000 */
[----:B-1----:R-:W-:-:S04]  /*ac00*/  FFMA R0, R21, R4, -1 ;  /* 0xbf80000015007423 */ /* 0x002fc80000000004 */
[----:B------:R-:W-:-:S04]  /*ac10*/  FADD.FTZ R3, -R0, -RZ ;  /* 0x800000ff00037221 */ /* 0x000fc80000010100 */
[----:B------:R-:W-:-:S07]  /*ac20*/  FFMA R4, R4, R3, R4 ;  /* 0x0000000304047223 */ /* 0x000fce0000000004 */
.L_x_240:
[----:B------:R-:W-:Y:S05]  /*ac30*/  BSYNC B1 ;  /* 0x0000000000017941 */ /* 0x000fea0003800000 */
.L_x_238:
[----:B------:R-:W-:Y:S01]  /*ac40*/  IADD3 R0, R14, 0x1800000, RZ ;  /* 0x018000000e007810 */ /* 0x000fe20007ffe0ff */
[----:B------:R-:W-:Y:S03]  /*ac50*/  BSSY B1, `(.L_x_241) ;  /* 0x000000d000017945 */ /* 0x000fe60003800000 */
[----:B------:R-:W-:-:S04]  /*ac60*/  LOP3.LUT R0, R0, 0x7f800000, RZ, 0xc0, !PT ;  /* 0x7f80000000007812 */ /* 0x000fc800078ec0ff */
[----:B------:R-:W-:-:S13]  /*ac70*/  ISETP.GT.U32.AND P0, PT, R0, 0x1ffffff, PT ;  /* 0x01ffffff0000780c */ /* 0x000fda0003f04070 */
[----:B------:R-:W-:Y:S05]  /*ac80*/  @P0 BRA `(.L_x_242) ;  /* 0x0000000000140947 */ /* 0x000fea0003800000 */
[----:B------:R-:W-:Y:S02]  /*ac90*/  MOV R3, R14 ;  /* 0x0000000e00037202 */ /* 0x000fe40000000f00 */
[----:B------:R-:W-:-:S07]  /*aca0*/  MOV R36, 0xacc0 ;  /* 0x0000acc000247802 */ /* 0x000fce0000000f00 */
[----:B------:R-:W-:Y:S05]  /*acb0*/  CALL.REL.NOINC `($__internal_0_$__cuda_sm20_rcp_rn_f32_slowpath) ;  /* 0x0000004c00207944 */ /* 0x000fea0003c00000 */
[----:B------:R-:W-:Y:S01]  /*acc0*/  IMAD.MOV.U32 R5, RZ, RZ, R0 ;  /* 0x000000ffff057224 */ /* 0x000fe200078e0000 */
[----:B------:R-:W-:Y:S06]  /*acd0*/  BRA `(.L_x_243) ;  /* 0x0000000000107947 */ /* 0x000fec0003800000 */
.L_x_242:
[----:B------:R-:W1:Y:S02]  /*ace0*/  MUFU.RCP R5, R14 ;  /* 0x0000000e00057308 */ /* 0x000e640000001000 */
[----:B-1----:R-:W-:-:S04]  /*acf0*/  FFMA R0, R14, R5, -1 ;  /* 0xbf8000000e007423 */ /* 0x002fc80000000005 */
[----:B------:R-:W-:-:S04]  /*ad00*/  FADD.FTZ R0, -R0, -RZ ;  /* 0x800000ff00007221 */ /* 0x000fc80000010100 */
[----:B------:R-:W-:-:S07]  /*ad10*/  FFMA R5, R5, R0, R5 ;  /* 0x0000000005057223 */ /* 0x000fce0000000005 */
.L_x_243:
[----:B------:R-:W-:Y:S05]  /*ad20*/  BSYNC B1 ;  /* 0x0000000000017941 */ /* 0x000fea0003800000 */
.L_x_241:
        /* <DEDUP_REMOVED lines=10> */
.L_x_245:
[----:B------:R-:W1:Y:S02]  /*add0*/  MUFU.RCP R6, R27 ;  /* 0x0000001b00067308 */ /* 0x000e640000001000 */
[----:B-1----:R-:W-:-:S04]  /*ade0*/  FFMA R0, R27, R6, -1 ;  /* 0xbf8000001b007423 */ /* 0x002fc80000000006 */
[----:B------:R-:W-:-:S04]  /*adf0*/  FADD.FTZ R3, -R0, -RZ ;  /* 0x800000ff00037221 */ /* 0x000fc80000010100 */
[----:B------:R-:W-:-:S07]  /*ae00*/  FFMA R6, R6, R3, R6 ;  /* 0x0000000306067223 */ /* 0x000fce0000000006 */
.L_x_246:
[----:B------:R-:W-:Y:S05]  /*ae10*/  BSYNC B1 ;  /* 0x0000000000017941 */ /* 0x000fea0003800000 */
.L_x_244:
        /* <DEDUP_REMOVED lines=10> */
.L_x_248:
[----:B------:R-:W1:Y:S02]  /*aec0*/  MUFU.RCP R7, R26 ;  /* 0x0000001a00077308 */ /* 0x000e640000001000 */
[----:B-1----:R-:W-:-:S04]  /*aed0*/  FFMA R0, R26, R7, -1 ;  /* 0xbf8000001a007423 */ /* 0x002fc80000000007 */
[----:B------:R-:W-:-:S04]  /*aee0*/  FADD.FTZ R0, -R0, -RZ ;  /* 0x800000ff00007221 */ /* 0x000fc80000010100 */
[----:B------:R-:W-:-:S07]  /*aef0*/  FFMA R7, R7, R0, R7 ;  /* 0x0000000007077223 */ /* 0x000fce0000000007 */
.L_x_249:
[----:B------:R-:W-:Y:S05]  /*af00*/  BSYNC B1 ;  /* 0x0000000000017941 */ /* 0x000fea0003800000 */
.L_x_247:
        /* <DEDUP_REMOVED lines=10> */
.L_x_251:
[----:B------:R-:W1:Y:S02]  /*afb0*/  MUFU.RCP R9, R20 ;  /* 0x0000001400097308 */ /* 0x000e640000001000 */
[----:B-1----:R-:W-:-:S04]  /*afc0*/  FFMA R0, R20, R9, -1 ;  /* 0xbf80000014007423 */ /* 0x002fc80000000009 */
[----:B------:R-:W-:-:S04]  /*afd0*/  FADD.FTZ R0, -R0, -RZ ;  /* 0x800000ff00007221 */ /* 0x000fc80000010100 */
[----:B------:R-:W-:-:S07]  /*afe0*/  FFMA R9, R9, R0, R9 ;  /* 0x0000000009097223 */ /* 0x000fce0000000009 */
.L_x_252:
[----:B------:R-:W-:Y:S05]  /*aff0*/  BSYNC B1 ;  /* 0x0000000000017941 */ /* 0x000fea0003800000 */
.L_x_250:
        /* <DEDUP_REMOVED lines=10> */
.L_x_254:
[----:B------:R-:W1:Y:S02]  /*b0a0*/  MUFU.RCP R14, R25 ;  /* 0x00000019000e7308 */ /* 0x000e640000001000 */
[----:B-1----:R-:W-:-:S04]  /*b0b0*/  FFMA R0, R25, R14, -1 ;  /* 0xbf80000019007423 */ /* 0x002fc8000000000e */
[----:B------:R-:W-:-:S04]  /*b0c0*/  FADD.FTZ R3, -R0, -RZ ;  /* 0x800000ff00037221 */ /* 0x000fc80000010100 */
[----:B------:R-:W-:-:S07]  /*b0d0*/  FFMA R14, R14, R3, R14 ;  /* 0x000000030e0e7223 */ /* 0x000fce000000000e */
.L_x_255:
[----:B------:R-:W-:Y:S05]  /*b0e0*/  BSYNC B1 ;  /* 0x0000000000017941 */ /* 0x000fea0003800000 */
.L_x_253:
        /* <DEDUP_REMOVED lines=10> */
.L_x_257:
[----:B------:R-:W1:Y:S02]  /*b190*/  MUFU.RCP R11, R24 ;  /* 0x00000018000b7308 */ /* 0x000e640000001000 */
[----:B-1----:R-:W-:-:S04]  /*b1a0*/  FFMA R0, R24, R11, -1 ;  /* 0xbf80000018007423 */ /* 0x002fc8000000000b */
[----:B------:R-:W-:-:S04]  /*b1b0*/  FADD.FTZ R0, -R0, -RZ ;  /* 0x800000ff00007221 */ /* 0x000fc80000010100 */
[----:B------:R-:W-:-:S07]  /*b1c0*/  FFMA R11, R11, R0, R11 ;  /* 0x000000000b0b7223 */ /* 0x000fce000000000b */
.L_x_258:
[----:B------:R-:W-:Y:S05]  /*b1d0*/  BSYNC B1 ;  /* 0x0000000000017941 */ /* 0x000fea0003800000 */
.L_x_256:
        /* <DEDUP_REMOVED lines=10> */
.L_x_260:
[----:B------:R-:W1:Y:S02]  /*b280*/  MUFU.RCP R20, R29 ;  /* 0x0000001d00147308 */ /* 0x000e640000001000 */
[----:B-1----:R-:W-:-:S04]  /*b290*/  FFMA R0, R29, R20, -1 ;  /* 0xbf8000001d007423 */ /* 0x002fc80000000014 */
[----:B------:R-:W-:-:S04]  /*b2a0*/  FADD.FTZ R3, -R0, -RZ ;  /* 0x800000ff00037221 */ /* 0x000fc80000010100 */
[----:B------:R-:W-:-:S07]  /*b2b0*/  FFMA R20, R20, R3, R20 ;  /* 0x0000000314147223 */ /* 0x000fce0000000014 */
.L_x_261:
[----:B------:R-:W-:Y:S05]  /*b2c0*/  BSYNC B1 ;  /* 0x0000000000017941 */ /* 0x000fea0003800000 */
.L_x_259:
        /* <DEDUP_REMOVED lines=10> */
.L_x_263:
[----:B------:R-:W1:Y:S02]  /*b370*/  MUFU.RCP R15, R28 ;  /* 0x0000001c000f7308 */ /* 0x000e640000001000 */
[----:B-1----:R-:W-:-:S04]  /*b380*/  FFMA R0, R28, R15, -1 ;  /* 0xbf8000001c007423 */ /* 0x002fc8000000000f */
[----:B------:R-:W-:-:S04]  /*b390*/  FADD.FTZ R0, -R0, -RZ ;  /* 0x800000ff00007221 */ /* 0x000fc80000010100 */
[----:B------:R-:W-:-:S07]  /*b3a0*/  FFMA R15, R15, R0, R15 ;  /* 0x000000000f0f7223 */ /* 0x000fce000000000f */
.L_x_264:
[----:B------:R-:W-:Y:S05]  /*b3b0*/  BSYNC B1 ;  /* 0x0000000000017941 */ /* 0x000fea0003800000 */
.L_x_262:
        /* <DEDUP_REMOVED lines=10> */
.L_x_266:
[----:B------:R-:W1:Y:S02]  /*b460*/  MUFU.RCP R24, R31 ;  /* 0x0000001f00187308 */ /* 0x000e640000001000 */
[----:B-1----:R-:W-:-:S04]  /*b470*/  FFMA R0, R31, R24, -1 ;  /* 0xbf8000001f007423 */ /* 0x002fc80000000018 */
[----:B------:R-:W-:-:S04]  /*b480*/  FADD.FTZ R3, -R0, -RZ ;  /* 0x800000ff00037221 */ /* 0x000fc80000010100 */
[----:B------:R-:W-:-:S07]  /*b490*/  FFMA R24, R24, R3, R24 ;  /* 0x0000000318187223 */ /* 0x000fce0000000018 */
.L_x_267:
[----:B------:R-:W-:Y:S05]  /*b4a0*/  BSYNC B1 ;  /* 0x0000000000017941 */ /* 0x000fea0003800000 */
.L_x_265:
        /* <DEDUP_REMOVED lines=10> */
.L_x_269:
[----:B------:R-:W1:Y:S02]  /*b550*/  MUFU.RCP R21, R30 ;  /* 0x0000001e00157308 */ /* 0x000e640000001000 */
[----:B-1----:R-:W-:-:S04]  /*b560*/  FFMA R0, R30, R21, -1 ;  /* 0xbf8000001e007423 */ /* 0x002fc80000000015 */
[----:B------:R-:W-:-:S04]  /*b570*/  FADD.FTZ R0, -R0, -RZ ;  /* 0x800000ff00007221 */ /* 0x000fc80000010100 */
[----:B------:R-:W-:-:S07]  /*b580*/  FFMA R21, R21, R0, R21 ;  /* 0x0000000015157223 */ /* 0x000fce0000000015 */
.L_x_270:
[----:B------:R-:W-:Y:S05]  /*b590*/  BSYNC B1 ;  /* 0x0000000000017941 */ /* 0x000fea0003800000 */
.L_x_268:
        /* <DEDUP_REMOVED lines=10> */
.L_x_272:
[----:B------:R-:W1:Y:S02]  /*b640*/  MUFU.RCP R26, R39 ;  /* 0x00000027001a7308 */ /* 0x000e640000001000 */
[----:B-1----:R-:W-:-:S04]  /*b650*/  FFMA R0, R39, R26, -1 ;  /* 0xbf80000027007423 */ /* 0x002fc8000000001a */
[----:B------:R-:W-:-:S04]  /*b660*/  FADD.FTZ R3, -R0, -RZ ;  /* 0x800000ff00037221 */ /* 0x000fc80000010100 */
[----:B------:R-:W-:-:S07]  /*b670*/  FFMA R26, R26, R3, R26 ;  /* 0x000000031a1a7223 */ /* 0x000fce000000001a */
.L_x_273:
[----:B------:R-:W-:Y:S05]  /*b680*/  BSYNC B1 ;  /* 0x0000000000017941 */ /* 0x000fea0003800000 */
.L_x_271:
        /* <DEDUP_REMOVED lines=10> */
.L_x_275:
[----:B------:R-:W1:Y:S02]  /*b730*/  MUFU.RCP R25, R32 ;  /* 0x0000002000197308 */ /* 0x000e640000001000 */
[----:B-1----:R-:W-:-:S04]  /*b740*/  FFMA R0, R32, R25, -1 ;  /* 0xbf80000020007423 */ /* 0x002fc80000000019 */
[----:B------:R-:W-:-:S04]  /*b750*/  FADD.FTZ R0, -R0, -RZ ;  /* 0x800000ff00007221 */ /* 0x000fc80000010100 */
[----:B------:R-:W-:-:S07]  /*b760*/  FFMA R25, R25, R0, R25 ;  /* 0x0000000019197223 */ /* 0x000fce0000000019 */
.L_x_276:
[----:B------:R-:W-:Y:S05]  /*b770*/  BSYNC B1 ;  /* 0x0000000000017941 */ /* 0x000fea0003800000 */
.L_x_274:
        /* <DEDUP_REMOVED lines=10> */
.L_x_278:
[----:B------:R-:W1:Y:S02]  /*b820*/  MUFU.RCP R28, R33 ;  /* 0x00000021001c7308 */ /* 0x000e640000001000 */
[----:B-1----:R-:W-:-:S04]  /*b830*/  FFMA R0, R33, R28, -1 ;  /* 0xbf80000021007423 */ /* 0x002fc8000000001c */
[----:B------:R-:W-:-:S04]  /*b840*/  FADD.FTZ R3, -R0, -RZ ;  /* 0x800000ff00037221 */ /* 0x000fc80000010100 */
[----:B------:R-:W-:-:S07]  /*b850*/  FFMA R28, R28, R3, R28 ;  /* 0x000000031c1c7223 */ /* 0x000fce000000001c */
.L_x_279:
[----:B------:R-:W-:Y:S05]  /*b860*/  BSYNC B1 ;  /* 0x0000000000017941 */ /* 0x000fea0003800000 */
.L_x_277:
        /* <DEDUP_REMOVED lines=10> */
.L_x_281:
[----:B------:R-:W1:Y:S02]  /*b910*/  MUFU.RCP R27, R38 ;  /* 0x00000026001b7308 */ /* 0x000e640000001000 */
[----:B-1----:R-:W-:-:S04]  /*b920*/  FFMA R0, R38, R27, -1 ;  /* 0xbf80000026007423 */ /* 0x002fc8000000001b */
[----:B------:R-:W-:-:S04]  /*b930*/  FADD.FTZ R0, -R0, -RZ ;  /* 0x800000ff00007221 */ /* 0x000fc80000010100 */
[----:B------:R-:W-:-:S07]  /*b940*/  FFMA R27, R27, R0, R27 ;  /* 0x000000001b1b7223 */ /* 0x000fce000000001b */
.L_x_282:
[----:B------:R-:W-:Y:S05]  /*b950*/  BSYNC B1 ;  /* 0x0000000000017941 */ /* 0x000fea0003800000 */
.L_x_280:
        /* <DEDUP_REMOVED lines=8> */
[----:B------:R-:W-:Y:S05]  /*b9e0*/  BRA `(.L_x_285) ;  /* 0x0000000000107947 */ /* 0x000fea0003800000 */
.L_x_284:
[----:B------:R-:W1:Y:S02]  /*b9f0*/  MUFU.RCP R0, R43 ;  /* 0x0000002b00007308 */ /* 0x000e640000001000 */
[----:B-1----:R-:W-:-:S04]  /*ba00*/  FFMA R3, R43, R0, -1 ;  /* 0xbf8000002b037423 */ /* 0x002fc80000000000 */
[----:B------:R-:W-:-:S04]  /*ba10*/  FADD.FTZ R3, -R3, -RZ ;  /* 0x800000ff03037221 */ /* 0x000fc80000010100 */
[----:B------:R-:W-:-:S07]  /*ba20*/  FFMA R0, R0, R3, R0 ;  /* 0x0000000300007223 */ /* 0x000fce0000000000 */
.L_x_285:
[----:B------:R-:W-:Y:S05]  /*ba30*/  BSYNC B1 ;  /* 0x0000000000017941 */ /* 0x000fea0003800000 */
.L_x_283:
        /* <DEDUP_REMOVED lines=10> */
.L_x_286:
[----:B------:R-:W-:Y:S05]  /*bae0*/  WARPSYNC.ALL ;  /* 0x0000000000007948 */ /* 0x000fea0003800000 */
[----:B------:R-:W-:Y:S01]  /*baf0*/  BAR.SYNC.DEFER_BLOCKING 0x1, 0x100 ;  /* 0x0044000000007b1d */ /* 0x000fe20000010000 */
[----:B------:R-:W-:-:S05]  /*bb00*/  IADD3 R16, P0, R16, UR38, RZ ;  /* 0x0000002610107c10 */ /* 0x000fca000ff1e0ff */
        /* <DEDUP_REMOVED lines=25> */
.L_x_288:
[----:B------:R-:W-:Y:S05]  /*bca0*/  BSYNC B0 ;  /* 0x0000000000007941 */ /* 0x000fea0003800000 */
.L_x_287:
[----:B------:R-:W-:Y:S01]  /*bcb0*/  ULDC.64 UR4, c[0x0][0x8f8] ;  /* 0x00023e0000047ab9 */ /* 0x000fe20000000a00 */
[----:B------:R-:W-:Y:S01]  /*bcc0*/  IADD3.X R17, R17, UR37, RZ, P0, !PT ;  /* 0x0000002511117c10 */ /* 0x000fe200087fe4ff */
[----:B------:R-:W-:Y:S01]  /*bcd0*/  UMOV UR47, 0xffffffff ;  /* 0xffffffff002f7882 */ /* 0x000fe20000000000 */
[----:B------:R-:W-:Y:S01]  /*bce0*/  ISETP.GE.U32.AND P0, PT, R16, UR4, PT ;  /* 0x0000000410007c0c */ /* 0x000fe2000bf06070 */
[----:B------:R-:W-:Y:S01]  /*bcf0*/  IMAD.MOV.U32 R3, RZ, RZ, -0x1 ;  /* 0xffffffffff037424 */ /* 0x000fe200078e00ff */
[----:B------:R-:W-:Y:S02]  /*bd00*/  PRMT R0, RZ, 0x7610, R0 ;  /* 0x00007610ff007816 */ /* 0x000fe40000000000 */
[----:B------:R-:W-:Y:S02]  /*bd10*/  ISETP.GE.U32.AND.EX P0, PT, R17, UR5, PT, P0 ;  /* 0x0000000511007c0c */ /* 0x000fe4000bf06100 */
[----:B------:R-:W-:-:S11]  /*bd20*/  MOV R7, 0xffffffff ;  /* 0xffffffff00077802 */ /* 0x000fd60000000f00 */
[----:B------:R-:W-:Y:S05]  /*bd30*/  @P0 BRA `(.L_x_289) ;  /* 0x0000000400680947 */ /* 0x000fea0003800000 */
[----:B------:R-:W1:Y:S01]  /*bd40*/  S2R R12, SR_CTAID.X ;  /* 0x00000000000c7919 */ /* 0x000e620000002500 */
[----:B------:R-:W2:Y:S01]  /*bd50*/  LDC.64 R10, c[0x0][0x8d0] ;  /* 0x00023400ff0a7b82 */ /* 0x000ea20000000a00 */
[----:B------:R-:W-:Y:S01]  /*bd60*/  ULDC UR4, c[0x0][0x150] ;  /* 0x0000540000047ab9 */ /* 0x000fe20000000800 */
[----:B------:R-:W-:Y:S01]  /*bd70*/  MOV R8, R16 ;  /* 0x0000001000087202 */ /* 0x000fe20000000f00 */
[----:B------:R-:W3:Y:S01]  /*bd80*/  S2R R26, SR_CTAID.Y ;  /* 0x00000000001a7919 */ /* 0x000ee20000002600 */
[----:B------:R-:W-:-:S04]  /*bd90*/  IMAD.MOV.U32 R9, RZ, RZ, R17 ;  /* 0x000000ffff097224 */ /* 0x000fc800078e0011 */
[----:B------:R-:W4:Y:S08]  /*bda0*/  LDC R25, c[0x0][0x144] ;  /* 0x00005100ff197b82 */ /* 0x000f300000000800 */
[----:B------:R-:W3:Y:S08]  /*bdb0*/  LDC R0, c[0x0][0x8d8] ;  /* 0x00023600ff007b82 */ /* 0x000ef00000000800 */
[----:B------:R-:W3:Y:S01]  /*bdc0*/  LDC.64 R20, c[0x0][0x8c8] ;  /* 0x00023200ff147b82 */ /* 0x000ee20000000a00 */
[----:B--2---:R-:W-:-:S04]  /*bdd0*/  ISETP.NE.U32.AND P0, PT, R10, RZ, PT ;  /* 0x000000ff0a00720c */ /* 0x004fc80003f05070 */
[----:B------:R-:W-:Y:S02]  /*bde0*/  ISETP.NE.AND.EX P0, PT, R11, RZ, PT, P0 ;  /* 0x000000ff0b00720c */ /* 0x000fe40003f05300 */
[----:B-1----:R-:W-:-:S05]  /*bdf0*/  I2FP.F32.U32 R3, R12 ;  /* 0x0000000c00037245 */ /* 0x002fca0000201000 */
[----:B------:R-:W-:-:S04]  /*be00*/  FMUL R3, R3, UR4 ;  /* 0x0000000403037c20 */ /* 0x000fc80008400000 */
[----:B------:R1:W2:Y:S02]  /*be10*/  F2I.U32.TRUNC.NTZ R24, R3 ;  /* 0x0000000300187305 */ /* 0x0002a4000020f000 */
[----:B----4-:R-:W-:Y:S05]  /*be20*/  @!P0 BRA `(.L_x_290) ;  /* 0x0000000000288947 */ /* 0x010fea0003800000 */
[----:B-1----:R-:W1:Y:S02]  /*be30*/  LDC R3, c[0x0][0x8dc] ;  /* 0x00023700ff037b82 */ /* 0x002e640000000800 */
[----:B-1----:R-:W-:-:S04]  /*be40*/  IADD3 R3, P0, R16, R3, RZ ;  /* 0x0000000310037210 */ /* 0x002fc80007f1e0ff */
[----:B------:R-:W-:-:S05]  /*be50*/  IADD3.X R13, RZ, R17, RZ, P0, !PT ;  /* 0x00000011ff0d7210 */ /* 0x000fca00007fe4ff */
[----:B------:R-:W-:-:S04]  /*be60*/  IMAD.WIDE.U32 R4, R13, R10, RZ ;  /* 0x0000000a0d047225 */ /* 0x000fc800078e00ff */
[----:B------:R-:W-:-:S04]  /*be70*/  IMAD.WIDE.U32 R6, P0, R3, R11, R4 ;  /* 0x0000000b03067225 */ /* 0x000fc80007800004 */
[----:B------:R-:W-:Y:S01]  /*be80*/  IMAD.WIDE.U32 R4, R3, R10, RZ ;  /* 0x0000000a03047225 */ /* 0x000fe200078e00ff */
[----:B------:R-:W-:-:S03]  /*be90*/  IADD3.X R9, RZ, RZ, RZ, P0, !PT ;  /* 0x000000ffff097210 */ /* 0x000fc600007fe4ff */
[----:B------:R-:W-:Y:S01]  /*bea0*/  IMAD.MOV.U32 R8, RZ, RZ, R7 ;  /* 0x000000ffff087224 */ /* 0x000fe200078e0007 */
[----:B------:R-:W-:-:S05]  /*beb0*/  IADD3 RZ, P0, R5, R6, RZ ;  /* 0x0000000605ff7210 */ /* 0x000fca0007f1e0ff */
[----:B------:R-:W-:-:S08]  /*bec0*/  IMAD.WIDE.U32.X R8, R13, R11, R8, P0 ;  /* 0x0000000b0d087225 */ /* 0x000fd000000e0408 */
.L_x_290:
[----:B------:R-:W4:Y:S01]  /*bed0*/  LDC.64 R14, c[0x0][0x8e8] ;  /* 0x00023a00ff0e7b82 */ /* 0x000f220000000a00 */
[-CC-:B---3--:R-:W-:Y:S01]  /*bee0*/  SHF.R.U64 R32, R8, R0.reuse, R9.reuse ;  /* 0x0000000008207219 */ /* 0x188fe20000001209 */
[----:B------:R-:W-:Y:S01]  /*bef0*/  ULDC UR4, c[0x0][0x154] ;  /* 0x0000550000047ab9 */ /* 0x000fe20000000800 */
[----:B------:R-:W-:Y:S02]  /*bf00*/  SHF.R.U32.HI R0, RZ, R0, R9 ;  /* 0x00000000ff007219 */ /* 0x000fe40000011609 */
[----:B-1----:R-:W-:Y:S02]  /*bf10*/  IADD3 R3, P0, RZ, -R32, RZ ;  /* 0x80000020ff037210 */ /* 0x002fe40007f1e0ff */
[----:B--2---:R-:W-:Y:S01]  /*bf20*/  IADD3 R24, -R24, RZ, RZ ;  /* 0x000000ff18187210 */ /* 0x004fe20007ffe1ff */
[----:B------:R-:W1:Y:S01]  /*bf30*/  LDC R6, c[0x0][0x8c0] ;  /* 0x00023000ff067b82 */ /* 0x000e620000000800 */
[----:B------:R-:W-:Y:S02]  /*bf40*/  IADD3.X R5, RZ, ~R0, RZ, P0, !PT ;  /* 0x80000000ff057210 */ /* 0x000fe400007fe4ff */
[----:B------:R-:W-:Y:S01]  /*bf50*/  MOV R7, 0x1 ;  /* 0x0000000100077802 */ /* 0x000fe20000000f00 */
[----:B------:R-:W-:-:S02]  /*bf60*/  IMAD R28, R25, R24, R12 ;  /* 0x00000018191c7224 */ /* 0x000fc400078e020c */
[-C--:B------:R-:W-:Y:S02]  /*bf70*/  IMAD R0, R5, R20.reuse, RZ ;  /* 0x0000001405007224 */ /* 0x080fe400078e02ff */
[----:B------:R-:W2:Y:S01]  /*bf80*/  LDC R8, c[0x0][0x8b0] ;  /* 0x00022c00ff087b82 */ /* 0x000ea20000000800 */
[----:B------:R-:W-:-:S04]  /*bf90*/  IMAD.WIDE.U32 R4, R3, R20, R16 ;  /* 0x0000001403047225 */ /* 0x000fc800078e0010 */
[----:B------:R-:W-:Y:S01]  /*bfa0*/  IMAD R3, R3, R21, R0 ;  /* 0x0000001503037224 */ /* 0x000fe200078e0200 */
[----:B------:R-:W-:Y:S02]  /*bfb0*/  I2FP.F32.U32 R0, R26 ;  /* 0x0000001a00007245 */ /* 0x000fe40000201000 */
[----:B------:R-:W3:Y:S01]  /*bfc0*/  LDC R30, c[0x0][0x900] ;  /* 0x00024000ff1e7b82 */ /* 0x000ee20000000800 */
[----:B------:R-:W-:Y:S01]  /*bfd0*/  IMAD.IADD R3, R5, 0x1, R3 ;  /* 0x0000000105037824 */ /* 0x000fe200078e0203 */
[----:B----4-:R-:W-:Y:S01]  /*bfe0*/  ISETP.NE.U32.AND P0, PT, R14, RZ, PT ;  /* 0x000000ff0e00720c */ /* 0x010fe20003f05070 */
[----:B------:R-:W-:Y:S01]  /*bff0*/  FMUL R0, R0, UR4 ;  /* 0x0000000400007c20 */ /* 0x000fe20008400000 */
[----:B------:R-:W-:Y:S02]  /*c000*/  MOV R5, 0xffffffff ;  /* 0xffffffff00057802 */ /* 0x000fe40000000f00 */
[----:B------:R-:W-:Y:S01]  /*c010*/  ISETP.NE.AND.EX P0, PT, R15, RZ, PT, P0 ;  /* 0x000000ff0f00720c */ /* 0x000fe20003f05300 */
[----:B------:R4:W3:Y:S01]  /*c020*/  F2I.U32.TRUNC.NTZ R20, R0 ;  /* 0x0000000000147305 */ /* 0x0008e2000020f000 */
[----:B------:R-:W4:Y:S01]  /*c030*/  LDC R21, c[0x0][0x148] ;  /* 0x00005200ff157b82 */ /* 0x000f220000000800 */
[----:B-1----:R-:W-:-:S02]  /*c040*/  SHF.R.U64 R12, R4, R6, R3 ;  /* 0x00000006040c7219 */ /* 0x002fc40000001203 */
[----:B------:R-:W-:-:S05]  /*c050*/  SHF.R.U32.HI R3, RZ, R6, R3 ;  /* 0x00000006ff037219 */ /* 0x000fca0000011603 */
[----:B------:R-:W1:Y:S01]  /*c060*/  LDC R24, c[0x0][0x8a8] ;  /* 0x00022a00ff187b82 */ /* 0x000e620000000800 */
[-CC-:B--2---:R-:W-:Y:S02]  /*c070*/  SHF.R.U64 R10, R12, R8.reuse, R3.reuse ;  /* 0x000000080c0a7219 */ /* 0x184fe40000001203 */
[----:B------:R-:W-:-:S05]  /*c080*/  SHF.R.U32.HI R3, RZ, R8, R3 ;  /* 0x00000008ff037219 */ /* 0x000fca0000011603 */
[----:B------:R-:W2:Y:S01]  /*c090*/  LDC R27, c[0x0][0x8f0] ;  /* 0x00023c00ff1b7b82 */ /* 0x000ea20000000800 */
[-C--:B---3--:R-:W-:Y:S02]  /*c0a0*/  SHF.L.U32 R4, R5, R30.reuse, RZ ;  /* 0x0000001e05047219 */ /* 0x088fe400000006ff */
[-CC-:B------:R-:W-:Y:S02]  /*c0b0*/  SHF.R.U64 R13, R10, R30.reuse, R3.reuse ;  /* 0x0000001e0a0d7219 */ /* 0x180fe40000001203 */
[----:B------:R-:W-:Y:S02]  /*c0c0*/  SHF.R.U32.HI R5, RZ, R30, R3 ;  /* 0x0000001eff057219 */ /* 0x000fe40000011603 */
[----:B------:R-:W-:Y:S01]  /*c0d0*/  LOP3.LUT R25, RZ, R4, RZ, 0x33, !PT ;  /* 0x00000004ff197212 */ /* 0x000fe200078e33ff */
[----:B------:R-:W3:Y:S01]  /*c0e0*/  LDC R29, c[0x0][0x8e0] ;  /* 0x00023800ff1d7b82 */ /* 0x000ee20000000800 */
[----:B------:R-:W-:Y:S01]  /*c0f0*/  SHF.L.U32 R30, R7, R30, RZ ;  /* 0x0000001e071e7219 */ /* 0x000fe200000006ff */
[----:B------:R-:W-:-:S06]  /*c100*/  IMAD.MOV.U32 R4, RZ, RZ, R13 ;  /* 0x000000ffff047224 */ /* 0x000fcc00078e000d */
[----:B------:R-:W1:Y:S01]  /*c110*/  LDC R31, c[0x0][0x8b8] ;  /* 0x00022e00ff1f7b82 */ /* 0x000e620000000800 */
[----:B------:R-:W-:Y:S05]  /*c120*/  @!P0 BRA `(.L_x_291) ;  /* 0x0000000000288947 */ /* 0x000fea0003800000 */
[----:B----4-:R-:W4:Y:S02]  /*c130*/  LDC R0, c[0x0][0x8f4] ;  /* 0x00023d00ff007b82 */ /* 0x010f240000000800 */
[----:B----4-:R-:W-:-:S04]  /*c140*/  IADD3 R3, P0, R13, R0, RZ ;  /* 0x000000000d037210 */ /* 0x010fc80007f1e0ff */
        /* <DEDUP_REMOVED lines=8> */
.L_x_291:
[----:B------:R-:W-:Y:S02]  /*c1d0*/  ISETP.NE.AND P0, PT, R2, 0x1, PT ;  /* 0x000000010200780c */ /* 0x000fe40003f05270 */
[----:B--2-4-:R-:W-:Y:S02]  /*c1e0*/  SHF.R.U64 R0, R4, R27, R5 ;  /* 0x0000001b04007219 */ /* 0x014fe40000001205 */
[----:B------:R-:W-:Y:S02]  /*c1f0*/  LOP3.LUT R3, R10, R25, RZ, 0xc0, !PT ;  /* 0x000000190a037212 */ /* 0x000fe400078ec0ff */
[----:B------:R-:W-:Y:S01]  /*c200*/  IADD3 R20, -R20, RZ, RZ ;  /* 0x000000ff14147210 */ /* 0x000fe20007ffe1ff */
[----:B------:R-:W-:Y:S01]  /*c210*/  IMAD.MOV R4, RZ, RZ, -R0 ;  /* 0x000000ffff047224 */ /* 0x000fe200078e0a00 */
[----:B-1----:R-:W-:Y:S01]  /*c220*/  IADD3 R5, R24, -0x1, RZ ;  /* 0xffffffff18057810 */ /* 0x002fe20007ffe0ff */
[----:B------:R-:W-:Y:S01]  /*c230*/  IMAD R3, R30, R0, R3 ;  /* 0x000000001e037224 */ /* 0x000fe200078e0203 */
[----:B------:R-:W-:Y:S01]  /*c240*/  R2UR UR47, R32 ;  /* 0x00000000202f72ca */ /* 0x000fe200000e0000 */
[----:B---3--:R-:W-:Y:S01]  /*c250*/  IMAD R0, R4, R29, R13 ;  /* 0x0000001d04007224 */ /* 0x008fe200078e020d */
[----:B------:R-:W-:Y:S01]  /*c260*/  LOP3.LUT R5, R12, R5, RZ, 0xc0, !PT ;  /* 0x000000050c057212 */ /* 0x000fe200078ec0ff */
[----:B------:R-:W-:Y:S01]  /*c270*/  @P0 IMAD R28, R21, R20, R26 ;  /* 0x00000014151c0224 */ /* 0x000fe200078e021a */
[----:B------:R-:W-:-:S03]  /*c280*/  MOV R4, 0x1 ;  /* 0x0000000100047802 */ /* 0x000fc60000000f00 */
[----:B------:R-:W-:Y:S02]  /*c290*/  IMAD R3, R3, R31, R28 ;  /* 0x0000001f03037224 */ /* 0x000fe400078e021c */
[----:B------:R-:W-:-:S05]  /*c2a0*/  IMAD R0, R0, R24, R5 ;  /* 0x0000001800007224 */ /* 0x000fca00078e0205 */
[----:B------:R-:W-:Y:S02]  /*c2b0*/  SEL R7, R0, R3, !P0 ;  /* 0x0000000300077207 */ /* 0x000fe40004000000 */
[----:B------:R-:W-:Y:S02]  /*c2c0*/  SEL R3, R3, R0, !P0 ;  /* 0x0000000003037207 */ /* 0x000fe40004000000 */
[----:B------:R-:W-:-:S07]  /*c2d0*/  PRMT R0, R4, 0x7610, R0 ;  /* 0x0000761004007816 */ /* 0x000fce0000000000 */
.L_x_289:
[----:B------:R-:W-:Y:S01]  /*c2e0*/  LOP3.LUT P0, RZ, R0, 0xff, RZ, 0xc0, !PT ;  /* 0x000000ff00ff7812 */ /* 0x000fe2000780c0ff */
[----:B------:R-:W-:-:S04]  /*c2f0*/  UIMAD.WIDE.U32 UR4, UR51, -0x55555555, URZ ;  /* 0xaaaaaaab330478a5 */ /* 0x000fc8000f8e003f */
[----:B------:R-:W-:-:S04]  /*c300*/  USHF.R.U32.HI UR4, URZ, 0x3, UR5 ;  /* 0x000000033f047899 */ /* 0x000fc80008011605 */
[----:B------:R-:W-:-:S04]  /*c310*/  UIMAD UR4, UR4, -0xc, UR51 ;  /* 0xfffffff4040478a4 */ /* 0x000fc8000f8e0233 */
[----:B------:R-:W-:Y:S08]  /*c320*/  @P0 BRA `(.L_x_292) ;  /* 0xffffff54001c0947 */ /* 0x000ff0000383ffff */
[----:B------:R-:W-:-:S04]  /*c330*/  DEPBAR.LE SB0, 0x0 ;  /* 0x000080000000791a */ /* 0x000fc80000000000 */
[----:B------:R-:W-:Y:S05]  /*c340*/  EXIT ;  /* 0x000000000000794d */ /* 0x000fea0003800000 */
.L_x_13:
[----:B------:R-:W-:Y:S01]  /*c350*/  ULDC.64 UR4, c[0x0][0x8f8] ;  /* 0x00023e0000047ab9 */ /* 0x000fe20000000a00 */
[----:B------:R-:W-:Y:S01]  /*c360*/  PRMT R12, RZ, 0x7610, R12 ;  /* 0x00007610ff0c7816 */ /* 0x000fe2000000000c */
[----:B------:R-:W-:Y:S01]  /*c370*/  IMAD.MOV.U32 R7, RZ, RZ, -0x1 ;  /* 0xffffffffff077424 */ /* 0x000fe200078e00ff */
[----:B------:R-:W-:Y:S02]  /*c380*/  ISETP.GE.U32.AND P1, PT, R16, UR4, PT ;  /* 0x0000000410007c0c */ /* 0x000fe4000bf26070 */
[----:B------:R-:W-:Y:S02]  /*c390*/  MOV R20, 0xffffffff ;  /* 0xffffffff00147802 */ /* 0x000fe40000000f00 */
[----:B------:R-:W-:Y:S02]  /*c3a0*/  ISETP.GE.U32.AND.EX P1, PT, R17, UR5, PT, P1 ;  /* 0x0000000511007c0c */ /* 0x000fe4000bf26110 */
[----:B------:R-:W-:-:S11]  /*c3b0*/  MOV R6, 0xffffffff ;  /* 0xffffffff00067802 */ /* 0x000fd60000000f00 */
[----:B------:R-:W-:Y:S05]  /*c3c0*/  @P1 BRA `(.L_x_293) ;  /* 0x0000000400281947 */ /* 0x000fea0003800000 */
[----:B------:R-:W2:Y:S01]  /*c3d0*/  LDC.64 R20, c[0x0][0x8d0] ;  /* 0x00023400ff147b82 */ /* 0x000ea20000000a00 */
[----:B------:R-:W-:Y:S01]  /*c3e0*/  MOV R14, R16 ;  /* 0x00000010000e7202 */ /* 0x000fe20000000f00 */
[----:B------:R-:W-:-:S06]  /*c3f0*/  IMAD.MOV.U32 R15, RZ, RZ, R17 ;  /* 0x000000ffff0f7224 */ /* 0x000fcc00078e0011 */
[----:B------:R-:W3:Y:S08]  /*c400*/  LDC R26, c[0x0][0x8d8] ;  /* 0x00023600ff1a7b82 */ /* 0x000ef00000000800 */
[----:B------:R-:W4:Y:S01]  /*c410*/  LDC.64 R28, c[0x0][0x8c8] ;  /* 0x00023200ff1c7b82 */ /* 0x000f220000000a00 */
[----:B--2---:R-:W-:-:S04]  /*c420*/  ISETP.NE.U32.AND P1, PT, R20, RZ, PT ;  /* 0x000000ff1400720c */ /* 0x004fc80003f25070 */
[----:B------:R-:W-:-:S13]  /*c430*/  ISETP.NE.AND.EX P1, PT, R21, RZ, PT, P1 ;  /* 0x000000ff1500720c */ /* 0x000fda0003f25310 */
[----:B---34-:R-:W-:Y:S05]  /*c440*/  @!P1 BRA `(.L_x_294) ;  /* 0x0000000000289947 */ /* 0x018fea0003800000 */
[----:B------:R-:W2:Y:S02]  /*c450*/  LDC R7, c[0x0][0x8dc] ;  /* 0x00023700ff077b82 */ /* 0x000ea40000000800 */
[----:B--2---:R-:W-:-:S04]  /*c460*/  IADD3 R15, P1, R16, R7, RZ ;  /* 0x00000007100f7210 */ /* 0x004fc80007f3e0ff */
        /* <DEDUP_REMOVED lines=8> */
.L_x_294:
[----:B------:R-:W2:Y:S01]  /*c4f0*/  LDC.64 R30, c[0x0][0x8e8] ;  /* 0x00023a00ff1e7b82 */ /* 0x000ea20000000a00 */
[-CC-:B------:R-:W-:Y:S02]  /*c500*/  SHF.R.U64 R22, R14, R26.reuse, R15.reuse ;  /* 0x0000001a0e167219 */ /* 0x180fe4000000120f */
[----:B------:R-:W-:Y:S02]  /*c510*/  SHF.R.U32.HI R6, RZ, R26, R15 ;  /* 0x0000001aff067219 */ /* 0x000fe4000001160f */
[----:B------:R-:W-:Y:S02]  /*c520*/  IADD3 R13, P1, RZ, -R22, RZ ;  /* 0x80000016ff0d7210 */ /* 0x000fe40007f3e0ff */
[----:B------:R-:W-:Y:S01]  /*c530*/  MOV R32, 0x1 ;  /* 0x0000000100207802 */ /* 0x000fe20000000f00 */
[----:B------:R-:W3:Y:S01]  /*c540*/  LDC R14, c[0x0][0x8c0] ;  /* 0x00023000ff0e7b82 */ /* 0x000ee20000000800 */
[----:B------:R-:W-:-:S05]  /*c550*/  IADD3.X R7, RZ, ~R6, RZ, P1, !PT ;  /* 0x80000006ff077210 */ /* 0x000fca0000ffe4ff */
[-C--:B------:R-:W-:Y:S02]  /*c560*/  IMAD R12, R7, R28.reuse, RZ ;  /* 0x0000001c070c7224 */ /* 0x080fe400078e02ff */
[----:B------:R-:W4:Y:S01]  /*c570*/  LDC R26, c[0x0][0x8b0] ;  /* 0x00022c00ff1a7b82 */ /* 0x000f220000000800 */
[----:B------:R-:W-:-:S04]  /*c580*/  IMAD.WIDE.U32 R6, R13, R28, R16 ;  /* 0x0000001c0d067225 */ /* 0x000fc800078e0010 */
[----:B------:R-:W-:Y:S02]  /*c590*/  IMAD R13, R13, R29, R12 ;  /* 0x0000001d0d0d7224 */ /* 0x000fe400078e020c */
[----:B------:R-:W-:Y:S01]  /*c5a0*/  IMAD.MOV.U32 R12, RZ, RZ, -0x1 ;  /* 0xffffffffff0c7424 */ /* 0x000fe200078e00ff */
[----:B------:R-:W5:Y:S01]  /*c5b0*/  LDC R27, c[0x0][0x900] ;  /* 0x00024000ff1b7b82 */ /* 0x000f620000000800 */
[----:B--2---:R-:W-:Y:S02]  /*c5c0*/  ISETP.NE.U32.AND P1, PT, R30, RZ, PT ;  /* 0x000000ff1e00720c */ /* 0x004fe40003f25070 */
[----:B------:R-:W-:Y:S02]  /*c5d0*/  IADD3 R7, R7, R13, RZ ;  /* 0x0000000d07077210 */ /* 0x000fe40007ffe0ff */
[----:B------:R-:W-:-:S03]  /*c5e0*/  ISETP.NE.AND.EX P1, PT, R31, RZ, PT, P1 ;  /* 0x000000ff1f00720c */ /* 0x000fc60003f25310 */
[----:B------:R-:W2:Y:S01]  /*c5f0*/  LDC R25, c[0x0][0x8a8] ;  /* 0x00022a00ff197b82 */ /* 0x000ea20000000800 */
[-CC-:B---3--:R-:W-:Y:S02]  /*c600*/  SHF.R.U64 R20, R6, R14.reuse, R7.reuse ;  /* 0x0000000e06147219 */ /* 0x188fe40000001207 */
[----:B------:R-:W-:-:S05]  /*c610*/  SHF.R.U32.HI R7, RZ, R14, R7 ;  /* 0x0000000eff077219 */ /* 0x000fca0000011607 */
[----:B------:R-:W3:Y:S01]  /*c620*/  LDC R28, c[0x0][0x8f0] ;  /* 0x00023c00ff1c7b82 */ /* 0x000ee20000000800 */
[-CC-:B----4-:R-:W-:Y:S02]  /*c630*/  SHF.R.U64 R23, R20, R26.reuse, R7.reuse ;  /* 0x0000001a14177219 */ /* 0x190fe40000001207 */
[----:B------:R-:W-:-:S05]  /*c640*/  SHF.R.U32.HI R6, RZ, R26, R7 ;  /* 0x0000001aff067219 */ /* 0x000fca0000011607 */
[----:B------:R-:W4:Y:S01]  /*c650*/  LDC R29, c[0x0][0x8e0] ;  /* 0x00023800ff1d7b82 */ /* 0x000f220000000800 */
[-C--:B-----5:R-:W-:Y:S02]  /*c660*/  SHF.L.U32 R12, R12, R27.reuse, RZ ;  /* 0x0000001b0c0c7219 */ /* 0x0a0fe400000006ff */
[-CC-:B------:R-:W-:Y:S02]  /*c670*/  SHF.R.U64 R26, R23, R27.reuse, R6.reuse ;  /* 0x0000001b171a7219 */ /* 0x180fe40000001206 */
[----:B------:R-:W-:Y:S02]  /*c680*/  SHF.R.U32.HI R7, RZ, R27, R6 ;  /* 0x0000001bff077219 */ /* 0x000fe40000011606 */
[----:B------:R-:W-:Y:S01]  /*c690*/  LOP3.LUT R34, RZ, R12, RZ, 0x33, !PT ;  /* 0x0000000cff227212 */ /* 0x000fe200078e33ff */
[----:B------:R-:W1:Y:S01]  /*c6a0*/  LDC R33, c[0x0][0x8b8] ;  /* 0x00022e00ff217b82 */ /* 0x000e620000000800 */
[----:B------:R-:W-:Y:S01]  /*c6b0*/  MOV R6, R26 ;  /* 0x0000001a00067202 */ /* 0x000fe20000000f00 */
[----:B------:R-:W-:Y:S06]  /*c6c0*/  @!P1 BRA `(.L_x_295) ;  /* 0x0000000000289947 */ /* 0x000fec0003800000 */
[----:B------:R-:W5:Y:S02]  /*c6d0*/  LDC R15, c[0x0][0x8f4] ;  /* 0x00023d00ff0f7b82 */ /* 0x000f640000000800 */
[----:B-----5:R-:W-:-:S05]  /*c6e0*/  IADD3 R15, P1, R26, R15, RZ ;  /* 0x0000000f1a0f7210 */ /* 0x020fca0007f3e0ff */
        /* <DEDUP_REMOVED lines=8> */
.L_x_295:
[----:B------:R-:W-:Y:S01]  /*c770*/  ISETP.NE.AND P1, PT, R2, 0x1, PT ;  /* 0x000000010200780c */ /* 0x000fe20003f25270 */
[----:B--2---:R-:W-:Y:S01]  /*c780*/  VIADD R13, R25, 0xffffffff ;  /* 0xffffffff190d7836 */ /* 0x004fe20000000000 */
[----:B---3--:R-:W-:Y:S02]  /*c790*/  SHF.R.U64 R6, R6, R28, R7 ;  /* 0x0000001c06067219 */ /* 0x008fe40000001207 */
[----:B------:R-:W-:Y:S02]  /*c7a0*/  SHF.L.U32 R32, R32, R27, RZ ;  /* 0x0000001b20207219 */ /* 0x000fe400000006ff */
[----:B------:R-:W-:Y:S02]  /*c7b0*/  LOP3.LUT R5, R23, R34, RZ, 0xc0, !PT ;  /* 0x0000002217057212 */ /* 0x000fe400078ec0ff */
[----:B------:R-:W-:Y:S02]  /*c7c0*/  IADD3 R7, -R6, RZ, RZ ;  /* 0x000000ff06077210 */ /* 0x000fe40007ffe1ff */
[----:B------:R-:W-:Y:S01]  /*c7d0*/  MOV R12, 0x1 ;  /* 0x00000001000c7802 */ /* 0x000fe20000000f00 */
[----:B------:R-:W-:-:S02]  /*c7e0*/  IMAD R5, R32, R6, R5 ;  /* 0x0000000620057224 */ /* 0x000fc400078e0205 */
[----:B------:R-:W-:Y:S01]  /*c7f0*/  @P1 IMAD R10, R11, R24, R4 ;  /* 0x000000180b0a1224 */ /* 0x000fe200078e0204 */
[----:B------:R-:W-:Y:S01]  /*c800*/  LOP3.LUT R11, R20, R13, RZ, 0xc0, !PT ;  /* 0x0000000d140b7212 */ /* 0x000fe200078ec0ff */
[----:B----4-:R-:W-:Y:S02]  /*c810*/  IMAD R4, R7, R29, R26 ;  /* 0x0000001d07047224 */ /* 0x010fe400078e021a */
[----:B-1----:R-:W-:Y:S02]  /*c820*/  IMAD R10, R5, R33, R10 ;  /* 0x00000021050a7224 */ /* 0x002fe400078e020a */
[----:B------:R-:W-:Y:S02]  /*c830*/  IMAD R5, R4, R25, R11 ;  /* 0x0000001904057224 */ /* 0x000fe400078e020b */
[----:B------:R-:W-:-:S03]  /*c840*/  IMAD.MOV.U32 R6, RZ, RZ, R22 ;  /* 0x000000ffff067224 */ /* 0x000fc600078e0016 */
[----:B------:R-:W-:Y:S02]  /*c850*/  SEL R7, R5, R10, !P1 ;  /* 0x0000000a05077207 */ /* 0x000fe40004800000 */
[----:B------:R-:W-:-:S07]  /*c860*/  SEL R20, R10, R5, !P1 ;  /* 0x000000050a147207 */ /* 0x000fce0004800000 */
.L_x_293:
[----:B------:R-:W-:-:S08]  /*c870*/  NOP ;  /* 0x0000000000007918 */ /* 0x000fd00000000000 */
[----:B------:R-:W2:-:S00]  /*c880*/  USETMAXREG.DEALLOC.CTAPOOL 0x28 ;  /* 0x00000028000079c8 */ /* 0x000e8000080e0500 */
[----:B--2---:R-:W-:-:S13]  /*c890*/  ISETP.NE.AND P1, PT, R3, 0x1, PT ;  /* 0x000000010300780c */ /* 0x004fda0003f25270 */
[----:B-1----:R-:W-:Y:S05]  /*c8a0*/  @!P1 EXIT ;  /* 0x000000000000994d */ /* 0x002fea0003800000 */
[----:B------:R-:W-:Y:S05]  /*c8b0*/  @!P4 BRA `(.L_x_296) ;  /* 0x0000001000b4c947 */ /* 0x000fea0003800000 */
[----:B------:R-:W-:-:S13]  /*c8c0*/  ISETP.NE.OR P0, PT, R3, 0x2, P0 ;  /* 0x000000020300780c */ /* 0x000fda0000705670 */
[----:B------:R-:W-:Y:S05]  /*c8d0*/  @P0 EXIT ;  /* 0x000000000000094d */ /* 0x000fea0003800000 */
[----:B------:R-:W-:-:S13]  /*c8e0*/  LOP3.LUT P1, RZ, R12, 0xff, RZ, 0xc0, !PT ;  /* 0x000000ff0cff7812 */ /* 0x000fda000782c0ff */
[----:B------:R-:W-:Y:S05]  /*c8f0*/  @!P1 BRA `(.L_x_297) ;  /* 0x0000000000189947 */ /* 0x000fea0003800000 */
[----:B------:R-:W-:Y:S01]  /*c900*/  UMOV UR4, 0x400 ;  /* 0x0000040000047882 */ /* 0x000fe20000000000 */
[----:B------:R-:W-:Y:S01]  /*c910*/  MOV R3, RZ ;  /* 0x000000ff00037202 */ /* 0x000fe20000000f00 */
[----:B------:R-:W-:-:S03]  /*c920*/  ULEA UR4, UR36, UR4, 0x18 ;  /* 0x0000000424047291 */ /* 0x000fc6000f8ec03f */
[----:B------:R-:W-:-:S06]  /*c930*/  SHF.L.U32 R3, R3, 0x1f, RZ ;  /* 0x0000001f03037819 */ /* 0x000fcc00000006ff */
[----:B------:R-:W1:Y:S02]  /*c940*/  SYNCS.PHASECHK.TRANS64.TRYWAIT P0, [UR4+0x108], R3 ;  /* 0x00010803ff0075a7 */ /* 0x000e640008000144 */
[----:B-1----:R-:W-:Y:S05]  /*c950*/  @!P0 BRA `(.L_x_298) ;  /* 0x0000002800148947 */ /* 0x002fea0003800000 */
.L_x_297:
[----:B-1----:R-:W-:Y:S01]  /*c960*/  PRMT R3, RZ, 0x7610, R3 ;  /* 0x00007610ff037816 */ /* 0x002fe20000000003 */
[----:B------:R-:W-:Y:S06]  /*c970*/  @P3 BRA `(.L_x_299) ;  /* 0x0000000000243947 */ /* 0x000fec0003800000 */
[----:B------:R-:W-:Y:S02]  /*c980*/  ULDC.64 UR4, c[0x0][0x588] ;  /* 0x0001620000047ab9 */ /* 0x000fe40000000a00 */
[----:B------:R-:W-:-:S04]  /*c990*/  ISETP.NE.U32.AND P0, PT, RZ, UR4, PT ;  /* 0x00000004ff007c0c */ /* 0x000fc8000bf05070 */
[----:B------:R-:W-:-:S13]  /*c9a0*/  ISETP.NE.AND.EX P0, PT, RZ, UR5, PT, P0 ;  /* 0x00000005ff007c0c */ /* 0x000fda000bf05300 */
[----:B------:R-:W-:Y:S05]  /*c9b0*/  @!P0 BRA `(.L_x_300) ;  /* 0x00000000000c8947 */ /* 0x000fea0003800000 */
[----:B------:R2:W5:Y:S01]  /*c9c0*/  LDG.E R8, desc[UR40][R8.64] ;  /* 0x0000002808087981 */ /* 0x000562000c1e1900 */
[----:B------:R-:W-:Y:S01]  /*c9d0*/  MOV R3, 0x1 ;  /* 0x0000000100037802 */ /* 0x000fe20000000f00 */
[----:B------:R-:W-:Y:S06]  /*c9e0*/  BRA `(.L_x_299) ;  /* 0x0000000000087947 */ /* 0x000fec0003800000 */
.L_x_300:
[----:B------:R-:W1:Y:S01]  /*c9f0*/  LDC R8, c[0x0][0x580] ;  /* 0x00016000ff087b82 */ /* 0x000e620000000800 */
[----:B------:R-:W-:-:S07]  /*ca00*/  IMAD.MOV.U32 R3, RZ, RZ, 0x1 ;  /* 0x00000001ff037424 */ /* 0x000fce00078e00ff */
.L_x_299:
[----:B--2---:R-:W-:Y:S01]  /*ca10*/  MOV R9, 0x1 ;  /* 0x0000000100097802 */ /* 0x004fe20000000f00 */
[----:B------:R-:W-:Y:S06]  /*ca20*/  @!P1 BRA `(.L_x_301) ;  /* 0x0000000c00e09947 */ /* 0x000fec0003800000 */
[----:B------:R-:W2:Y:S01]  /*ca30*/  LDC R10, c[0x0][0x900] ;  /* 0x00024000ff0a7b82 */ /* 0x000ea20000000800 */
[----:B------:R-:W-:Y:S01]  /*ca40*/  MOV R5, 0xffffffff ;  /* 0xffffffff00057802 */ /* 0x000fe20000000f00 */
[----:B------:R-:W-:Y:S01]  /*ca50*/  IMAD.MOV.U32 R9, RZ, RZ, 0x1 ;  /* 0x00000001ff097424 */ /* 0x000fe200078e00ff */
[----:B------:R-:W-:Y:S01]  /*ca60*/  LOP3.LUT R11, R0, 0x2, RZ, 0xfc, !PT ;  /* 0x00000002000b7812 */ /* 0x000fe200078efcff */
[----:B------:R-:W-:Y:S01]  /*ca70*/  ULDC.64 UR6, c[0x0][0x198] ;  /* 0x0000660000067ab9 */ /* 0x000fe20000000a00 */
[----:B------:R-:W-:Y:S01]  /*ca80*/  ULDC.64 UR14, c[0x0][0x588] ;  /* 0x00016200000e7ab9 */ /* 0x000fe20000000a00 */
[----:B------:R-:W-:Y:S01]  /*ca90*/  ULDC.64 UR22, c[0x0][0x8f8] ;  /* 0x00023e0000167ab9 */ /* 0x000fe20000000a00 */
[----:B------:R-:W-:Y:S01]  /*caa0*/  ULDC.64 UR24, c[0x0][0x590] ;  /* 0x0001640000187ab9 */ /* 0x000fe20000000a00 */
[----:B------:R-:W3:Y:S01]  /*cab0*/  LDC R12, c[0x0][0x8a8] ;  /* 0x00022a00ff0c7b82 */ /* 0x000ee20000000800 */
[-C--:B--2---:R-:W-:Y:S02]  /*cac0*/  SHF.L.U32 R5, R5, R10.reuse, RZ ;  /* 0x0000000a05057219 */ /* 0x084fe400000006ff */
[----:B------:R-:W-:-:S02]  /*cad0*/  SHF.L.U32 R10, R9, R10, RZ ;  /* 0x0000000a090a7219 */ /* 0x000fc400000006ff */
[----:B------:R-:W-:Y:S02]  /*cae0*/  MOV R9, 0x1 ;  /* 0x0000000100097802 */ /* 0x000fe40000000f00 */
[----:B------:R-:W-:Y:S02]  /*caf0*/  LOP3.LUT R13, RZ, R5, RZ, 0x33, !PT ;  /* 0x00000005ff0d7212 */ /* 0x000fe400078e33ff */
[----:B---3--:R-:W-:-:S07]  /*cb00*/  IADD3 R12, R12, -0x1, RZ ;  /* 0xffffffff0c0c7810 */ /* 0x008fce0007ffe0ff */
.L_x_333:
[----:B------:R-:W-:Y:S02]  /*cb10*/  ISETP.NE.U32.AND P0, PT, RZ, UR24, PT ;  /* 0x00000018ff007c0c */ /* 0x000fe4000bf05070 */
[----:B------:R-:W-:Y:S02]  /*cb20*/  R2UR UR11, R20 ;  /* 0x00000000140b72ca */ /* 0x000fe400000e0000 */
[----:B------:R-:W-:Y:S02]  /*cb30*/  R2UR UR10, R7 ;  /* 0x00000000070a72ca */ /* 0x000fe400000e0000 */
[----:B------:R-:W-:-:S09]  /*cb40*/  ISETP.NE.AND.EX P0, PT, RZ, UR25, PT, P0 ;  /* 0x00000019ff007c0c */ /* 0x000fd2000bf05300 */
[----:B------:R-:W-:Y:S02]  /*cb50*/  USHF.L.U32 UR11, UR11, 0x7, URZ ;  /* 0x000000070b0b7899 */ /* 0x000fe4000800063f */
[----:B------:R-:W-:Y:S02]  /*cb60*/  USHF.L.U32 UR10, UR10, 0x7, URZ ;  /* 0x000000070a0a7899 */ /* 0x000fe4000800063f */
[----:B--234-:R-:W-:Y:S10]  /*cb70*/  @!P0 BRA `(.L_x_302) ;  /* 0x00000000002c8947 */ /* 0x01cff40003800000 */
[----:B------:R-:W-:-:S04]  /*cb80*/  ISETP.NE.U32.AND P1, PT, RZ, UR14, PT ;  /* 0x0000000eff007c0c */ /* 0x000fc8000bf25070 */
[----:B------:R-:W-:-:S13]  /*cb90*/  ISETP.NE.AND.EX P1, PT, RZ, UR15, PT, P1 ;  /* 0x0000000fff007c0c */ /* 0x000fda000bf25310 */
[----:B------:R-:W-:Y:S05]  /*cba0*/  @!P1 BRA `(.L_x_303) ;  /* 0x0000000000189947 */ /* 0x000fea0003800000 */
[----:B------:R-:W2:Y:S01]  /*cbb0*/  LDC.64 R4, c[0x0][0x588] ;  /* 0x00016200ff047b82 */ /* 0x000ea20000000a00 */
[----:B------:R-:W-:-:S04]  /*cbc0*/  IMAD R3, R6, UR24, RZ ;  /* 0x0000001806037c24 */ /* 0x000fc8000f8e02ff */
[----:B--2---:R-:W-:-:S05]  /*cbd0*/  IMAD.WIDE R4, R3, 0x4, R4 ;  /* 0x0000000403047825 */ /* 0x004fca00078e0204 */
[----:B-1---5:R3:W5:Y:S01]  /*cbe0*/  LDG.E R8, desc[UR40][R4.64] ;  /* 0x0000002804087981 */ /* 0x022762000c1e1900 */
[----:B------:R-:W-:Y:S01]  /*cbf0*/  IMAD.MOV.U32 R3, RZ, RZ, 0x1 ;  /* 0x00000001ff037424 */ /* 0x000fe200078e00ff */
[----:B------:R-:W-:Y:S06]  /*cc00*/  BRA `(.L_x_302) ;  /* 0x0000000000087947 */ /* 0x000fec0003800000 */
.L_x_303:
[----:B-1---5:R-:W2:Y:S01]  /*cc10*/  LDC R8, c[0x0][0x580] ;  /* 0x00016000ff087b82 */ /* 0x022ea20000000800 */
[----:B------:R-:W-:-:S07]  /*cc20*/  MOV R3, 0x1 ;  /* 0x0000000100037802 */ /* 0x000fce0000000f00 */
.L_x_302:
[----:B------:R-:W-:Y:S05]  /*cc30*/  @!P0 BRA `(.L_x_304) ;  /* 0x00000000001c8947 */ /* 0x000fea0003800000 */
[----:B------:R-:W-:-:S13]  /*cc40*/  LOP3.LUT P2, RZ, R3, 0xff, RZ, 0xc0, !PT ;  /* 0x000000ff03ff7812 */ /* 0x000fda000784c0ff */
[----:B---3--:R-:W3:Y:S02]  /*cc50*/  @!P2 LDC.64 R4, c[0x0][0x588] ;  /* 0x00016200ff04ab82 */ /* 0x008ee40000000a00 */
[----:B---3--:R-:W-:-:S04]  /*cc60*/  @!P2 ISETP.NE.U32.AND P0, PT, R4, RZ, PT ;  /* 0x000000ff0400a20c */ /* 0x008fc80003f05070 */
[----:B------:R-:W-:Y:S02]  /*cc70*/  @!P2 ISETP.NE.AND.EX P1, PT, R5, RZ, PT, P0 ;  /* 0x000000ff0500a20c */ /* 0x000fe40003f25300 */
[----:B-12--5:R-:W-:Y:S02]  /*cc80*/  @P2 FSETP.EQ.AND P0, PT, R8, RZ, PT ;  /* 0x000000ff0800220b */ /* 0x026fe40003f02000 */
[----:B------:R-:W-:Y:S01]  /*cc90*/  @!P2 PLOP3.LUT P0, PT, P1, PT, PT, 0x8, 0x0 ;  /* 0x000000000000a81c */ /* 0x000fe20000f0e170 */
[----:B------:R-:W-:-:S12]  /*cca0*/  BRA `(.L_x_305) ;  /* 0x0000000000047947 */ /* 0x000fd80003800000 */
.L_x_304:
[----:B-12--5:R-:W-:-:S13]  /*ccb0*/  FSETP.EQ.AND P0, PT, R8, RZ, PT ;  /* 0x000000ff0800720b */ /* 0x026fda0003f02000 */
.L_x_305:
[----:B------:R-:W-:Y:S02]  /*ccc0*/  ISETP.NE.AND P2, PT, R11, 0x3, PT ;  /* 0x000000030b00780c */ /* 0x000fe40003f45270 */
[----:B------:R-:W-:-:S04]  /*ccd0*/  ELECT P1, URZ, PT ;  /* 0x00000000003f782f */ /* 0x000fc80003820000 */
[----:B------:R-:W-:-:S07]  /*cce0*/  PLOP3.LUT P0, PT, P1, P0, PT, 0x20, 0x0 ;  /* 0x000000000000781c */ /* 0x000fce0000f00470 */
[----:B------:R-:W-:Y:S06]  /*ccf0*/  @!P2 BRA `(.L_x_306) ;  /* 0x000000000004a947 */ /* 0x000fec0003800000 */
[----:B------:R-:W-:Y:S01]  /*cd00*/  BPT.TRAP 0x1 ;  /* 0x000000040000795c */ /* 0x000fe20000300000 */
.L_x_306:
[----:B------:R-:W1:Y:S01]  /*cd10*/  S2UR UR36, SR_CgaCtaId ;  /* 0x00000000002479c3 */ /* 0x000e620000008800 */
[----:B------:R-:W-:Y:S01]  /*cd20*/  UMOV UR4, 0x400 ;  /* 0x0000040000047882 */ /* 0x000fe20000000000 */
[----:B---3--:R-:W-:Y:S01]  /*cd30*/  SHF.L.U32 R4, R9, 0x1f, RZ ;  /* 0x0000001f09047819 */ /* 0x008fe200000006ff */
[----:B-1----:R-:W-:-:S09]  /*cd40*/  ULEA UR5, UR36, UR4, 0x18 ;  /* 0x0000000424057291 */ /* 0x002fd2000f8ec03f */
[----:B------:R-:W1:Y:S02]  /*cd50*/  SYNCS.PHASECHK.TRANS64.TRYWAIT P1, [UR5+0xe0], R4 ;  /* 0x0000e004ff0075a7 */ /* 0x000e640008020145 */
[----:B-1----:R-:W-:Y:S05]  /*cd60*/  @!P1 BRA `(.L_x_307) ;  /* 0x0000002400289947 */ /* 0x002fea0003800000 */
.L_x_376:
[----:B------:R-:W-:Y:S04]  /*cd70*/  BSSY B0, `(.L_x_308) ;  /* 0x000000e000007945 */ /* 0x000fe80003800000 */
[----:B------:R-:W-:Y:S05]  /*cd80*/  @!P0 BRA `(.L_x_309) ;  /* 0x0000000000308947 */ /* 0x000fea0003800000 */
[----:B------:R-:W-:Y:S01]  /*cd90*/  R2UR UR12, R6 ;  /* 0x00000000060c72ca */ /* 0x000fe200000e0000 */
[----:B------:R-:W-:Y:S02]  /*cda0*/  UIADD3 UR16, UP0, UR6, 0x3f0, URZ ;  /* 0x000003f006107890 */ /* 0x000fe4000ff1e03f */
[----:B------:R-:W-:Y:S02]  /*cdb0*/  UIADD3 UR8, UR5, 0x200, URZ ;  /* 0x0000020005087890 */ /* 0x000fe4000fffe03f */
[----:B------:R-:W-:Y:S02]  /*cdc0*/  UIADD3 UR9, UR5, 0xc0, URZ ;  /* 0x000000c005097890 */ /* 0x000fe4000fffe03f */
[----:B------:R-:W-:Y:S01]  /*cdd0*/  UIADD3.X UR17, URZ, UR7, URZ, UP0, !UPT ;  /* 0x000000073f117290 */ /* 0x000fe200087fe43f */
[----:B------:R-:W-:Y:S01]  /*cde0*/  UMOV UR18, 0x0 ;  /* 0x0000000000127882 */ /* 0x000fe20000000000 */
[----:B------:R-:W-:-:S07]  /*cdf0*/  UMOV UR19, 0x10000000 ;  /* 0x1000000000137882 */ /* 0x000fce0000000000 */
[----:B------:R2:W-:Y:S02]  /*ce00*/  UTMALDG.3D [UR8], [UR16], desc[UR18] ;  /* 0x00001208100075b4 */ /* 0x0005e40008011000 */
[----:B--2---:R-:W-:Y:S05]  /*ce10*/  @!P2 BRA `(.L_x_310) ;  /* 0x000000000004a947 */ /* 0x004fea0003800000 */
[----:B------:R-:W-:Y:S01]  /*ce20*/  BPT.TRAP 0x1 ;  /* 0x000000040000795c */ /* 0x000fe20000300000 */
.L_x_310:
[----:B-1----:R-:W1:Y:S02]  /*ce30*/  LDC R5, c[0x0][0x800] ;  /* 0x00020000ff057b82 */ /* 0x002e640000000800 */
[----:B-1----:R2:W-:Y:S02]  /*ce40*/  SYNCS.ARRIVE.TRANS64.RED.A0TR RZ, [UR5+0xc0], R5 ;  /* 0x0000c005ffff79a7 */ /* 0x0025e40008300405 */
.L_x_309:
[----:B------:R-:W-:Y:S05]  /*ce50*/  BSYNC B0 ;  /* 0x0000000000007941 */ /* 0x000fea0003800000 */
.L_x_308:
[----:B------:R-:W-:Y:S05]  /*ce60*/  @!P2 BRA `(.L_x_311) ;  /* 0x000000000004a947 */ /* 0x000fea0003800000 */
[----:B------:R-:W-:Y:S01]  /*ce70*/  BPT.TRAP 0x1 ;  /* 0x000000040000795c */ /* 0x000fe20000300000 */
.L_x_311:
[----:B------:R-:W-:-:S04]  /*ce80*/  UIADD3 UR4, UR5, 0xc0, URZ ;  /* 0x000000c005047890 */ /* 0x000fc8000fffe03f */
[----:B------:R-:W-:-:S09]  /*ce90*/  UPRMT UR4, UR36, 0x654, UR4 ;  /* 0x0000065424047896 */ /* 0x000fd20008000004 */
[----:B------:R-:W-:Y:S01]  /*cea0*/  SYNCS.ARRIVE.TRANS64.RED.A1T0 RZ, [UR4], RZ ;  /* 0x000000ffffff79a7 */ /* 0x000fe20008100404 */
[----:B------:R-:W-:Y:S05]  /*ceb0*/  @!P2 BRA `(.L_x_312) ;  /* 0x000000000004a947 */ /* 0x000fea0003800000 */
[----:B------:R-:W-:Y:S01]  /*cec0*/  BPT.TRAP 0x1 ;  /* 0x000000040000795c */ /* 0x000fe20000300000 */
.L_x_312:
[----:B------:R-:W3:Y:S02]  /*ced0*/  SYNCS.PHASECHK.TRANS64.TRYWAIT P1, [UR5+0xe8], R4 ;  /* 0x0000e804ff0075a7 */ /* 0x000ee40008020145 */
[----:B---3--:R-:W-:Y:S05]  /*cee0*/  @!P1 BRA `(.L_x_313) ;  /* 0x0000002000e09947 */ /* 0x008fea0003800000 */
.L_x_377:
[----:B------:R-:W-:Y:S04]  /*cef0*/  BSSY B0, `(.L_x_314) ;  /* 0x0000010000007945 */ /* 0x000fe80003800000 */
[----:B------:R-:W-:Y:S05]  /*cf00*/  @!P0 BRA `(.L_x_315) ;  /* 0x0000000000388947 */ /* 0x000fea0003800000 */
[----:B------:R-:W-:Y:S01]  /*cf10*/  UIADD3 UR8, UP0, UR6, 0x3f0, URZ ;  /* 0x000003f006087890 */ /* 0x000fe2000ff1e03f */
[----:B------:R-:W-:Y:S01]  /*cf20*/  R2UR UR20, R6 ;  /* 0x00000000061472ca */ /* 0x000fe200000e0000 */
[----:B------:R-:W-:Y:S02]  /*cf30*/  UIADD3 UR18, UR10, 0x20, URZ ;  /* 0x000000200a127890 */ /* 0x000fe4000fffe03f */
[----:B------:R-:W-:Y:S02]  /*cf40*/  UIADD3 UR16, UR5, 0x1200, URZ ;  /* 0x0000120005107890 */ /* 0x000fe4000fffe03f */
[----:B------:R-:W-:Y:S02]  /*cf50*/  UIADD3 UR17, UR5, 0xc8, URZ ;  /* 0x000000c805117890 */ /* 0x000fe4000fffe03f */
[----:B------:R-:W-:Y:S01]  /*cf60*/  UIADD3.X UR9, URZ, UR7, URZ, UP0, !UPT ;  /* 0x000000073f097290 */ /* 0x000fe200087fe43f */
[----:B------:R-:W-:Y:S01]  /*cf70*/  UMOV UR12, 0x0 ;  /* 0x00000000000c7882 */ /* 0x000fe20000000000 */
[----:B------:R-:W-:Y:S01]  /*cf80*/  UMOV UR13, 0x10000000 ;  /* 0x10000000000d7882 */ /* 0x000fe20000000000 */
[----:B------:R-:W-:-:S06]  /*cf90*/  UMOV UR19, UR11 ;  /* 0x0000000b00137c82 */ /* 0x000fcc0008000000 */
[----:B------:R3:W-:Y:S02]  /*cfa0*/  UTMALDG.3D [UR16], [UR8], desc[UR12] ;  /* 0x00000c10080075b4 */ /* 0x0007e40008011000 */
[----:B---3--:R-:W-:Y:S05]  /*cfb0*/  @!P2 BRA `(.L_x_316) ;  /* 0x000000000004a947 */ /* 0x008fea0003800000 */
[----:B------:R-:W-:Y:S01]  /*cfc0*/  BPT.TRAP 0x1 ;  /* 0x000000040000795c */ /* 0x000fe20000300000 */
.L_x_316:
[----:B-12---:R-:W1:Y:S02]  /*cfd0*/  LDC R5, c[0x0][0x800] ;  /* 0x00020000ff057b82 */ /* 0x006e640000000800 */
[----:B-1----:R3:W-:Y:S02]  /*cfe0*/  SYNCS.ARRIVE.TRANS64.RED.A0TR RZ, [UR5+0xc8], R5 ;  /* 0x0000c805ffff79a7 */ /* 0x0027e40008300405 */
.L_x_315:
[----:B------:R-:W-:Y:S05]  /*cff0*/  BSYNC B0 ;  /* 0x0000000000007941 */ /* 0x000fea0003800000 */
.L_x_314:
[----:B------:R-:W-:Y:S05]  /*d000*/  @!P2 BRA `(.L_x_317) ;  /* 0x000000000004a947 */ /* 0x000fea0003800000 */
[----:B------:R-:W-:Y:S01]  /*d010*/  BPT.TRAP 0x1 ;  /* 0x000000040000795c */ /* 0x000fe20000300000 */
.L_x_317:
[----:B------:R-:W-:-:S04]  /*d020*/  UIADD3 UR4, UR5, 0xc8, URZ ;  /* 0x000000c805047890 */ /* 0x000fc8000fffe03f */
[----:B------:R-:W-:-:S09]  /*d030*/  UPRMT UR4, UR36, 0x654, UR4 ;  /* 0x0000065424047896 */ /* 0x000fd20008000004 */
[----:B------:R-:W-:Y:S01]  /*d040*/  SYNCS.ARRIVE.TRANS64.RED.A1T0 RZ, [UR4], RZ ;  /* 0x000000ffffff79a7 */ /* 0x000fe20008100404 */
[----:B------:R-:W-:Y:S05]  /*d050*/  @!P2 BRA `(.L_x_318) ;  /* 0x000000000004a947 */ /* 0x000fea0003800000 */
[----:B------:R-:W-:Y:S01]  /*d060*/  BPT.TRAP 0x1 ;  /* 0x000000040000795c */ /* 0x000fe20000300000 */
.L_x_318:
[----:B------:R-:W4:Y:S02]  /*d070*/  SYNCS.PHASECHK.TRANS64.TRYWAIT P1, [UR5+0xf0], R4 ;  /* 0x0000f004ff0075a7 */ /* 0x000f240008020145 */
[----:B----4-:R-:W-:Y:S05]  /*d080*/  @!P1 BRA `(.L_x_319) ;  /* 0x0000002000909947 */ /* 0x010fea0003800000 */
.L_x_378:
        /* <DEDUP_REMOVED lines=12> */
[----:B----4-:R-:W-:Y:S05]  /*d150*/  @!P2 BRA `(.L_x_322) ;  /* 0x000000000004a947 */ /* 0x010fea0003800000 */
[----:B------:R-:W-:Y:S01]  /*d160*/  BPT.TRAP 0x1 ;  /* 0x000000040000795c */ /* 0x000fe20000300000 */
.L_x_322:
[----:B-123--:R-:W1:Y:S02]  /*d170*/  LDC R5, c[0x0][0x800] ;  /* 0x00020000ff057b82 */ /* 0x00ee640000000800 */
[----:B-1----:R4:W-:Y:S02]  /*d180*/  SYNCS.ARRIVE.TRANS64.RED.A0TR RZ, [UR5+0xd0], R5 ;  /* 0x0000d005ffff79a7 */ /* 0x0029e40008300405 */
.L_x_321:
[----:B------:R-:W-:Y:S05]  /*d190*/  BSYNC B0 ;  /* 0x0000000000007941 */ /* 0x000fea0003800000 */
.L_x_320:
[----:B------:R-:W-:Y:S05]  /*d1a0*/  @!P2 BRA `(.L_x_323) ;  /* 0x000000000004a947 */ /* 0x000fea0003800000 */
[----:B------:R-:W-:Y:S01]  /*d1b0*/  BPT.TRAP 0x1 ;  /* 0x000000040000795c */ /* 0x000fe20000300000 */
.L_x_323:
[----:B------:R-:W-:-:S04]  /*d1c0*/  UIADD3 UR4, UR5, 0xd0, URZ ;  /* 0x000000d005047890 */ /* 0x000fc8000fffe03f */
[----:B------:R-:W-:-:S09]  /*d1d0*/  UPRMT UR4, UR36, 0x654, UR4 ;  /* 0x0000065424047896 */ /* 0x000fd20008000004 */
[----:B------:R-:W-:Y:S01]  /*d1e0*/  SYNCS.ARRIVE.TRANS64.RED.A1T0 RZ, [UR4], RZ ;  /* 0x000000ffffff79a7 */ /* 0x000fe20008100404 */
[----:B------:R-:W-:Y:S05]  /*d1f0*/  @!P2 BRA `(.L_x_324) ;  /* 0x000000000004a947 */ /* 0x000fea0003800000 */
[----:B------:R-:W-:Y:S01]  /*d200*/  BPT.TRAP 0x1 ;  /* 0x000000040000795c */ /* 0x000fe20000300000 */
.L_x_324:
[----:B------:R-:W5:Y:S02]  /*d210*/  SYNCS.PHASECHK.TRANS64.TRYWAIT P1, [UR5+0xf8], R4 ;  /* 0x0000f804ff0075a7 */ /* 0x000f640008020145 */
[----:B-----5:R-:W-:Y:S05]  /*d220*/  @!P1 BRA `(.L_x_325) ;  /* 0x0000002000409947 */ /* 0x020fea0003800000 */
.L_x_379:
[----:B------:R-:W-:Y:S04]  /*d230*/  BSSY B0, `(.L_x_326) ;  /* 0x0000010000007945 */ /* 0x000fe80003800000 */
[----:B------:R-:W-:Y:S05]  /*d240*/  @!P0 BRA `(.L_x_327) ;  /* 0x0000000000388947 */ /* 0x000fea0003800000 */
[----:B------:R-:W-:Y:S01]  /*d250*/  R2UR UR20, R6 ;  /* 0x00000000061472ca */ /* 0x000fe200000e0000 */
[----:B------:R-:W-:Y:S02]  /*d260*/  UIADD3 UR8, UP0, UR6, 0x3f0, URZ ;  /* 0x000003f006087890 */ /* 0x000fe4000ff1e03f */
        /* <DEDUP_REMOVED lines=8> */
[----:B-1----:R-:W-:Y:S05]  /*d2f0*/  @!P2 BRA `(.L_x_328) ;  /* 0x000000000004a947 */ /* 0x002fea0003800000 */
[----:B------:R-:W-:Y:S01]  /*d300*/  BPT.TRAP 0x1 ;  /* 0x000000040000795c */ /* 0x000fe20000300000 */
.L_x_328:
[----:B------:R-:W1:Y:S02]  /*d310*/  LDC R4, c[0x0][0x800] ;  /* 0x00020000ff047b82 */ /* 0x000e640000000800 */
[----:B-1----:R1:W-:Y:S02]  /*d320*/  SYNCS.ARRIVE.TRANS64.RED.A0TR RZ, [UR5+0xd8], R4 ;  /* 0x0000d804ffff79a7 */ /* 0x0023e40008300405 */
.L_x_327:
[----:B------:R-:W-:Y:S05]  /*d330*/  BSYNC B0 ;  /* 0x0000000000007941 */ /* 0x000fea0003800000 */
.L_x_326:
[----:B------:R-:W-:Y:S05]  /*d340*/  @!P2 BRA `(.L_x_329) ;  /* 0x000000000004a947 */ /* 0x000fea0003800000 */
[----:B------:R-:W-:Y:S01]  /*d350*/  BPT.TRAP 0x1 ;  /* 0x000000040000795c */ /* 0x000fe20000300000 */
.L_x_329:
[----:B------:R-:W-:Y:S01]  /*d360*/  IADD3 R16, P0, R16, UR38, RZ ;  /* 0x0000002610107c10 */ /* 0x000fe2000ff1e0ff */
[----:B------:R-:W-:Y:S01]  /*d370*/  UIADD3 UR4, UR5, 0xd8, URZ ;  /* 0x000000d805047890 */ /* 0x000fe2000fffe03f */
[----:B------:R-:W-:Y:S01]  /*d380*/  LOP3.LUT R9, R9, 0x1, RZ, 0x3c, !PT ;  /* 0x0000000109097812 */ /* 0x000fe200078e3cff */
[----:B------:R-:W-:Y:S01]  /*d390*/  IMAD.MOV.U32 R7, RZ, RZ, -0x1 ;  /* 0xffffffffff077424 */ /* 0x000fe200078e00ff */
[----:B------:R-:W-:Y:S01]  /*d3a0*/  IADD3.X R17, R17, UR37, RZ, P0, !PT ;  /* 0x0000002511117c10 */ /* 0x000fe200087fe4ff */
[----:B------:R-:W-:Y:S01]  /*d3b0*/  UPRMT UR4, UR36, 0x654, UR4 ;  /* 0x0000065424047896 */ /* 0x000fe20008000004 */
[----:B------:R-:W-:Y:S02]  /*d3c0*/  ISETP.GE.U32.AND P0, PT, R16, UR22, PT ;  /* 0x0000001610007c0c */ /* 0x000fe4000bf06070 */
[----:B-1----:R-:W-:Y:S02]  /*d3d0*/  PRMT R4, RZ, 0x7610, R4 ;  /* 0x00007610ff047816 */ /* 0x002fe40000000004 */
[----:B------:R-:W-:-:S02]  /*d3e0*/  ISETP.GE.U32.AND.EX P0, PT, R17, UR23, PT, P0 ;  /* 0x0000001711007c0c */ /* 0x000fc4000bf06100 */
[----:B------:R-:W-:Y:S02]  /*d3f0*/  MOV R20, 0xffffffff ;  /* 0xffffffff00147802 */ /* 0x000fe40000000f00 */
[----:B------:R-:W-:Y:S01]  /*d400*/  SYNCS.ARRIVE.TRANS64.RED.A1T0 RZ, [UR4], RZ ;  /* 0x000000ffffff79a7 */ /* 0x000fe20008100404 */
[----:B------:R-:W-:-:S08]  /*d410*/  MOV R6, 0xffffffff ;  /* 0xffffffff00067802 */ /* 0x000fd00000000f00 */
[----:B------:R-:W-:Y:S05]  /*d420*/  @P0 BRA `(.L_x_330) ;  /* 0x0000000400580947 */ /* 0x000fea0003800000 */
[----:B------:R-:W1:Y:S01]  /*d430*/  S2R R18, SR_CTAID.X ;  /* 0x0000000000127919 */ /* 0x000e620000002500 */
[----:B------:R-:W5:Y:S01]  /*d440*/  LDC.64 R14, c[0x0][0x8d0] ;  /* 0x00023400ff0e7b82 */ /* 0x000f620000000a00 */
[----:B------:R-:W-:Y:S01]  /*d450*/  ULDC UR4, c[0x0][0x150] ;  /* 0x0000540000047ab9 */ /* 0x000fe20000000800 */
[----:B------:R-:W-:Y:S01]  /*d460*/  MOV R22, R17 ;  /* 0x0000001100167202 */ /* 0x000fe20000000f00 */
[----:B------:R-:W1:Y:S05]  /*d470*/  S2R R20, SR_CTAID.Y ;  /* 0x0000000000147919 */ /* 0x000e6a0000002600 */
[----:B--234-:R-:W2:Y:S08]  /*d480*/  LDC R5, c[0x0][0x144] ;  /* 0x00005100ff057b82 */ /* 0x01ceb00000000800 */
[----:B------:R-:W3:Y:S01]  /*d490*/  LDC R21, c[0x0][0x8d8] ;  /* 0x00023600ff157b82 */ /* 0x000ee20000000800 */
[----:B-----5:R-:W-:-:S04]  /*d4a0*/  ISETP.NE.U32.AND P0, PT, R14, RZ, PT ;  /* 0x000000ff0e00720c */ /* 0x020fc80003f05070 */
[----:B------:R-:W-:Y:S02]  /*d4b0*/  ISETP.NE.AND.EX P0, PT, R15, RZ, PT, P0 ;  /* 0x000000ff0f00720c */ /* 0x000fe40003f05300 */
[----:B-1----:R-:W-:Y:S02]  /*d4c0*/  I2FP.F32.U32 R4, R18 ;  /* 0x0000001200047245 */ /* 0x002fe40000201000 */
[----:B------:R-:W-:-:S03]  /*d4d0*/  I2FP.F32.U32 R23, R20 ;  /* 0x0000001400177245 */ /* 0x000fc60000201000 */
[----:B------:R-:W-:-:S06]  /*d4e0*/  FMUL R4, R4, UR4 ;  /* 0x0000000404047c20 */ /* 0x000fcc0008400000 */
[----:B------:R-:W1:Y:S02]  /*d4f0*/  F2I.U32.TRUNC.NTZ R4, R4 ;  /* 0x0000000400047305 */ /* 0x000e64000020f000 */
[----:B-1----:R-:W-:-:S05]  /*d500*/  IADD3 R6, -R4, RZ, RZ ;  /* 0x000000ff04067210 */ /* 0x002fca0007ffe1ff */
[----:B--2---:R-:W-:Y:S02]  /*d510*/  IMAD R18, R5, R6, R18 ;  /* 0x0000000605127224 */ /* 0x004fe400078e0212 */
[----:B------:R-:W-:Y:S01]  /*d520*/  IMAD.MOV.U32 R6, RZ, RZ, R16 ;  /* 0x000000ffff067224 */ /* 0x000fe200078e0010 */
[----:B---3--:R-:W-:Y:S06]  /*d530*/  @!P0 BRA `(.L_x_331) ;  /* 0x0000000000308947 */ /* 0x008fec0003800000 */
[----:B------:R-:W1:Y:S02]  /*d540*/  LDC R5, c[0x0][0x8dc] ;  /* 0x00023700ff057b82 */ /* 0x000e640000000800 */
[----:B-1----:R-:W-:-:S04]  /*d550*/  IADD3 R5, P0, R16, R5, RZ ;  /* 0x0000000510057210 */ /* 0x002fc80007f1e0ff */
[----:B------:R-:W-:-:S05]  /*d560*/  IADD3.X R19, RZ, R17, RZ, P0, !PT ;  /* 0x00000011ff137210 */ /* 0x000fca00007fe4ff */
[----:B------:R-:W-:-:S04]  /*d570*/  IMAD.WIDE.U32 R6, R19, R14, RZ ;  /* 0x0000000e13067225 */ /* 0x000fc800078e00ff */
[----:B------:R-:W-:-:S04]  /*d580*/  IMAD.WIDE.U32 R6, P0, R5, R15, R6 ;  /* 0x0000000f05067225 */ /* 0x000fc80007800006 */
[----:B------:R-:W-:Y:S01]  /*d590*/  IMAD.WIDE.U32 R4, R5, R14, RZ ;  /* 0x0000000e05047225 */ /* 0x000fe200078e00ff */
[----:B------:R-:W-:-:S04]  /*d5a0*/  MOV R4, R7 ;  /* 0x0000000700047202 */ /* 0x000fc80000000f00 */
[----:B------:R-:W-:Y:S01]  /*d5b0*/  IADD3 RZ, P1, R5, R6, RZ ;  /* 0x0000000605ff7210 */ /* 0x000fe20007f3e0ff */
[----:B------:R-:W-:-:S04]  /*d5c0*/  IMAD.X R5, RZ, RZ, RZ, P0 ;  /* 0x000000ffff057224 */ /* 0x000fc800000e06ff */
[----:B------:R-:W-:-:S04]  /*d5d0*/  IMAD.WIDE.U32.X R4, R19, R15, R4, P1 ;  /* 0x0000000f13047225 */ /* 0x000fc800008e0404 */
[----:B------:R-:W-:Y:S01]  /*d5e0*/  IMAD.MOV.U32 R22, RZ, RZ, R5 ;  /* 0x000000ffff167224 */ /* 0x000fe200078e0005 */
[----:B------:R-:W-:-:S07]  /*d5f0*/  MOV R6, R4 ;  /* 0x0000000400067202 */ /* 0x000fce0000000f00 */
.L_x_331:
[----:B------:R-:W-:Y:S01]  /*d600*/  ULDC UR4, c[0x0][0x154] ;  /* 0x0000550000047ab9 */ /* 0x000fe20000000800 */
[----:B------:R-:W1:Y:S01]  /*d610*/  LDC R7, c[0x0][0x148] ;  /* 0x00005200ff077b82 */ /* 0x000e620000000800 */
[----:B------:R-:W-:Y:S01]  /*d620*/  FMUL R14, R23, UR4 ;  /* 0x00000004170e7c20 */ /* 0x000fe20008400000 */
[----:B------:R-:W-:Y:S02]  /*d630*/  ISETP.NE.AND P2, PT, R2, 0x1, PT ;  /* 0x000000010200780c */ /* 0x000fe40003f45270 */
[-CC-:B------:R-:W-:Y:S02]  /*d640*/  SHF.R.U64 R19, R6, R21.reuse, R22.reuse ;  /* 0x0000001506137219 */ /* 0x180fe40000001216 */
[----:B------:R-:W-:Y:S01]  /*d650*/  SHF.R.U32.HI R21, RZ, R21, R22 ;  /* 0x00000015ff157219 */ /* 0x000fe20000011616 */
[----:B------:R-:W2:Y:S01]  /*d660*/  F2I.U32.TRUNC.NTZ R14, R14 ;  /* 0x0000000e000e7305 */ /* 0x000ea2000020f000 */
[----:B------:R-:W3:Y:S01]  /*d670*/  LDC.64 R4, c[0x0][0x8c8] ;  /* 0x00023200ff047b82 */ /* 0x000ee20000000a00 */
[----:B------:R-:W-:-:S04]  /*d680*/  IADD3 R23, P0, RZ, -R19, RZ ;  /* 0x80000013ff177210 */ /* 0x000fc80007f1e0ff */
[----:B------:R-:W-:-:S03]  /*d690*/  IADD3.X R21, RZ, ~R21, RZ, P0, !PT ;  /* 0x80000015ff157210 */ /* 0x000fc600007fe4ff */
[----:B------:R-:W4:Y:S01]  /*d6a0*/  LDC R22, c[0x0][0x8c0] ;  /* 0x00023000ff167b82 */ /* 0x000f220000000800 */
[----:B--2---:R-:W-:-:S07]  /*d6b0*/  IADD3 R15, -R14, RZ, RZ ;  /* 0x000000ff0e0f7210 */ /* 0x004fce0007ffe1ff */
[----:B------:R-:W2:Y:S01]  /*d6c0*/  LDC R26, c[0x0][0x8f0] ;  /* 0x00023c00ff1a7b82 */ /* 0x000ea20000000800 */
[----:B-1----:R-:W-:-:S07]  /*d6d0*/  @P2 IMAD R18, R7, R15, R20 ;  /* 0x0000000f07122224 */ /* 0x002fce00078e0214 */
[----:B------:R-:W1:Y:S01]  /*d6e0*/  LDC.64 R14, c[0x0][0x8e8] ;  /* 0x00023a00ff0e7b82 */ /* 0x000e620000000a00 */
[----:B---3--:R-:W-:-:S04]  /*d6f0*/  IMAD R6, R21, R4, RZ ;  /* 0x0000000415067224 */ /* 0x008fc800078e02ff */
[C---:B------:R-:W-:Y:S02]  /*d700*/  IMAD R7, R23.reuse, R5, R6 ;  /* 0x0000000517077224 */ /* 0x040fe400078e0206 */
[----:B------:R-:W-:Y:S01]  /*d710*/  IMAD.WIDE.U32 R4, R23, R4, R16 ;  /* 0x0000000417047225 */ /* 0x000fe200078e0010 */
[----:B------:R-:W3:Y:S03]  /*d720*/  LDC R21, c[0x0][0x8b0] ;  /* 0x00022c00ff157b82 */ /* 0x000ee60000000800 */
[----:B------:R-:W-:-:S05]  /*d730*/  IMAD.IADD R5, R5, 0x1, R7 ;  /* 0x0000000105057824 */ /* 0x000fca00078e0207 */
[----:B------:R-:W5:Y:S01]  /*d740*/  LDC R6, c[0x0][0x900] ;  /* 0x00024000ff067b82 */ /* 0x000f620000000800 */
[-CC-:B----4-:R-:W-:Y:S02]  /*d750*/  SHF.R.U64 R25, R4, R22.reuse, R5.reuse ;  /* 0x0000001604197219 */ /* 0x190fe40000001205 */
[----:B------:R-:W-:-:S05]  /*d760*/  SHF.R.U32.HI R4, RZ, R22, R5 ;  /* 0x00000016ff047219 */ /* 0x000fca0000011605 */
[----:B------:R-:W4:Y:S01]  /*d770*/  LDC R22, c[0x0][0x8e0] ;  /* 0x00023800ff167b82 */ /* 0x000f220000000800 */
[----:B-1----:R-:W-:-:S04]  /*d780*/  ISETP.NE.U32.AND P0, PT, R14, RZ, PT ;  /* 0x000000ff0e00720c */ /* 0x002fc80003f05070 */
[----:B------:R-:W-:-:S03]  /*d790*/  ISETP.NE.AND.EX P0, PT, R15, RZ, PT, P0 ;  /* 0x000000ff0f00720c */ /* 0x000fc60003f05300 */
[----:B------:R-:W1:Y:S01]  /*d7a0*/  LDC R23, c[0x0][0x8b8] ;  /* 0x00022e00ff177b82 */ /* 0x000e620000000800 */
[-CC-:B---3--:R-:W-:Y:S02]  /*d7b0*/  SHF.R.U64 R24, R25, R21.reuse, R4.reuse ;  /* 0x0000001519187219 */ /* 0x188fe40000001204 */
[----:B------:R-:W-:-:S05]  /*d7c0*/  SHF.R.U32.HI R5, RZ, R21, R4 ;  /* 0x00000015ff057219 */ /* 0x000fca0000011604 */
[----:B------:R-:W3:Y:S01]  /*d7d0*/  LDC R20, c[0x0][0x8a8] ;  /* 0x00022a00ff147b82 */ /* 0x000ee20000000800 */
[-CC-:B-----5:R-:W-:Y:S02]  /*d7e0*/  SHF.R.U64 R21, R24, R6.reuse, R5.reuse ;  /* 0x0000000618157219 */ /* 0x1a0fe40000001205 */
[----:B------:R-:W-:Y:S02]  /*d7f0*/  SHF.R.U32.HI R27, RZ, R6, R5 ;  /* 0x00000006ff1b7219 */ /* 0x000fe40000011605 */
[----:B------:R-:W-:Y:S02]  /*d800*/  MOV R4, R21 ;  /* 0x0000001500047202 */ /* 0x000fe40000000f00 */
[----:B------:R-:W-:Y:S01]  /*d810*/  MOV R5, R27 ;  /* 0x0000001b00057202 */ /* 0x000fe20000000f00 */
[----:B--2---:R-:W-:Y:S06]  /*d820*/  @!P0 BRA `(.L_x_332) ;  /* 0x0000000000288947 */ /* 0x004fec0003800000 */
[----:B------:R-:W2:Y:S02]  /*d830*/  LDC R4, c[0x0][0x8f4] ;  /* 0x00023d00ff047b82 */ /* 0x000ea40000000800 */
[----:B--2---:R-:W-:-:S05]  /*d840*/  IADD3 R5, P0, R21, R4, RZ ;  /* 0x0000000415057210 */ /* 0x004fca0007f1e0ff */
[----:B------:R-:W-:-:S04]  /*d850*/  IMAD.X R27, RZ, RZ, R27, P0 ;  /* 0x000000ffff1b7224 */ /* 0x000fc800000e061b */
[----:B------:R-:W-:-:S04]  /*d860*/  IMAD.WIDE.U32 R6, R27, R14, RZ ;  /* 0x0000000e1b067225 */ /* 0x000fc800078e00ff */
[----:B------:R-:W-:-:S04]  /*d870*/  IMAD.WIDE.U32 R6, P0, R5, R15, R6 ;  /* 0x0000000f05067225 */ /* 0x000fc80007800006 */
[----:B------:R-:W-:Y:S01]  /*d880*/  IMAD.WIDE.U32 R4, R5, R14, RZ ;  /* 0x0000000e05047225 */ /* 0x000fe200078e00ff */
[----:B------:R-:W-:-:S04]  /*d890*/  MOV R4, R7 ;  /* 0x0000000700047202 */ /* 0x000fc80000000f00 */
[----:B------:R-:W-:Y:S02]  /*d8a0*/  IADD3 RZ, P1, R5, R6, RZ ;  /* 0x0000000605ff7210 */ /* 0x000fe40007f3e0ff */
[----:B------:R-:W-:-:S03]  /*d8b0*/  IADD3.X R5, RZ, RZ, RZ, P0, !PT ;  /* 0x000000ffff057210 */ /* 0x000fc600007fe4ff */
[----:B------:R-:W-:-:S08]  /*d8c0*/  IMAD.WIDE.U32.X R4, R27, R15, R4, P1 ;  /* 0x0000000f1b047225 */ /* 0x000fd000008e0404 */
.L_x_332:
[----:B------:R-:W-:Y:S02]  /*d8d0*/  SHF.R.U64 R26, R4, R26, R5 ;  /* 0x0000001a041a7219 */ /* 0x000fe40000001205 */
[----:B------:R-:W-:Y:S02]  /*d8e0*/  LOP3.LUT R5, R24, R13, RZ, 0xc0, !PT ;  /* 0x0000000d18057212 */ /* 0x000fe400078ec0ff */
[----:B------:R-:W-:Y:S01]  /*d8f0*/  LOP3.LUT R25, R25, R12, RZ, 0xc0, !PT ;  /* 0x0000000c19197212 */ /* 0x000fe200078ec0ff */
[----:B------:R-:W-:Y:S01]  /*d900*/  IMAD.MOV R4, RZ, RZ, -R26 ;  /* 0x000000ffff047224 */ /* 0x000fe200078e0a1a */
[----:B------:R-:W-:Y:S01]  /*d910*/  MOV R6, R19 ;  /* 0x0000001300067202 */ /* 0x000fe20000000f00 */
[----:B------:R-:W-:Y:S02]  /*d920*/  IMAD R5, R10, R26, R5 ;  /* 0x0000001a0a057224 */ /* 0x000fe400078e0205 */
[----:B----4-:R-:W-:Y:S01]  /*d930*/  IMAD R21, R4, R22, R21 ;  /* 0x0000001604157224 */ /* 0x010fe200078e0215 */
[----:B------:R-:W-:Y:S01]  /*d940*/  MOV R4, 0x1 ;  /* 0x0000000100047802 */ /* 0x000fe20000000f00 */
[----:B-1----:R-:W-:-:S02]  /*d950*/  IMAD R18, R5, R23, R18 ;  /* 0x0000001705127224 */ /* 0x002fc400078e0212 */
[----:B---3--:R-:W-:-:S05]  /*d960*/  IMAD R21, R21, R20, R25 ;  /* 0x0000001415157224 */ /* 0x008fca00078e0219 */
[----:B------:R-:W-:Y:S02]  /*d970*/  SEL R7, R21, R18, !P2 ;  /* 0x0000001215077207 */ /* 0x000fe40005000000 */
[----:B------:R-:W-:-:S07]  /*d980*/  SEL R20, R18, R21, !P2 ;  /* 0x0000001512147207 */ /* 0x000fce0005000000 */
.L_x_330:
[----:B------:R-:W-:-:S13]  /*d990*/  LOP3.LUT P0, RZ, R4, 0xff, RZ, 0xc0, !PT ;  /* 0x000000ff04ff7812 */ /* 0x000fda000780c0ff */
[----:B------:R-:W-:Y:S05]  /*d9a0*/  @P0 BRA `(.L_x_333) ;  /* 0xfffffff000580947 */ /* 0x000fea000383ffff */
.L_x_301:
[----:B------:R-:W-:Y:S01]  /*d9b0*/  ELECT P0, URZ, PT ;  /* 0x00000000003f782f */ /* 0x000fe20003800000 */
[----:B------:R-:W-:-:S12]  /*d9c0*/  BSSY B0, `(.L_x_334) ;  /* 0x000001b000007945 */ /* 0x000fd80003800000 */
[----:B------:R-:W-:Y:S05]  /*d9d0*/  @!P0 BRA `(.L_x_335) ;  /* 0x0000000000648947 */ /* 0x000fea0003800000 */
[----:B------:R-:W-:-:S04]  /*d9e0*/  LOP3.LUT R0, R0, 0x2, RZ, 0xfc, !PT ;  /* 0x0000000200007812 */ /* 0x000fc800078efcff */
[----:B------:R-:W-:-:S13]  /*d9f0*/  ISETP.NE.AND P1, PT, R0, 0x3, PT ;  /* 0x000000030000780c */ /* 0x000fda0003f25270 */
[----:B------:R-:W-:Y:S05]  /*da00*/  @!P1 BRA `(.L_x_336) ;  /* 0x0000000000049947 */ /* 0x000fea0003800000 */
[----:B------:R-:W-:Y:S01]  /*da10*/  BPT.TRAP 0x1 ;  /* 0x000000040000795c */ /* 0x000fe20000300000 */
.L_x_336:
[----:B------:R-:W-:Y:S01]  /*da20*/  IMAD.U32 R3, RZ, RZ, UR36 ;  /* 0x00000024ff037e24 */ /* 0x000fe2000f8e00ff */
[----:B------:R-:W-:Y:S02]  /*da30*/  MOV R2, 0x400 ;  /* 0x0000040000027802 */ /* 0x000fe40000000f00 */
[----:B------:R-:W-:Y:S02]  /*da40*/  SHF.L.U32 R0, R9, 0x1f, RZ ;  /* 0x0000001f09007819 */ /* 0x000fe400000006ff */
[----:B------:R-:W-:-:S04]  /*da50*/  LEA R3, R3, R2, 0x18 ;  /* 0x0000000203037211 */ /* 0x000fc800078ec0ff */
[----:B------:R-:W1:Y:S02]  /*da60*/  SYNCS.PHASECHK.TRANS64.TRYWAIT P0, [R3+URZ+0xe0], R0 ;  /* 0x0000e000030075a7 */ /* 0x000e64000800017f */
[----:B-1----:R-:W-:Y:S05]  /*da70*/  @!P0 BRA `(.L_x_337) ;  /* 0x0000001800448947 */ /* 0x002fea0003800000 */
.L_x_380:
[----:B------:R-:W-:Y:S05]  /*da80*/  @!P1 BRA `(.L_x_338) ;  /* 0x0000000000049947 */ /* 0x000fea0003800000 */
[----:B------:R-:W-:Y:S01]  /*da90*/  BPT.TRAP 0x1 ;  /* 0x000000040000795c */ /* 0x000fe20000300000 */
.L_x_338:
[----:B------:R-:W1:Y:S02]  /*daa0*/  SYNCS.PHASECHK.TRANS64.TRYWAIT P0, [R3+URZ+0xe8], R0 ;  /* 0x0000e800030075a7 */ /* 0x000e64000800017f */
[----:B-1----:R-:W-:Y:S05]  /*dab0*/  @!P0 BRA `(.L_x_339) ;  /* 0x0000001800488947 */ /* 0x002fea0003800000 */
.L_x_381:
[----:B------:R-:W-:Y:S05]  /*dac0*/  @!P1 BRA `(.L_x_340) ;  /* 0x0000000000049947 */ /* 0x000fea0003800000 */
[----:B------:R-:W-:Y:S01]  /*dad0*/  BPT.TRAP 0x1 ;  /* 0x000000040000795c */ /* 0x000fe20000300000 */
.L_x_340:
[----:B------:R-:W1:Y:S02]  /*dae0*/  SYNCS.PHASECHK.TRANS64.TRYWAIT P0, [R3+URZ+0xf0], R0 ;  /* 0x0000f000030075a7 */ /* 0x000e64000800017f */
[----:B-1----:R-:W-:Y:S05]  /*daf0*/  @!P0 BRA `(.L_x_341) ;  /* 0x00000018004c8947 */ /* 0x002fea0003800000 */
.L_x_382:
[----:B------:R-:W-:Y:S05]  /*db00*/  @!P1 BRA `(.L_x_342) ;  /* 0x0000000000049947 */ /* 0x000fea0003800000 */
[----:B------:R-:W-:Y:S01]  /*db10*/  BPT.TRAP 0x1 ;  /* 0x000000040000795c */ /* 0x000fe20000300000 */
.L_x_342:
[----:B------:R-:W-:-:S07]  /*db20*/  SHF.L.U32 R0, R9, 0x1f, RZ ;  /* 0x0000001f09007819 */ /* 0x000fce00000006ff */
.L_x_343:
[----:B------:R1:W1:Y:S02]  /*db30*/  SYNCS.PHASECHK.TRANS64.TRYWAIT P0, [R3+URZ+0xf8], R0 ;  /* 0x0000f800030075a7 */ /* 0x000264000800017f */
[----:B-1----:R-:W-:Y:S05]  /*db40*/  @!P0 NANOSLEEP.SYNCS 0x989680 ;  /* 0x009896800000895d */ /* 0x002fea0003900000 */
[----:B------:R-:W1:Y:S02]  /*db50*/  @!P0 SYNCS.PHASECHK.TRANS64 P0, [R3+URZ+0xf8], R0 ;  /* 0x0000f800030085a7 */ /* 0x000e64000800007f */
[----:B-1----:R-:W-:Y:S05]  /*db60*/  @!P0 BRA `(.L_x_343) ;  /* 0xfffffffc00f08947 */ /* 0x002fea000383ffff */
.L_x_335:
[----:B------:R-:W-:Y:S05]  /*db70*/  BSYNC B0 ;  /* 0x0000000000007941 */ /* 0x000fea0003800000 */
.L_x_334:
[----:B------:R-:W-:Y:S05]  /*db80*/  EXIT ;  /* 0x000000000000794d */ /* 0x000fea0003800000 */
.L_x_296:
[----:B------:R-:W-:Y:S02]  /*db90*/  LOP3.LUT P0, RZ, R12, 0xff, RZ, 0xc0, !PT ;  /* 0x000000ff0cff7812 */ /* 0x000fe4000780c0ff */
[----:B------:R-:W-:Y:S02]  /*dba0*/  MOV R0, 0x1 ;  /* 0x0000000100007802 */ /* 0x000fe40000000f00 */
[----:B------:R-:W-:-:S09]  /*dbb0*/  MOV R12, RZ ;  /* 0x000000ff000c7202 */ /* 0x000fd20000000f00 */
[----:B------:R-:W-:Y:S05]  /*dbc0*/  @!P0 BRA `(.L_x_344) ;  /* 0x0000000c00188947 */ /* 0x000fea0003800000 */
[----:B------:R-:W1:Y:S01]  /*dbd0*/  LDC R0, c[0x0][0x28c] ;  /* 0x0000a300ff007b82 */ /* 0x000e620000000800 */
[----:B------:R-:W-:Y:S01]  /*dbe0*/  ULDC UR6, c[0x0][0x900] ;  /* 0x0002400000067ab9 */ /* 0x000fe20000000800 */
[----:B------:R-:W-:Y:S01]  /*dbf0*/  UMOV UR7, 0xffffffff ;  /* 0xffffffff00077882 */ /* 0x000fe20000000000 */
[----:B------:R-:W-:Y:S01]  /*dc00*/  BSSY B0, `(.L_x_344) ;  /* 0x00000c2000007945 */ /* 0x000fe20003800000 */
[----:B------:R-:W-:Y:S01]  /*dc10*/  USHF.L.U32 UR4, UR36, 0x6, URZ ;  /* 0x0000000624047899 */ /* 0x000fe2000800063f */
[----:B------:R-:W-:Y:S01]  /*dc20*/  MOV R10, 0x1 ;  /* 0x00000001000a7802 */ /* 0x000fe20000000f00 */
[----:B------:R-:W-:Y:S01]  /*dc30*/  USHF.L.U32 UR7, UR7, UR6, URZ ;  /* 0x0000000607077299 */ /* 0x000fe2000800063f */
[----:B------:R-:W-:Y:S01]  /*dc40*/  LOP3.LUT R9, R19, 0x2, RZ, 0xfc, !PT ;  /* 0x0000000213097812 */ /* 0x000fe200078efcff */
[----:B------:R-:W-:Y:S01]  /*dc50*/  IMAD.MOV.U32 R12, RZ, RZ, RZ ;  /* 0x000000ffff0c7224 */ /* 0x000fe200078e00ff */
[----:B------:R-:W-:Y:S01]  /*dc60*/  ULDC UR5, c[0x0][0x8a8] ;  /* 0x00022a0000057ab9 */ /* 0x000fe20000000800 */
[----:B------:R-:W-:Y:S01]  /*dc70*/  UMOV UR8, 0x1 ;  /* 0x0000000100087882 */ /* 0x000fe20000000000 */
[----:B------:R-:W-:-:S02]  /*dc80*/  USHF.L.U32 UR22, UR36, 0xc, URZ ;  /* 0x0000000c24167899 */ /* 0x000fc4000800063f */
[----:B------:R-:W-:Y:S02]  /*dc90*/  ULOP3.LUT UR4, UR4, 0x40, URZ, 0xc0, !UPT ;  /* 0x0000004004047892 */ /* 0x000fe4000f8ec03f */
[----:B------:R-:W-:Y:S02]  /*dca0*/  UIADD3 UR5, UR5, -0x1, URZ ;  /* 0xffffffff05057890 */ /* 0x000fe4000fffe03f */
[----:B------:R-:W-:Y:S02]  /*dcb0*/  USHF.L.U32 UR18, UR8, UR6, URZ ;  /* 0x0000000608127299 */ /* 0x000fe4000800063f */
[----:B------:R-:W-:Y:S01]  /*dcc0*/  ULOP3.LUT UR17, URZ, UR7, URZ, 0x33, !UPT ;  /* 0x000000073f117292 */ /* 0x000fe2000f8e333f */
[----:B------:R-:W-:Y:S01]  /*dcd0*/  ULDC.64 UR20, c[0x0][0x198] ;  /* 0x0000660000147ab9 */ /* 0x000fe20000000a00 */
[----:B-1----:R-:W-:-:S05]  /*dce0*/  VIADD R0, R0, 0x3f ;  /* 0x0000003f00007836 */ /* 0x002fca0000000000 */
[----:B------:R-:W-:-:S04]  /*dcf0*/  SHF.R.S32.HI R3, RZ, 0x1f, R0 ;  /* 0x0000001fff037819 */ /* 0x000fc80000011400 */
[----:B------:R-:W-:Y:S02]  /*dd00*/  LEA.HI R3, R3, R0, RZ, 0x6 ;  /* 0x0000000003037211 */ /* 0x000fe400078f30ff */
[----:B------:R-:W-:Y:S02]  /*dd10*/  MOV R0, 0x1 ;  /* 0x0000000100007802 */ /* 0x000fe40000000f00 */
[----:B------:R-:W-:-:S04]  /*dd20*/  SHF.R.S32.HI R3, RZ, 0x6, R3 ;  /* 0x00000006ff037819 */ /* 0x000fc80000011403 */
[----:B------:R-:W-:-:S07]  /*dd30*/  IADD3 R8, R3, 0x1, RZ ;  /* 0x0000000103087810 */ /* 0x000fce0007ffe0ff */
.L_x_355:
[----:B------:R-:W-:-:S03]  /*dd40*/  UMOV UR6, 0xffffffff ;  /* 0xffffffff00067882 */ /* 0x000fc60000000000 */
[----:B------:R-:W-:Y:S05]  /*dd50*/  BRA.DIV UR6, `(.L_x_345) ;  /* 0x0000001606c87947 */ /* 0x000fea000b800000 */
[----:B------:R-:W-:-:S13]  /*dd60*/  ELECT P6, URZ, PT ;  /* 0x00000000003f782f */ /* 0x000fda00038c0000 */
.L_x_385:
[----:B------:R-:W1:Y:S01]  /*dd70*/  LDC R4, c[0x0][0x28c] ;  /* 0x0000a300ff047b82 */ /* 0x000e620000000800 */
[----:B------:R-:W-:Y:S01]  /*dd80*/  BSSY B1, `(.L_x_346) ;  /* 0x0000037000017945 */ /* 0x000fe20003800000 */
[----:B-1----:R-:W-:-:S13]  /*dd90*/  ISETP.LT.OR P6, PT, R4, 0x1, !P6 ;  /* 0x000000010400780c */ /* 0x002fda00077c1670 */
[----:B------:R-:W-:Y:S05]  /*dda0*/  @P6 BRA `(.L_x_347) ;  /* 0x0000000000d06947 */ /* 0x000fea0003800000 */
[----:B------:R-:W-:Y:S01]  /*ddb0*/  LEA R15, R7, UR4, 0x7 ;  /* 0x00000004070f7c11 */ /* 0x000fe2000f8e38ff */
[----:B------:R-:W-:Y:S01]  /*ddc0*/  IMAD.MOV.U32 R21, RZ, RZ, RZ ;  /* 0x000000ffff157224 */ /* 0x000fe200078e00ff */
[----:B------:R-:W-:Y:S01]  /*ddd0*/  SHF.L.U32 R20, R20, 0x7, RZ ;  /* 0x0000000714147819 */ /* 0x000fe200000006ff */
[----:B------:R-:W-:Y:S01]  /*dde0*/  IMAD.MOV.U32 R7, RZ, RZ, R12 ;  /* 0x000000ffff077224 */ /* 0x000fe200078e000c */
[----:B------:R-:W-:Y:S02]  /*ddf0*/  MOV R4, R8 ;  /* 0x0000000800047202 */ /* 0x000fe40000000f00 */
[----:B------:R-:W-:-:S07]  /*de00*/  MOV R5, R0 ;  /* 0x0000000000057202 */ /* 0x000fce0000000f00 */
.L_x_350:
[----:B------:R-:W1:Y:S01]  /*de10*/  S2R R14, SR_CgaCtaId ;  /* 0x00000000000e7919 */ /* 0x000e620000008800 */
[----:B------:R-:W-:Y:S02]  /*de20*/  MOV R11, 0x400 ;  /* 0x00000400000b7802 */ /* 0x000fe40000000f00 */
[----:B------:R-:W-:-:S13]  /*de30*/  LOP3.LUT P1, RZ, R18, 0x7f, RZ, 0xc0, !PT ;  /* 0x0000007f12ff7812 */ /* 0x000fda000782c0ff */
[----:B------:R-:W2:Y:S01]  /*de40*/  @!P1 LDC R13, c[0x0][0x500] ;  /* 0x00014000ff0d9b82 */ /* 0x000ea20000000800 */
[----:B-1----:R-:W-:Y:S02]  /*de50*/  LEA R22, R14, R11, 0x18 ;  /* 0x0000000b0e167211 */ /* 0x002fe400078ec0ff */
[----:B------:R-:W-:Y:S02]  /*de60*/  SHF.L.U32 R11, R5, 0x1f, RZ ;  /* 0x0000001f050b7819 */ /* 0x000fe400000006ff */
[----:B------:R-:W-:-:S04]  /*de70*/  LEA R14, R7, R22, 0x3 ;  /* 0x00000016070e7211 */ /* 0x000fc800078e18ff */
[----:B------:R-:W1:Y:S02]  /*de80*/  SYNCS.PHASECHK.TRANS64.TRYWAIT P0, [R14+URZ+0x60], R11 ;  /* 0x0000600b0e0075a7 */ /* 0x000e64000800017f */
[----:B-12---:R-:W-:Y:S05]  /*de90*/  @!P0 BRA `(.L_x_348) ;  /* 0x0000001400988947 */ /* 0x006fea0003800000 */
.L_x_386:
[----:B-1----:R-:W-:Y:S01]  /*dea0*/  PRMT R11, R9, 0x9910, RZ ;  /* 0x00009910090b7816 */ /* 0x002fe200000000ff */
[----:B------:R1:W-:Y:S03]  /*deb0*/  @!P1 SYNCS.ARRIVE.TRANS64 RZ, [R14+URZ], R13 ;  /* 0x0000000d0eff99a7 */ /* 0x0003e6000800003f */
[----:B------:R-:W-:-:S13]  /*dec0*/  ISETP.NE.AND P0, PT, R11, 0x2, PT ;  /* 0x000000020b00780c */ /* 0x000fda0003f05270 */
[----:B-1----:R-:W-:Y:S05]  /*ded0*/  @P0 BRA `(.L_x_349) ;  /* 0x0000000000040947 */ /* 0x002fea0003800000 */
[----:B------:R-:W-:Y:S01]  /*dee0*/  BPT.TRAP 0x1 ;  /* 0x000000040000795c */ /* 0x000fe20000300000 */
.L_x_349:
[----:B------:R-:W-:Y:S01]  /*def0*/  R2UR UR7, R7 ;  /* 0x00000000070772ca */ /* 0x000fe200000e0000 */
[----:B------:R-:W-:Y:S01]  /*df00*/  VIADD R4, R4, 0xffffffff ;  /* 0xffffffff04047836 */ /* 0x000fe20000000000 */
[----:B------:R-:W-:Y:S01]  /*df10*/  R2UR UR16, R22 ;  /* 0x00000000161072ca */ /* 0x000fe200000e0000 */
[----:B------:R-:W-:Y:S01]  /*df20*/  UIADD3 UR6, UP0, UR20, 0xf0, URZ ;  /* 0x000000f014067890 */ /* 0x000fe2000ff1e03f */
[----:B------:R-:W-:Y:S01]  /*df30*/  R2UR UR9, R14 ;  /* 0x000000000e0972ca */ /* 0x000fe200000e0000 */
[----:B------:R-:W-:Y:S01]  /*df40*/  UIADD3 UR24, UP1, UR20, 0x1f0, URZ ;  /* 0x000001f014187890 */ /* 0x000fe2000ff3e03f */
[----:B------:R-:W-:Y:S01]  /*df50*/  R2UR UR11, R20 ;  /* 0x00000000140b72ca */ /* 0x000fe200000e0000 */
[----:B------:R-:W-:Y:S01]  /*df60*/  UMOV UR14, 0x0 ;  /* 0x00000000000e7882 */ /* 0x000fe20000000000 */
[----:B------:R-:W-:Y:S01]  /*df70*/  R2UR UR10, R21 ;  /* 0x00000000150a72ca */ /* 0x000fe200000e0000 */
[----:B------:R-:W-:Y:S01]  /*df80*/  UIADD3.X UR25, URZ, UR21, URZ, UP1, !UPT ;  /* 0x000000153f197290 */ /* 0x000fe20008ffe43f */
[----:B------:R-:W-:Y:S01]  /*df90*/  R2UR UR12, R6 ;  /* 0x00000000060c72ca */ /* 0x000fe200000e0000 */
[----:B------:R-:W-:Y:S01]  /*dfa0*/  UMOV UR15, 0x10000000 ;  /* 0x10000000000f7882 */ /* 0x000fe20000000000 */
[----:B------:R-:W-:Y:S01]  /*dfb0*/  R2UR UR19, R15 ;  /* 0x000000000f1372ca */ /* 0x000fe200000e0000 */
[----:B------:R-:W-:Y:S01]  /*dfc0*/  USHF.L.U32 UR7, UR7, 0xd, URZ ;  /* 0x0000000d07077899 */ /* 0x000fe2000800063f */
[----:B------:R-:W-:Y:S01]  /*dfd0*/  ISETP.GT.AND P1, PT, R4, 0x1, PT ;  /* 0x000000010400780c */ /* 0x000fe20003f24270 */
[----:B------:R-:W-:Y:S01]  /*dfe0*/  UMOV UR23, 0x30000 ;  /* 0x0003000000177882 */ /* 0x000fe20000000000 */
[----:B------:R-:W-:Y:S01]  /*dff0*/  IADD3 R7, R7, 0x1, RZ ;  /* 0x0000000107077810 */ /* 0x000fe20007ffe0ff */
[----:B------:R-:W-:Y:S01]  /*e000*/  ULOP3.LUT UR8, UR7, 0x1000, UR22, 0xf8, !UPT ;  /* 0x0000100007087892 */ /* 0x000fe2000f8ef816 */
[----:B------:R-:W-:Y:S01]  /*e010*/  IADD3 R21, R21, 0x40, RZ ;  /* 0x0000004015157810 */ /* 0x000fe20007ffe0ff */
[----:B------:R-:W-:Y:S01]  /*e020*/  UIADD3 UR13, UR16, 0x6300, UR7 ;  /* 0x00006300100d7890 */ /* 0x000fe2000fffe007 */
[----:B------:R-:W-:Y:S01]  /*e030*/  ISETP.NE.AND P0, PT, R7, 0xc, PT ;  /* 0x0000000c0700780c */ /* 0x000fe20003f05270 */
[----:B------:R-:W-:-:S02]  /*e040*/  UIADD3.X UR7, URZ, UR21, URZ, UP0, !UPT ;  /* 0x000000153f077290 */ /* 0x000fc400087fe43f */
[----:B------:R-:W-:Y:S01]  /*e050*/  UIADD3 UR16, UR16, 0x1e300, UR8 ;  /* 0x0001e30010107890 */ /* 0x000fe2000fffe008 */
[----:B------:R-:W-:Y:S02]  /*e060*/  SEL R14, RZ, 0x1, P0 ;  /* 0x00000001ff0e7807 */ /* 0x000fe40000000000 */
[----:B------:R-:W-:Y:S01]  /*e070*/  UMOV UR8, UR13 ;  /* 0x0000000d00087c82 */ /* 0x000fe20008000000 */
[----:B------:R-:W-:Y:S02]  /*e080*/  SEL R7, R7, RZ, P0 ;  /* 0x000000ff07077207 */ /* 0x000fe40000000000 */
[----:B------:R-:W-:Y:S01]  /*e090*/  LOP3.LUT R5, R5, R14, RZ, 0x3c, !PT ;  /* 0x0000000e05057212 */ /* 0x000fe200078e3cff */
[----:B------:R1:W-:Y:S02]  /*e0a0*/  UTMALDG.3D [UR8], [UR6], desc[UR14] ;  /* 0x00000e08060075b4 */ /* 0x0003e40008011000 */
[----:B-1----:R-:W-:Y:S01]  /*e0b0*/  UMOV UR8, UR16 ;  /* 0x0000001000087c82 */ /* 0x002fe20008000000 */
[----:B------:R-:W-:-:S02]  /*e0c0*/  UMOV UR11, UR19 ;  /* 0x00000013000b7c82 */ /* 0x000fc40008000000 */
[----:B------:R1:W-:Y:S02]  /*e0d0*/  UTMALDG.3D.MULTICAST [UR8], [UR24], UR23, desc[UR14] ;  /* 0x00000e08180073b4 */ /* 0x0003e40008011817 */
[----:B-1----:R-:W-:Y:S05]  /*e0e0*/  @P1 BRA `(.L_x_350) ;  /* 0xfffffffc00481947 */ /* 0x002fea000383ffff */
.L_x_347:
[----:B------:R-:W-:Y:S05]  /*e0f0*/  BSYNC B1 ;  /* 0x0000000000017941 */ /* 0x000fea0003800000 */
.L_x_346:
[----:B------:R-:W-:Y:S01]  /*e100*/  LOP3.LUT P1, RZ, R10, 0xff, RZ, 0xc0, !PT ;  /* 0x000000ff0aff7812 */ /* 0x000fe2000782c0ff */
[----:B------:R-:W-:Y:S01]  /*e110*/  ULDC.64 UR6, c[0x0][0x8f8] ;  /* 0x00023e0000067ab9 */ /* 0x000fe20000000a00 */
[C---:B------:R-:W-:Y:S01]  /*e120*/  IADD3 R12, R3.reuse, R12, RZ ;  /* 0x0000000c030c7210 */ /* 0x040fe20007ffe0ff */
[----:B------:R-:W-:Y:S01]  /*e130*/  BSSY B1, `(.L_x_351) ;  /* 0x000006c000017945 */ /* 0x000fe20003800000 */
[C---:B------:R-:W-:Y:S01]  /*e140*/  ISETP.GE.U32.AND P2, PT, R3.reuse, 0xc, PT ;  /* 0x0000000c0300780c */ /* 0x040fe20003f46070 */
[----:B------:R-:W-:Y:S01]  /*e150*/  IMAD.MOV.U32 R20, RZ, RZ, -0x1 ;  /* 0xffffffffff147424 */ /* 0x000fe200078e00ff */
[----:B------:R-:W-:Y:S02]  /*e160*/  ISETP.GT.U32.AND P0, PT, R12, 0xb, PT ;  /* 0x0000000b0c00780c */ /* 0x000fe40003f04070 */
[----:B------:R-:W-:Y:S02]  /*e170*/  PRMT R10, RZ, 0x7610, R10 ;  /* 0x00007610ff0a7816 */ /* 0x000fe4000000000a */
[----:B------:R-:W-:-:S03]  /*e180*/  ISETP.LT.U32.AND P0, PT, R3, 0xc, P0 ;  /* 0x0000000c0300780c */ /* 0x000fc60000701070 */
[----:B------:R-:W1:Y:S01]  /*e190*/  @P1 S2R R5, SR_CgaCtaId ;  /* 0x0000000000051919 */ /* 0x000e620000008800 */
[----:B------:R-:W-:-:S04]  /*e1a0*/  @P1 MOV R4, 0x400 ;  /* 0x0000040000041802 */ /* 0x000fc80000000f00 */
[----:B-1----:R-:W-:Y:S01]  /*e1b0*/  @P1 LEA R6, R5, R4, 0x18 ;  /* 0x0000000405061211 */ /* 0x002fe200078ec0ff */
[----:B------:R-:W-:-:S03]  /*e1c0*/  IMAD.WIDE.U32 R4, R12, -0x55555555, RZ ;  /* 0xaaaaaaab0c047825 */ /* 0x000fc600078e00ff */
[----:B------:R1:W-:Y:S01]  /*e1d0*/  @P1 SYNCS.ARRIVE.TRANS64.A1T0 RZ, [R6+URZ+0x108], RZ ;  /* 0x000108ff06ff19a7 */ /* 0x0003e2000810003f */
[----:B------:R-:W-:Y:S02]  /*e1e0*/  IADD3 R16, P1, R16, UR38, RZ ;  /* 0x0000002610107c10 */ /* 0x000fe4000ff3e0ff */
[----:B------:R-:W-:Y:S02]  /*e1f0*/  SHF.R.U32.HI R7, RZ, 0x3, R5 ;  /* 0x00000003ff077819 */ /* 0x000fe40000011605 */
[----:B------:R-:W-:Y:S02]  /*e200*/  SEL R5, RZ, 0x1, !P0 ;  /* 0x00000001ff057807 */ /* 0x000fe40004000000 */
[----:B------:R-:W-:Y:S01]  /*e210*/  IADD3.X R17, R17, UR37, RZ, P1, !PT ;  /* 0x0000002511117c10 */ /* 0x000fe20008ffe4ff */
[----:B------:R-:W-:Y:S01]  /*e220*/  IMAD R12, R7, -0xc, R12 ;  /* 0xfffffff4070c7824 */ /* 0x000fe200078e020c */
[----:B------:R-:W-:Y:S02]  /*e230*/  ISETP.GE.U32.AND P0, PT, R16, UR6, PT ;  /* 0x0000000610007c0c */ /* 0x000fe4000bf06070 */
[----:B------:R-:W-:-:S02]  /*e240*/  LOP3.LUT R0, R0, R5, RZ, 0x3c, !PT ;  /* 0x0000000500007212 */ /* 0x000fc400078e3cff */
[----:B------:R-:W-:Y:S02]  /*e250*/  ISETP.GE.U32.AND.EX P0, PT, R17, UR7, PT, P0 ;  /* 0x0000000711007c0c */ /* 0x000fe4000bf06100 */
[----:B------:R-:W-:Y:S02]  /*e260*/  @P2 LOP3.LUT R0, R0, 0x1, R7, 0x78, !PT ;  /* 0x0000000100002812 */ /* 0x000fe400078e7807 */
[----:B------:R-:W-:Y:S02]  /*e270*/  MOV R7, 0xffffffff ;  /* 0xffffffff00077802 */ /* 0x000fe40000000f00 */
[----:B-1----:R-:W-:Y:S02]  /*e280*/  MOV R6, 0xffffffff ;  /* 0xffffffff00067802 */ /* 0x002fe40000000f00 */
[----:B------:R-:W-:-:S05]  /*e290*/  PRMT R4, RZ, 0x7610, R4 ;  /* 0x00007610ff047816 */ /* 0x000fca0000000004 */
[----:B------:R-:W-:Y:S05]  /*e2a0*/  @P0 BRA `(.L_x_352) ;  /* 0x0000000400500947 */ /* 0x000fea0003800000 */
[----:B------:R-:W1:Y:S01]  /*e2b0*/  S2R R14, SR_CTAID.X ;  /* 0x00000000000e7919 */ /* 0x000e620000002500 */
[----:B------:R-:W-:Y:S01]  /*e2c0*/  ULDC.64 UR6, c[0x0][0x8d0] ;  /* 0x0002340000067ab9 */ /* 0x000fe20000000a00 */
[----:B------:R-:W2:Y:S01]  /*e2d0*/  LDC R15, c[0x0][0x144] ;  /* 0x00005100ff0f7b82 */ /* 0x000ea20000000800 */
[----:B------:R-:W-:Y:S01]  /*e2e0*/  ISETP.NE.U32.AND P0, PT, RZ, UR6, PT ;  /* 0x00000006ff007c0c */ /* 0x000fe2000bf05070 */
[----:B------:R-:W3:Y:S01]  /*e2f0*/  S2R R11, SR_CTAID.Y ;  /* 0x00000000000b7919 */ /* 0x000ee20000002600 */
[----:B------:R-:W-:Y:S01]  /*e300*/  ULDC UR8, c[0x0][0x150] ;  /* 0x0000540000087ab9 */ /* 0x000fe20000000800 */
[----:B------:R-:W-:Y:S01]  /*e310*/  ULDC UR9, c[0x0][0x8d8] ;  /* 0x0002360000097ab9 */ /* 0x000fe20000000800 */
[----:B------:R-:W-:Y:S01]  /*e320*/  ISETP.NE.AND.EX P0, PT, RZ, UR7, PT, P0 ;  /* 0x00000007ff007c0c */ /* 0x000fe2000bf05300 */
[----:B------:R-:W-:Y:S01]  /*e330*/  IMAD.MOV.U32 R4, RZ, RZ, R16 ;  /* 0x000000ffff047224 */ /* 0x000fe200078e0010 */
[----:B-1----:R-:W-:-:S05]  /*e340*/  I2FP.F32.U32 R5, R14 ;  /* 0x0000000e00057245 */ /* 0x002fca0000201000 */
[----:B------:R-:W-:Y:S01]  /*e350*/  FMUL R20, R5, UR8 ;  /* 0x0000000805147c20 */ /* 0x000fe20008400000 */
[----:B------:R-:W-:-:S05]  /*e360*/  MOV R5, R17 ;  /* 0x0000001100057202 */ /* 0x000fca0000000f00 */
[----:B---3--:R-:W-:Y:S05]  /*e370*/  @!P0 BRA `(.L_x_353) ;  /* 0x0000000000288947 */ /* 0x008fea0003800000 */
[----:B------:R-:W-:Y:S02]  /*e380*/  ULDC UR8, c[0x0][0x8dc] ;  /* 0x0002370000087ab9 */ /* 0x000fe40000000800 */
[----:B------:R-:W-:-:S04]  /*e390*/  IADD3 R5, P0, R16, UR8, RZ ;  /* 0x0000000810057c10 */ /* 0x000fc8000ff1e0ff */
[----:B------:R-:W-:-:S05]  /*e3a0*/  IADD3.X R13, RZ, R17, RZ, P0, !PT ;  /* 0x00000011ff0d7210 */ /* 0x000fca00007fe4ff */
[----:B------:R-:W-:-:S04]  /*e3b0*/  IMAD.WIDE.U32 R6, R13, UR6, RZ ;  /* 0x000000060d067c25 */ /* 0x000fc8000f8e00ff */
[----:B------:R-:W-:-:S04]  /*e3c0*/  IMAD.WIDE.U32 R6, P0, R5, UR7, R6 ;  /* 0x0000000705067c25 */ /* 0x000fc8000f800006 */
[----:B------:R-:W-:Y:S01]  /*e3d0*/  IMAD.WIDE.U32 R4, R5, UR6, RZ ;  /* 0x0000000605047c25 */ /* 0x000fe2000f8e00ff */
[----:B------:R-:W-:-:S04]  /*e3e0*/  MOV R4, R7 ;  /* 0x0000000700047202 */ /* 0x000fc80000000f00 */
[----:B------:R-:W-:Y:S01]  /*e3f0*/  IADD3 RZ, P1, R5, R6, RZ ;  /* 0x0000000605ff7210 */ /* 0x000fe20007f3e0ff */
[----:B------:R-:W-:-:S04]  /*e400*/  IMAD.X R5, RZ, RZ, RZ, P0 ;  /* 0x000000ffff057224 */ /* 0x000fc800000e06ff */
[----:B------:R-:W-:-:S08]  /*e410*/  IMAD.WIDE.U32.X R4, R13, UR7, R4, P1 ;  /* 0x000000070d047c25 */ /* 0x000fd000088e0404 */
.L_x_353:
[--C-:B------:R-:W-:Y:S01]  /*e420*/  SHF.R.U64 R13, R4, UR9, R5.reuse ;  /* 0x00000009040d7c19 */ /* 0x100fe20008001205 */
[----:B------:R-:W1:Y:S01]  /*e430*/  F2I.U32.TRUNC.NTZ R20, R20 ;  /* 0x0000001400147305 */ /* 0x000e62000020f000 */
[----:B------:R-:W-:Y:S01]  /*e440*/  SHF.R.U32.HI R4, RZ, UR9, R5 ;  /* 0x00000009ff047c19 */ /* 0x000fe20008011605 */
[----:B------:R-:W-:Y:S01]  /*e450*/  ULDC.64 UR6, c[0x0][0x8c8] ;  /* 0x0002320000067ab9 */ /* 0x000fe20000000a00 */
[----:B------:R-:W-:Y:S01]  /*e460*/  IADD3 R7, P0, RZ, -R13, RZ ;  /* 0x8000000dff077210 */ /* 0x000fe20007f1e0ff */
[----:B------:R-:W-:Y:S01]  /*e470*/  ULDC.64 UR8, c[0x0][0x8e8] ;  /* 0x00023a0000087ab9 */ /* 0x000fe20000000a00 */
[----:B------:R-:W3:Y:S02]  /*e480*/  LDC R22, c[0x0][0x148] ;  /* 0x00005200ff167b82 */ /* 0x000ee40000000800 */
[----:B------:R-:W-:Y:S02]  /*e490*/  IADD3.X R4, RZ, ~R4, RZ, P0, !PT ;  /* 0x80000004ff047210 */ /* 0x000fe400007fe4ff */
[----:B------:R-:W-:-:S03]  /*e4a0*/  ISETP.NE.U32.AND P0, PT, RZ, UR8, PT ;  /* 0x00000008ff007c0c */ /* 0x000fc6000bf05070 */
[----:B------:R-:W-:Y:S01]  /*e4b0*/  IMAD R6, R4, UR6, RZ ;  /* 0x0000000604067c24 */ /* 0x000fe2000f8e02ff */
[----:B------:R-:W-:Y:S01]  /*e4c0*/  ISETP.NE.AND.EX P0, PT, RZ, UR9, PT, P0 ;  /* 0x00000009ff007c0c */ /* 0x000fe2000bf05300 */
[----:B------:R-:W-:Y:S01]  /*e4d0*/  IMAD.WIDE.U32 R4, R7, UR6, R16 ;  /* 0x0000000607047c25 */ /* 0x000fe2000f8e0010 */
[----:B------:R-:W-:-:S03]  /*e4e0*/  ULDC UR6, c[0x0][0x8c0] ;  /* 0x0002300000067ab9 */ /* 0x000fc60000000800 */
[----:B------:R-:W-:Y:S01]  /*e4f0*/  IMAD R7, R7, UR7, R6 ;  /* 0x0000000707077c24 */ /* 0x000fe2000f8e0206 */
[----:B------:R-:W-:Y:S01]  /*e500*/  ULDC UR7, c[0x0][0x154] ;  /* 0x0000550000077ab9 */ /* 0x000fe20000000800 */
[----:B-1----:R-:W-:-:S03]  /*e510*/  IMAD.MOV R6, RZ, RZ, -R20 ;  /* 0x000000ffff067224 */ /* 0x002fc600078e0a14 */
[----:B------:R-:W-:Y:S01]  /*e520*/  IADD3 R5, R5, R7, RZ ;  /* 0x0000000705057210 */ /* 0x000fe20007ffe0ff */
[----:B--2---:R-:W-:Y:S01]  /*e530*/  IMAD R14, R15, R6, R14 ;  /* 0x000000060f0e7224 */ /* 0x004fe200078e020e */
[----:B------:R-:W-:Y:S02]  /*e540*/  I2FP.F32.U32 R6, R11 ;  /* 0x0000000b00067245 */ /* 0x000fe40000201000 */
[--C-:B------:R-:W-:Y:S02]  /*e550*/  SHF.R.U64 R15, R4, UR6, R5.reuse ;  /* 0x00000006040f7c19 */ /* 0x100fe40008001205 */
[----:B------:R-:W-:Y:S01]  /*e560*/  SHF.R.U32.HI R4, RZ, UR6, R5 ;  /* 0x00000006ff047c19 */ /* 0x000fe20008011605 */
[----:B------:R-:W-:Y:S01]  /*e570*/  FMUL R6, R6, UR7 ;  /* 0x0000000706067c20 */ /* 0x000fe20008400000 */
[----:B------:R-:W-:Y:S02]  /*e580*/  ULDC UR6, c[0x0][0x8b0] ;  /* 0x00022c0000067ab9 */ /* 0x000fe40000000800 */
[--C-:B------:R-:W-:Y:S01]  /*e590*/  SHF.R.U64 R21, R15, UR6, R4.reuse ;  /* 0x000000060f157c19 */ /* 0x100fe20008001204 */
[----:B------:R1:W2:Y:S01]  /*e5a0*/  F2I.U32.TRUNC.NTZ R24, R6 ;  /* 0x0000000600187305 */ /* 0x0002a2000020f000 */
[----:B------:R-:W-:Y:S01]  /*e5b0*/  SHF.R.U32.HI R4, RZ, UR6, R4 ;  /* 0x00000006ff047c19 */ /* 0x000fe20008011604 */
[----:B------:R-:W-:-:S03]  /*e5c0*/  ULDC UR6, c[0x0][0x900] ;  /* 0x0002400000067ab9 */ /* 0x000fc60000000800 */
[--C-:B------:R-:W-:Y:S02]  /*e5d0*/  SHF.R.U64 R20, R21, UR6, R4.reuse ;  /* 0x0000000615147c19 */ /* 0x100fe40008001204 */
[----:B------:R-:W-:Y:S02]  /*e5e0*/  SHF.R.U32.HI R23, RZ, UR6, R4 ;  /* 0x00000006ff177c19 */ /* 0x000fe40008011604 */
[----:B------:R-:W-:Y:S02]  /*e5f0*/  MOV R4, R20 ;  /* 0x0000001400047202 */ /* 0x000fe40000000f00 */
[----:B------:R-:W-:Y:S01]  /*e600*/  MOV R5, R23 ;  /* 0x0000001700057202 */ /* 0x000fe20000000f00 */
[----:B-1----:R-:W-:Y:S06]  /*e610*/  @!P0 BRA `(.L_x_354) ;  /* 0x0000000000288947 */ /* 0x002fec0003800000 */
[----:B------:R-:W-:Y:S02]  /*e620*/  ULDC UR6, c[0x0][0x8f4] ;  /* 0x00023d0000067ab9 */ /* 0x000fe40000000800 */
[----:B------:R-:W-:-:S05]  /*e630*/  IADD3 R5, P0, R20, UR6, RZ ;  /* 0x0000000614057c10 */ /* 0x000fca000ff1e0ff */
[----:B------:R-:W-:-:S04]  /*e640*/  IMAD.X R23, RZ, RZ, R23, P0 ;  /* 0x000000ffff177224 */ /* 0x000fc800000e0617 */
[----:B------:R-:W-:-:S04]  /*e650*/  IMAD.WIDE.U32 R6, R23, UR8, RZ ;  /* 0x0000000817067c25 */ /* 0x000fc8000f8e00ff */
[----:B------:R-:W-:-:S04]  /*e660*/  IMAD.WIDE.U32 R6, P0, R5, UR9, R6 ;  /* 0x0000000905067c25 */ /* 0x000fc8000f800006 */
[----:B------:R-:W-:Y:S01]  /*e670*/  IMAD.WIDE.U32 R4, R5, UR8, RZ ;  /* 0x0000000805047c25 */ /* 0x000fe2000f8e00ff */
[----:B------:R-:W-:-:S04]  /*e680*/  MOV R4, R7 ;  /* 0x0000000700047202 */ /* 0x000fc80000000f00 */
[----:B------:R-:W-:Y:S02]  /*e690*/  IADD3 RZ, P1, R5, R6, RZ ;  /* 0x0000000605ff7210 */ /* 0x000fe40007f3e0ff */
[----:B------:R-:W-:-:S03]  /*e6a0*/  IADD3.X R5, RZ, RZ, RZ, P0, !PT ;  /* 0x000000ffff057210 */ /* 0x000fc600007fe4ff */
[----:B------:R-:W-:-:S08]  /*e6b0*/  IMAD.WIDE.U32.X R4, R23, UR9, R4, P1 ;  /* 0x0000000917047c25 */ /* 0x000fd000088e0404 */
.L_x_354:
[----:B------:R-:W-:Y:S01]  /*e6c0*/  ISETP.NE.AND P0, PT, R2, 0x1, PT ;  /* 0x000000010200780c */ /* 0x000fe20003f05270 */
[----:B------:R-:W-:Y:S01]  /*e6d0*/  ULDC UR6, c[0x0][0x8f0] ;  /* 0x00023c0000067ab9 */ /* 0x000fe20000000800 */
[----:B--2---:R-:W-:Y:S01]  /*e6e0*/  IADD3 R24, -R24, RZ, RZ ;  /* 0x000000ff18187210 */ /* 0x004fe20007ffe1ff */
[----:B------:R-:W-:Y:S01]  /*e6f0*/  ULDC UR7, c[0x0][0x8b8] ;  /* 0x00022e0000077ab9 */ /* 0x000fe20000000800 */
[----:B------:R-:W-:Y:S01]  /*e700*/  SHF.R.U64 R4, R4, UR6, R5 ;  /* 0x0000000604047c19 */ /* 0x000fe20008001205 */
[----:B------:R-:W-:Y:S01]  /*e710*/  ULDC UR6, c[0x0][0x8e0] ;  /* 0x0002380000067ab9 */ /* 0x000fe20000000800 */
[----:B------:R-:W-:Y:S02]  /*e720*/  LOP3.LUT R21, R21, UR17, RZ, 0xc0, !PT ;  /* 0x0000001115157c12 */ /* 0x000fe4000f8ec0ff */
[----:B------:R-:W-:Y:S01]  /*e730*/  LOP3.LUT R15, R15, UR5, RZ, 0xc0, !PT ;  /* 0x000000050f0f7c12 */ /* 0x000fe2000f8ec0ff */
[----:B------:R-:W-:Y:S01]  /*e740*/  IMAD.MOV R5, RZ, RZ, -R4 ;  /* 0x000000ffff057224 */ /* 0x000fe200078e0a04 */
[----:B------:R-:W-:Y:S01]  /*e750*/  MOV R6, R13 ;  /* 0x0000000d00067202 */ /* 0x000fe20000000f00 */
[----:B------:R-:W-:Y:S01]  /*e760*/  IMAD R21, R4, UR18, R21 ;  /* 0x0000001204157c24 */ /* 0x000fe2000f8e0215 */
[----:B------:R-:W-:Y:S01]  /*e770*/  MOV R4, 0x1 ;  /* 0x0000000100047802 */ /* 0x000fe20000000f00 */
[----:B---3--:R-:W-:-:S02]  /*e780*/  @P0 IMAD R14, R22, R24, R11 ;  /* 0x00000018160e0224 */ /* 0x008fc400078e020b */
[----:B------:R-:W-:Y:S01]  /*e790*/  IMAD R20, R5, UR6, R20 ;  /* 0x0000000605147c24 */ /* 0x000fe2000f8e0214 */
[----:B------:R-:W-:Y:S01]  /*e7a0*/  ULDC UR6, c[0x0][0x8a8] ;  /* 0x00022a0000067ab9 */ /* 0x000fe20000000800 */
[----:B------:R-:W-:Y:S02]  /*e7b0*/  IMAD R14, R21, UR7, R14 ;  /* 0x00000007150e7c24 */ /* 0x000fe4000f8e020e */
[----:B------:R-:W-:-:S05]  /*e7c0*/  IMAD R5, R20, UR6, R15 ;  /* 0x0000000614057c24 */ /* 0x000fca000f8e020f */
[----:B------:R-:W-:Y:S02]  /*e7d0*/  SEL R7, R5, R14, !P0 ;  /* 0x0000000e05077207 */ /* 0x000fe40004000000 */
[----:B------:R-:W-:-:S07]  /*e7e0*/  SEL R20, R14, R5, !P0 ;  /* 0x000000050e147207 */ /* 0x000fce0004000000 */
.L_x_352:
[----:B------:R-:W-:Y:S05]  /*e7f0*/  BSYNC B1 ;  /* 0x0000000000017941 */ /* 0x000fea0003800000 */
.L_x_351:
[----:B------:R-:W-:-:S13]  /*e800*/  LOP3.LUT P0, RZ, R4, 0xff, RZ, 0xc0, !PT ;  /* 0x000000ff04ff7812 */ /* 0x000fda000780c0ff */
[----:B------:R-:W-:Y:S05]  /*e810*/  @P0 BRA `(.L_x_355) ;  /* 0xfffffff400480947 */ /* 0x000fea000383ffff */
[----:B------:R-:W-:Y:S05]  /*e820*/  BSYNC B0 ;  /* 0x0000000000007941 */ /* 0x000fea0003800000 */
.L_x_344:
[----:B------:R-:W-:-:S03]  /*e830*/  UMOV UR6, 0xffffffff ;  /* 0xffffffff00067882 */ /* 0x000fc60000000000 */
[----:B------:R-:W-:Y:S05]  /*e840*/  BRA.DIV UR6, `(.L_x_356) ;  /* 0x0000000e06407947 */ /* 0x000fea000b800000 */
[----:B------:R-:W-:-:S13]  /*e850*/  ELECT P6, URZ, PT ;  /* 0x00000000003f782f */ /* 0x000fda00038c0000 */
.L_x_389:
[----:B------:R-:W-:Y:S04]  /*e860*/  BSSY B0, `(.L_x_357) ;  /* 0x0000073000007945 */ /* 0x000fe80003800000 */
[----:B------:R-:W-:Y:S05]  /*e870*/  @!P6 BRA `(.L_x_358) ;  /* 0x0000000400c4e947 */ /* 0x000fea0003800000 */
[----:B------:R-:W-:-:S04]  /*e880*/  LOP3.LUT R19, R19, 0x2, RZ, 0xfc, !PT ;  /* 0x0000000213137812 */ /* 0x000fc800078efcff */
[----:B------:R-:W-:-:S13]  /*e890*/  ISETP.NE.AND P0, PT, R19, 0x3, PT ;  /* 0x000000031300780c */ /* 0x000fda0003f05270 */
[----:B------:R-:W-:Y:S05]  /*e8a0*/  @!P0 BRA `(.L_x_359) ;  /* 0x0000000000048947 */ /* 0x000fea0003800000 */
[----:B------:R-:W-:Y:S01]  /*e8b0*/  BPT.TRAP 0x1 ;  /* 0x000000040000795c */ /* 0x000fe20000300000 */
.L_x_359:
[----:B------:R-:W1:Y:S01]  /*e8c0*/  S2R R3, SR_CgaCtaId ;  /* 0x0000000000037919 */ /* 0x000e620000008800 */
[----:B------:R-:W-:-:S04]  /*e8d0*/  MOV R2, 0x400 ;  /* 0x0000040000027802 */ /* 0x000fc80000000f00 */
[----:B-1----:R-:W-:Y:S02]  /*e8e0*/  LEA R3, R3, R2, 0x18 ;  /* 0x0000000203037211 */ /* 0x002fe400078ec0ff */
[----:B------:R-:W-:Y:S02]  /*e8f0*/  SHF.L.U32 R2, R0, 0x1f, RZ ;  /* 0x0000001f00027819 */ /* 0x000fe400000006ff */
[----:B------:R-:W-:-:S05]  /*e900*/  IADD3 R3, R3, 0x60, RZ ;  /* 0x0000006003037810 */ /* 0x000fca0007ffe0ff */
[C---:B------:R-:W-:Y:S01]  /*e910*/  IMAD R7, R12.reuse, 0x8, R3 ;  /* 0x000000080c077824 */ /* 0x040fe200078e0203 */
[----:B------:R-:W-:-:S03]  /*e920*/  IADD3 R12, R12, 0x1, RZ ;  /* 0x000000010c0c7810 */ /* 0x000fc60007ffe0ff */
[----:B------:R-:W1:Y:S01]  /*e930*/  SYNCS.PHASECHK.TRANS64.TRYWAIT P0, [R7+URZ], R2 ;  /* 0x00000002070075a7 */ /* 0x000e62000800017f */
[----:B------:R-:W-:-:S04]  /*e940*/  ISETP.NE.AND P1, PT, R12, 0xc, PT ;  /* 0x0000000c0c00780c */ /* 0x000fc80003f25270 */
[----:B------:R-:W-:Y:S02]  /*e950*/  SEL R5, RZ, 0x1, P1 ;  /* 0x00000001ff057807 */ /* 0x000fe40000800000 */
[----:B------:R-:W-:Y:S02]  /*e960*/  SEL R12, R12, RZ, P1 ;  /* 0x000000ff0c0c7207 */ /* 0x000fe40000800000 */
[----:B------:R-:W-:Y:S02]  /*e970*/  LOP3.LUT R5, R0, R5, RZ, 0x3c, !PT ;  /* 0x0000000500057212 */ /* 0x000fe400078e3cff */
[----:B------:R-:W-:Y:S02]  /*e980*/  LEA R9, R12, R3, 0x3 ;  /* 0x000000030c097211 */ /* 0x000fe400078e18ff */
[----:B------:R-:W-:Y:S01]  /*e990*/  SHF.L.U32 R4, R5, 0x1f, RZ ;  /* 0x0000001f05047819 */ /* 0x000fe200000006ff */
[----:B-1----:R-:W-:Y:S06]  /*e9a0*/  @!P0 BRA `(.L_x_360) ;  /* 0x0000000c00088947 */ /* 0x002fec0003800000 */
.L_x_390:
[----:B------:R-:W2:Y:S01]  /*e9b0*/  SYNCS.PHASECHK.TRANS64.TRYWAIT P0, [R9+URZ], R4 ;  /* 0x00000004090075a7 */ /* 0x000ea2000800017f */
[----:B------:R-:W-:-:S04]  /*e9c0*/  IADD3 R0, R12, 0x1, RZ ;  /* 0x000000010c007810 */ /* 0x000fc80007ffe0ff */
[----:B------:R-:W-:-:S04]  /*e9d0*/  ISETP.NE.AND P1, PT, R0, 0xc, PT ;  /* 0x0000000c0000780c */ /* 0x000fc80003f25270 */
[----:B-1----:R-:W-:Y:S02]  /*e9e0*/  SEL R2, RZ, 0x1, P1 ;  /* 0x00000001ff027807 */ /* 0x002fe40000800000 */
[----:B------:R-:W-:Y:S02]  /*e9f0*/  SEL R0, R0, RZ, P1 ;  /* 0x000000ff00007207 */ /* 0x000fe40000800000 */
[----:B------:R-:W-:-:S03]  /*ea00*/  LOP3.LUT R7, R5, R2, RZ, 0x3c, !PT ;  /* 0x0000000205077212 */ /* 0x000fc600078e3cff */
[----:B------:R-:W-:Y:S01]  /*ea10*/  IMAD R6, R0, 0x8, R3 ;  /* 0x0000000800067824 */ /* 0x000fe200078e0203 */
[----:B------:R-:W-:Y:S01]  /*ea20*/  SHF.L.U32 R5, R7, 0x1f, RZ ;  /* 0x0000001f07057819 */ /* 0x000fe200000006ff */
[----:B--2---:R-:W-:Y:S06]  /*ea30*/  @!P0 BRA `(.L_x_361) ;  /* 0x0000000800f88947 */ /* 0x004fec0003800000 */
.L_x_391:
[----:B------:R-:W2:Y:S01]  /*ea40*/  SYNCS.PHASECHK.TRANS64.TRYWAIT P0, [R6+URZ], R5 ;  /* 0x00000005060075a7 */ /* 0x000ea2000800017f */
[----:B------:R-:W-:-:S04]  /*ea50*/  IADD3 R0, R0, 0x1, RZ ;  /* 0x0000000100007810 */ /* 0x000fc80007ffe0ff */
[----:B------:R-:W-:-:S04]  /*ea60*/  ISETP.NE.AND P1, PT, R0, 0xc, PT ;  /* 0x0000000c0000780c */ /* 0x000fc80003f25270 */
[----:B------:R-:W-:Y:S02]  /*ea70*/  SEL R2, RZ, 0x1, P1 ;  /* 0x00000001ff027807 */ /* 0x000fe40000800000 */
[----:B------:R-:W-:Y:S02]  /*ea80*/  SEL R0, R0, RZ, P1 ;  /* 0x000000ff00007207 */ /* 0x000fe40000800000 */
[----:B------:R-:W-:Y:S02]  /*ea90*/  LOP3.LUT R7, R7, R2, RZ, 0x3c, !PT ;  /* 0x0000000207077212 */ /* 0x000fe400078e3cff */
[----:B-1----:R-:W-:Y:S02]  /*eaa0*/  LEA R9, R0, R3, 0x3 ;  /* 0x0000000300097211 */ /* 0x002fe400078e18ff */
[----:B------:R-:W-:Y:S01]  /*eab0*/  SHF.L.U32 R4, R7, 0x1f, RZ ;  /* 0x0000001f07047819 */ /* 0x000fe200000006ff */
[----:B--2---:R-:W-:Y:S06]  /*eac0*/  @!P0 BRA `(.L_x_362) ;  /* 0x0000000800e88947 */ /* 0x004fec0003800000 */
.L_x_392:
[----:B------:R-:W2:Y:S01]  /*ead0*/  SYNCS.PHASECHK.TRANS64.TRYWAIT P0, [R9+URZ], R4 ;  /* 0x00000004090075a7 */ /* 0x000ea2000800017f */
[----:B------:R-:W-:-:S04]  /*eae0*/  IADD3 R0, R0, 0x1, RZ ;  /* 0x0000000100007810 */ /* 0x000fc80007ffe0ff */
[----:B------:R-:W-:-:S04]  /*eaf0*/  ISETP.NE.AND P1, PT, R0, 0xc, PT ;  /* 0x0000000c0000780c */ /* 0x000fc80003f25270 */
[----:B------:R-:W-:Y:S02]  /*eb00*/  SEL R2, RZ, 0x1, P1 ;  /* 0x00000001ff027807 */ /* 0x000fe40000800000 */
[----:B------:R-:W-:Y:S02]  /*eb10*/  SEL R0, R0, RZ, P1 ;  /* 0x000000ff00007207 */ /* 0x000fe40000800000 */
[----:B------:R-:W-:-:S03]  /*eb20*/  LOP3.LUT R7, R7, R2, RZ, 0x3c, !PT ;  /* 0x0000000207077212 */ /* 0x000fc600078e3cff */
[----:B-1----:R-:W-:Y:S01]  /*eb30*/  IMAD R6, R0, 0x8, R3 ;  /* 0x0000000800067824 */ /* 0x002fe200078e0203 */
[----:B------:R-:W-:Y:S01]  /*eb40*/  SHF.L.U32 R5, R7, 0x1f, RZ ;  /* 0x0000001f07057819 */ /* 0x000fe200000006ff */
[----:B--2---:R-:W-:Y:S06]  /*eb50*/  @!P0 BRA `(.L_x_363) ;  /* 0x0000000800d88947 */ /* 0x004fec0003800000 */
.L_x_393:
        /* <DEDUP_REMOVED lines=9> */
.L_x_394:
        /* <DEDUP_REMOVED lines=9> */
.L_x_395:
        /* <DEDUP_REMOVED lines=9> */
.L_x_396:
        /* <DEDUP_REMOVED lines=9> */
.L_x_397:
        /* <DEDUP_REMOVED lines=9> */
.L_x_398:
        /* <DEDUP_REMOVED lines=9> */
.L_x_399:
[----:B------:R-:W2:Y:S01]  /*eec0*/  SYNCS.PHASECHK.TRANS64.TRYWAIT P0, [R6+URZ], R5 ;  /* 0x00000005060075a7 */ /* 0x000ea2000800017f */
[----:B------:R-:W-:-:S04]  /*eed0*/  IADD3 R0, R0, 0x1, RZ ;  /* 0x0000000100007810 */ /* 0x000fc80007ffe0ff */
[----:B------:R-:W-:-:S04]  /*eee0*/  ISETP.NE.AND P1, PT, R0, 0xc, PT ;  /* 0x0000000c0000780c */ /* 0x000fc80003f25270 */
[----:B------:R-:W-:Y:S02]  /*eef0*/  SEL R2, RZ, 0x1, P1 ;  /* 0x00000001ff027807 */ /* 0x000fe40000800000 */
[----:B------:R-:W-:Y:S02]  /*ef00*/  SEL R0, R0, RZ, P1 ;  /* 0x000000ff00007207 */ /* 0x000fe40000800000 */
[----:B------:R-:W-:Y:S01]  /*ef10*/  LOP3.LUT R2, R7, R2, RZ, 0x3c, !PT ;  /* 0x0000000207027212 */ /* 0x000fe200078e3cff */
[----:B--2---:R-:W-:Y:S06]  /*ef20*/  @!P0 BRA `(.L_x_370) ;  /* 0x0000000800708947 */ /* 0x004fec0003800000 */
.L_x_400:
[----:B------:R-:W-:Y:S02]  /*ef30*/  LEA R3, R0, R3, 0x3 ;  /* 0x0000000300037211 */ /* 0x000fe400078e18ff */
[----:B------:R-:W-:-:S07]  /*ef40*/  SHF.L.U32 R0, R2, 0x1f, RZ ;  /* 0x0000001f02007819 */ /* 0x000fce00000006ff */
.L_x_371:
[----:B---3--:R3:W4:Y:S02]  /*ef50*/  SYNCS.PHASECHK.TRANS64.TRYWAIT P0, [R3+URZ], R0 ;  /* 0x00000000030075a7 */ /* 0x008724000800017f */
[----:B----4-:R-:W-:Y:S05]  /*ef60*/  @!P0 NANOSLEEP.SYNCS 0x989680 ;  /* 0x009896800000895d */ /* 0x010fea0003900000 */
[----:B------:R-:W4:Y:S02]  /*ef70*/  @!P0 SYNCS.PHASECHK.TRANS64 P0, [R3+URZ], R0 ;  /* 0x00000000030085a7 */ /* 0x000f24000800007f */
[----:B----4-:R-:W-:Y:S05]  /*ef80*/  @!P0 BRA `(.L_x_371) ;  /* 0xfffffffc00f08947 */ /* 0x010fea000383ffff */
.L_x_358:
[----:B------:R-:W-:Y:S05]  /*ef90*/  BSYNC B0 ;  /* 0x0000000000007941 */ /* 0x000fea0003800000 */
.L_x_357:
[----:B------:R-:W-:Y:S05]  /*efa0*/  EXIT ;  /* 0x000000000000794d */ /* 0x000fea0003800000 */
.L_x_25:
[----:B---3--:R-:W-:-:S04]  /*efb0*/  MOV R5, UR5 ;  /* 0x0000000500057c02 */ /* 0x008fc80008000f00 */
[----:B------:R3:W4:Y:S03]  /*efc0*/  SYNCS.PHASECHK.TRANS64.TRYWAIT P0, [R5+URZ], R0 ;  /* 0x00000000050075a7 */ /* 0x000726000800017f */
[----:B----4-:R-:W-:Y:S05]  /*efd0*/  @!P0 NANOSLEEP.SYNCS 0x989680 ;  /* 0x009896800000895d */ /* 0x010fea0003900000 */
[----:B------:R-:W4:Y:S02]  /*efe0*/  @!P0 SYNCS.PHASECHK.TRANS64 P0, [R5+URZ], R0 ;  /* 0x00000000050085a7 */ /* 0x000f24000800007f */
[----:B----4-:R-:W-:Y:S05]  /*eff0*/  @!P0 BRA `(.L_x_25) ;  /* 0xfffffffc00ec8947 */ /* 0x010fea000383ffff */
[----:B------:R-:W-:Y:S05]  /*f000*/  BRA `(.L_x_24) ;  /* 0xffffff2c006c7947 */ /* 0x000fea000383ffff */
.L_x_31:
[----:B---3--:R-:W-:-:S04]  /*f010*/  IMAD.U32 R6, RZ, RZ, UR8 ;  /* 0x00000008ff067e24 */ /* 0x008fc8000f8e00ff */
[----:B------:R3:W4:Y:S03]  /*f020*/  SYNCS.PHASECHK.TRANS64.TRYWAIT P0, [R6+URZ], R5 ;  /* 0x00000005060075a7 */ /* 0x000726000800017f */
[----:B----4-:R-:W-:Y:S05]  /*f030*/  @!P0 NANOSLEEP.SYNCS 0x989680 ;  /* 0x009896800000895d */ /* 0x010fea0003900000 */
[----:B------:R-:W4:Y:S02]  /*f040*/  @!P0 SYNCS.PHASECHK.TRANS64 P0, [R6+URZ], R5 ;  /* 0x00000005060085a7 */ /* 0x000f24000800007f */
[----:B----4-:R-:W-:Y:S05]  /*f050*/  @!P0 BRA `(.L_x_31) ;  /* 0xfffffffc00ec8947 */ /* 0x010fea000383ffff */
[----:B------:R-:W-:Y:S05]  /*f060*/  BRA `(.L_x_30) ;  /* 0xffffff3400a87947 */ /* 0x000fea000383ffff */
.L_x_57:
[----:B--2---:R2:W3:Y:S02]  /*f070*/  SYNCS.PHASECHK.TRANS64.TRYWAIT P2, [R13+URZ+0xc0], R0 ;  /* 0x0000c0000d0075a7 */ /* 0x0044e4000804017f */
[----:B---3--:R-:W-:Y:S05]  /*f080*/  @!P2 NANOSLEEP.SYNCS 0x989680 ;  /* 0x009896800000a95d */ /* 0x008fea0003900000 */
[----:B------:R-:W3:Y:S02]  /*f090*/  @!P2 SYNCS.PHASECHK.TRANS64 P2, [R13+URZ+0xc0], R0 ;  /* 0x0000c0000d00a5a7 */ /* 0x000ee4000804007f */
[----:B---3--:R-:W-:Y:S05]  /*f0a0*/  @!P2 BRA `(.L_x_57) ;  /* 0xfffffffc00f0a947 */ /* 0x008fea000383ffff */
[----:B------:R-:W-:Y:S05]  /*f0b0*/  BRA `(.L_x_372) ;  /* 0xffffff4800c47947 */ /* 0x000fea000383ffff */
.L_x_116:
[----:B-1----:R1:W2:Y:S02]  /*f0c0*/  SYNCS.PHASECHK.TRANS64.TRYWAIT P2, [R14+URZ+0xc0], R3 ;  /* 0x0000c0030e0075a7 */ /* 0x0022a4000804017f */
[----:B--2---:R-:W-:Y:S05]  /*f0d0*/  @!P2 NANOSLEEP.SYNCS 0x989680 ;  /* 0x009896800000a95d */ /* 0x004fea0003900000 */
[----:B------:R-:W2:Y:S02]  /*f0e0*/  @!P2 SYNCS.PHASECHK.TRANS64 P2, [R14+URZ+0xc0], R3 ;  /* 0x0000c0030e00a5a7 */ /* 0x000ea4000804007f */
[----:B--2---:R-:W-:Y:S05]  /*f0f0*/  @!P2 BRA `(.L_x_116) ;  /* 0xfffffffc00f0a947 */ /* 0x004fea000383ffff */
[----:B------:R-:W-:Y:S05]  /*f100*/  BRA `(.L_x_373) ;  /* 0xffffff6c00207947 */ /* 0x000fea000383ffff */
.L_x_175:
[----:B-1----:R1:W2:Y:S02]  /*f110*/  SYNCS.PHASECHK.TRANS64.TRYWAIT P2, [R13+URZ+0xc0], R0 ;  /* 0x0000c0000d0075a7 */ /* 0x0022a4000804017f */
[----:B--2---:R-:W-:Y:S05]  /*f120*/  @!P2 NANOSLEEP.SYNCS 0x989680 ;  /* 0x009896800000a95d */ /* 0x004fea0003900000 */
[----:B------:R-:W2:Y:S02]  /*f130*/  @!P2 SYNCS.PHASECHK.TRANS64 P2, [R13+URZ+0xc0], R0 ;  /* 0x0000c0000d00a5a7 */ /* 0x000ea4000804007f */
[----:B--2---:R-:W-:Y:S05]  /*f140*/  @!P2 BRA `(.L_x_175) ;  /* 0xfffffffc00f0a947 */ /* 0x004fea000383ffff */
[----:B------:R-:W-:Y:S05]  /*f150*/  BRA `(.L_x_374) ;  /* 0xffffff8c00047947 */ /* 0x000fea000383ffff */
.L_x_234:
[----:B-1----:R1:W2:Y:S02]  /*f160*/  SYNCS.PHASECHK.TRANS64.TRYWAIT P0, [R3+URZ+0xc0], R0 ;  /* 0x0000c000030075a7 */ /* 0x0022a4000800017f */
[----:B--2---:R-:W-:Y:S05]  /*f170*/  @!P0 NANOSLEEP.SYNCS 0x989680 ;  /* 0x009896800000895d */ /* 0x004fea0003900000 */
[----:B------:R-:W2:Y:S02]  /*f180*/  @!P0 SYNCS.PHASECHK.TRANS64 P0, [R3+URZ+0xc0], R0 ;  /* 0x0000c000030085a7 */ /* 0x000ea4000800007f */
[----:B--2---:R-:W-:Y:S05]  /*f190*/  @!P0 BRA `(.L_x_234) ;  /* 0xfffffffc00f08947 */ /* 0x004fea000383ffff */
[----:B------:R-:W-:Y:S05]  /*f1a0*/  BRA `(.L_x_375) ;  /* 0xffffffa800e87947 */ /* 0x000fea000383ffff */
.L_x_298:
[----:B-1----:R-:W-:-:S04]  /*f1b0*/  MOV R4, UR4 ;  /* 0x0000000400047c02 */ /* 0x002fc80008000f00 */
[----:B------:R1:W2:Y:S03]  /*f1c0*/  SYNCS.PHASECHK.TRANS64.TRYWAIT P0, [R4+URZ+0x108], R3 ;  /* 0x00010803040075a7 */ /* 0x0002a6000800017f */
[----:B--2---:R-:W-:Y:S05]  /*f1d0*/  @!P0 NANOSLEEP.SYNCS 0x989680 ;  /* 0x009896800000895d */ /* 0x004fea0003900000 */
[----:B------:R-:W2:Y:S02]  /*f1e0*/  @!P0 SYNCS.PHASECHK.TRANS64 P0, [R4+URZ+0x108], R3 ;  /* 0x00010803040085a7 */ /* 0x000ea4000800007f */
[----:B--2---:R-:W-:Y:S05]  /*f1f0*/  @!P0 BRA `(.L_x_298) ;  /* 0xfffffffc00ec8947 */ /* 0x004fea000383ffff */
[----:B------:R-:W-:Y:S05]  /*f200*/  BRA `(.L_x_297) ;  /* 0xffffffd400d47947 */ /* 0x000fea000383ffff */
.L_x_307:
[----:B-1----:R-:W-:-:S04]  /*f210*/  MOV R5, UR5 ;  /* 0x0000000500057c02 */ /* 0x002fc80008000f00 */
[----:B------:R1:W2:Y:S03]  /*f220*/  SYNCS.PHASECHK.TRANS64.TRYWAIT P1, [R5+URZ+0xe0], R4 ;  /* 0x0000e004050075a7 */ /* 0x0002a6000802017f */
[----:B--2---:R-:W-:Y:S05]  /*f230*/  @!P1 NANOSLEEP.SYNCS 0x989680 ;  /* 0x009896800000995d */ /* 0x004fea0003900000 */
[----:B------:R-:W2:Y:S02]  /*f240*/  @!P1 SYNCS.PHASECHK.TRANS64 P1, [R5+URZ+0xe0], R4 ;  /* 0x0000e004050095a7 */ /* 0x000ea4000802007f */
[----:B--2---:R-:W-:Y:S05]  /*f250*/  @!P1 BRA `(.L_x_307) ;  /* 0xfffffffc00ec9947 */ /* 0x004fea000383ffff */
[----:B------:R-:W-:Y:S05]  /*f260*/  BRA `(.L_x_376) ;  /* 0xffffffd800c07947 */ /* 0x000fea000383ffff */
.L_x_313:
[----:B-12---:R-:W-:-:S04]  /*f270*/  MOV R5, UR5 ;  /* 0x0000000500057c02 */ /* 0x006fc80008000f00 */
[----:B------:R1:W2:Y:S03]  /*f280*/  SYNCS.PHASECHK.TRANS64.TRYWAIT P1, [R5+URZ+0xe8], R4 ;  /* 0x0000e804050075a7 */ /* 0x0002a6000802017f */
[----:B--2---:R-:W-:Y:S05]  /*f290*/  @!P1 NANOSLEEP.SYNCS 0x989680 ;  /* 0x009896800000995d */ /* 0x004fea0003900000 */
[----:B------:R-:W2:Y:S02]  /*f2a0*/  @!P1 SYNCS.PHASECHK.TRANS64 P1, [R5+URZ+0xe8], R4 ;  /* 0x0000e804050095a7 */ /* 0x000ea4000802007f */
[----:B--2---:R-:W-:Y:S05]  /*f2b0*/  @!P1 BRA `(.L_x_313) ;  /* 0xfffffffc00ec9947 */ /* 0x004fea000383ffff */
[----:B------:R-:W-:Y:S05]  /*f2c0*/  BRA `(.L_x_377) ;  /* 0xffffffdc00087947 */ /* 0x000fea000383ffff */
.L_x_319:
[----:B-123--:R-:W-:-:S04]  /*f2d0*/  IMAD.U32 R5, RZ, RZ, UR5 ;  /* 0x00000005ff057e24 */ /* 0x00efc8000f8e00ff */
[----:B------:R1:W2:Y:S03]  /*f2e0*/  SYNCS.PHASECHK.TRANS64.TRYWAIT P1, [R5+URZ+0xf0], R4 ;  /* 0x0000f004050075a7 */ /* 0x0002a6000802017f */
[----:B--2---:R-:W-:Y:S05]  /*f2f0*/  @!P1 NANOSLEEP.SYNCS 0x989680 ;  /* 0x009896800000995d */ /* 0x004fea0003900000 */
[----:B------:R-:W2:Y:S02]  /*f300*/  @!P1 SYNCS.PHASECHK.TRANS64 P1, [R5+URZ+0xf0], R4 ;  /* 0x0000f004050095a7 */ /* 0x000ea4000802007f */
[----:B--2---:R-:W-:Y:S05]  /*f310*/  @!P1 BRA `(.L_x_319) ;  /* 0xfffffffc00ec9947 */ /* 0x004fea000383ffff */
[----:B------:R-:W-:Y:S05]  /*f320*/  BRA `(.L_x_378) ;  /* 0xffffffdc00587947 */ /* 0x000fea000383ffff */
.L_x_325:
[----:B-1234-:R-:W-:-:S04]  /*f330*/  MOV R5, UR5 ;  /* 0x0000000500057c02 */ /* 0x01efc80008000f00 */
[----:B------:R1:W2:Y:S03]  /*f340*/  SYNCS.PHASECHK.TRANS64.TRYWAIT P1, [R5+URZ+0xf8], R4 ;  /* 0x0000f804050075a7 */ /* 0x0002a6000802017f */
[----:B--2---:R-:W-:Y:S05]  /*f350*/  @!P1 NANOSLEEP.SYNCS 0x989680 ;  /* 0x009896800000995d */ /* 0x004fea0003900000 */
[----:B------:R-:W2:Y:S02]  /*f360*/  @!P1 SYNCS.PHASECHK.TRANS64 P1, [R5+URZ+0xf8], R4 ;  /* 0x0000f804050095a7 */ /* 0x000ea4000802007f */
[----:B--2---:R-:W-:Y:S05]  /*f370*/  @!P1 BRA `(.L_x_325) ;  /* 0xfffffffc00ec9947 */ /* 0x004fea000383ffff */
[----:B------:R-:W-:Y:S05]  /*f380*/  BRA `(.L_x_379) ;  /* 0xffffffdc00a87947 */ /* 0x000fea000383ffff */
.L_x_337:
[----:B------:R1:W1:Y:S02]  /*f390*/  SYNCS.PHASECHK.TRANS64.TRYWAIT P0, [R3+URZ+0xe0], R0 ;  /* 0x0000e000030075a7 */ /* 0x000264000800017f */
[----:B-1----:R-:W-:Y:S05]  /*f3a0*/  @!P0 NANOSLEEP.SYNCS 0x989680 ;  /* 0x009896800000895d */ /* 0x002fea0003900000 */
[----:B------:R-:W1:Y:S02]  /*f3b0*/  @!P0 SYNCS.PHASECHK.TRANS64 P0, [R3+URZ+0xe0], R0 ;  /* 0x0000e000030085a7 */ /* 0x000e64000800007f */
[----:B-1----:R-:W-:Y:S05]  /*f3c0*/  @!P0 BRA `(.L_x_337) ;  /* 0xfffffffc00f08947 */ /* 0x002fea000383ffff */
[----:B------:R-:W-:Y:S05]  /*f3d0*/  BRA `(.L_x_380) ;  /* 0xffffffe400a87947 */ /* 0x000fea000383ffff */
.L_x_339:
[----:B------:R1:W1:Y:S02]  /*f3e0*/  SYNCS.PHASECHK.TRANS64.TRYWAIT P0, [R3+URZ+0xe8], R0 ;  /* 0x0000e800030075a7 */ /* 0x000264000800017f */
[----:B-1----:R-:W-:Y:S05]  /*f3f0*/  @!P0 NANOSLEEP.SYNCS 0x989680 ;  /* 0x009896800000895d */ /* 0x002fea0003900000 */
[----:B------:R-:W1:Y:S02]  /*f400*/  @!P0 SYNCS.PHASECHK.TRANS64 P0, [R3+URZ+0xe8], R0 ;  /* 0x0000e800030085a7 */ /* 0x000e64000800007f */
[----:B-1----:R-:W-:Y:S05]  /*f410*/  @!P0 BRA `(.L_x_339) ;  /* 0xfffffffc00f08947 */ /* 0x002fea000383ffff */
[----:B------:R-:W-:Y:S05]  /*f420*/  BRA `(.L_x_381) ;  /* 0xffffffe400a47947 */ /* 0x000fea000383ffff */
.L_x_341:
[----:B------:R1:W1:Y:S02]  /*f430*/  SYNCS.PHASECHK.TRANS64.TRYWAIT P0, [R3+URZ+0xf0], R0 ;  /* 0x0000f000030075a7 */ /* 0x000264000800017f */
[----:B-1----:R-:W-:Y:S05]  /*f440*/  @!P0 NANOSLEEP.SYNCS 0x989680 ;  /* 0x009896800000895d */ /* 0x002fea0003900000 */
[----:B------:R-:W1:Y:S02]  /*f450*/  @!P0 SYNCS.PHASECHK.TRANS64 P0, [R3+URZ+0xf0], R0 ;  /* 0x0000f000030085a7 */ /* 0x000e64000800007f */
[----:B-1----:R-:W-:Y:S05]  /*f460*/  @!P0 BRA `(.L_x_341) ;  /* 0xfffffffc00f08947 */ /* 0x002fea000383ffff */
[----:B------:R-:W-:Y:S05]  /*f470*/  BRA `(.L_x_382) ;  /* 0xffffffe400a07947 */ /* 0x000fea000383ffff */
.L_x_345:
[----:B------:R-:W-:Y:S01]  /*f480*/  BSSY B1, `(.L_x_383) ;  /* 0x0000006000017945 */ /* 0x000fe20003800000 */
[----:B------:R-:W-:-:S07]  /*f490*/  MOV R15, 0xffffffff ;  /* 0xffffffff000f7802 */ /* 0x000fce0000000f00 */
[----:B------:R-:W-:Y:S05]  /*f4a0*/  WARPSYNC.COLLECTIVE R15, `(.L_x_384) ;  /* 0x000000000f0c7348 */ /* 0x000fea0003c00000 */
[----:B------:R-:W-:Y:S02]  /*f4b0*/  ELECT P6, UR62, PT ;  /* 0x00000000003e782f */ /* 0x000fe400038c0000 */
[----:B------:R-:W-:Y:S01]  /*f4c0*/  MOV R14, UR62 ;  /* 0x0000003e000e7c02 */ /* 0x000fe20008000f00 */
[----:B------:R-:W-:Y:S10]  /*f4d0*/  ENDCOLLECTIVE ;  /* 0x000000000000791b */ /* 0x000ff40003800000 */
.L_x_384:
[----:B------:R-:W-:Y:S05]  /*f4e0*/  BSYNC B1 ;  /* 0x0000000000017941 */ /* 0x000fea0003800000 */
.L_x_383:
[----:B------:R-:W-:Y:S05]  /*f4f0*/  BRA `(.L_x_385) ;  /* 0xffffffe8001c7947 */ /* 0x000fea000383ffff */
.L_x_348:
[----:B-1----:R1:W2:Y:S02]  /*f500*/  SYNCS.PHASECHK.TRANS64.TRYWAIT P0, [R14+URZ+0x60], R11 ;  /* 0x0000600b0e0075a7 */ /* 0x0022a4000800017f */
[----:B--2---:R-:W-:Y:S05]  /*f510*/  @!P0 NANOSLEEP.SYNCS 0x989680 ;  /* 0x009896800000895d */ /* 0x004fea0003900000 */
[----:B------:R-:W2:Y:S02]  /*f520*/  @!P0 SYNCS.PHASECHK.TRANS64 P0, [R14+URZ+0x60], R11 ;  /* 0x0000600b0e0085a7 */ /* 0x000ea4000800007f */
[----:B--2---:R-:W-:Y:S05]  /*f530*/  @!P0 BRA `(.L_x_348) ;  /* 0xfffffffc00f08947 */ /* 0x004fea000383ffff */
[----:B------:R-:W-:Y:S05]  /*f540*/  BRA `(.L_x_386) ;  /* 0xffffffe800547947 */ /* 0x000fea000383ffff */
.L_x_356:
[----:B------:R-:W-:Y:S01]  /*f550*/  BSSY B0, `(.L_x_387) ;  /* 0x0000006000007945 */ /* 0x000fe20003800000 */
[----:B------:R-:W-:-:S07]  /*f560*/  MOV R15, 0xffffffff ;  /* 0xffffffff000f7802 */ /* 0x000fce0000000f00 */
[----:B------:R-:W-:Y:S05]  /*f570*/  WARPSYNC.COLLECTIVE R15, `(.L_x_388) ;  /* 0x000000000f0c7348 */ /* 0x000fea0003c00000 */
[----:B------:R-:W-:Y:S02]  /*f580*/  ELECT P6, UR62, PT ;  /* 0x00000000003e782f */ /* 0x000fe400038c0000 */
[----:B------:R-:W-:Y:S01]  /*f590*/  MOV R14, UR62 ;  /* 0x0000003e000e7c02 */ /* 0x000fe20008000f00 */
[----:B------:R-:W-:Y:S10]  /*f5a0*/  ENDCOLLECTIVE ;  /* 0x000000000000791b */ /* 0x000ff40003800000 */
.L_x_388:
[----:B------:R-:W-:Y:S05]  /*f5b0*/  BSYNC B0 ;  /* 0x0000000000007941 */ /* 0x000fea0003800000 */
.L_x_387:
[----:B------:R-:W-:Y:S05]  /*f5c0*/  BRA `(.L_x_389) ;  /* 0xfffffff000a47947 */ /* 0x000fea000383ffff */
.L_x_360:
[----:B-1----:R1:W2:Y:S02]  /*f5d0*/  SYNCS.PHASECHK.TRANS64.TRYWAIT P0, [R7+URZ], R2 ;  /* 0x00000002070075a7 */ /* 0x0022a4000800017f */
[----:B--2---:R-:W-:Y:S05]  /*f5e0*/  @!P0 NANOSLEEP.SYNCS 0x989680 ;  /* 0x009896800000895d */ /* 0x004fea0003900000 */
[----:B------:R-:W2:Y:S02]  /*f5f0*/  @!P0 SYNCS.PHASECHK.TRANS64 P0, [R7+URZ], R2 ;  /* 0x00000002070085a7 */ /* 0x000ea4000800007f */
[----:B--2---:R-:W-:Y:S05]  /*f600*/  @!P0 BRA `(.L_x_360) ;  /* 0xfffffffc00f08947 */ /* 0x004fea000383ffff */
[----:B------:R-:W-:Y:S05]  /*f610*/  BRA `(.L_x_390) ;  /* 0xfffffff000e47947 */ /* 0x000fea000383ffff */
.L_x_361:
[----:B-1----:R1:W2:Y:S02]  /*f620*/  SYNCS.PHASECHK.TRANS64.TRYWAIT P0, [R9+URZ], R4 ;  /* 0x00000004090075a7 */ /* 0x0022a4000800017f */
[----:B--2---:R-:W-:Y:S05]  /*f630*/  @!P0 NANOSLEEP.SYNCS 0x989680 ;  /* 0x009896800000895d */ /* 0x004fea0003900000 */
[----:B------:R-:W2:Y:S02]  /*f640*/  @!P0 SYNCS.PHASECHK.TRANS64 P0, [R9+URZ], R4 ;  /* 0x00000004090085a7 */ /* 0x000ea4000800007f */
[----:B--2---:R-:W-:Y:S05]  /*f650*/  @!P0 BRA `(.L_x_361) ;  /* 0xfffffffc00f08947 */ /* 0x004fea000383ffff */
[----:B------:R-:W-:Y:S05]  /*f660*/  BRA `(.L_x_391) ;  /* 0xfffffff000f47947 */ /* 0x000fea000383ffff */
.L_x_362:
[----:B-1----:R1:W2:Y:S02]  /*f670*/  SYNCS.PHASECHK.TRANS64.TRYWAIT P0, [R6+URZ], R5 ;  /* 0x00000005060075a7 */ /* 0x0022a4000800017f */
[----:B--2---:R-:W-:Y:S05]  /*f680*/  @!P0 NANOSLEEP.SYNCS 0x989680 ;  /* 0x009896800000895d */ /* 0x004fea0003900000 */
[----:B------:R-:W2:Y:S02]  /*f690*/  @!P0 SYNCS.PHASECHK.TRANS64 P0, [R6+URZ], R5 ;  /* 0x00000005060085a7 */ /* 0x000ea4000800007f */
[----:B--2---:R-:W-:Y:S05]  /*f6a0*/  @!P0 BRA `(.L_x_362) ;  /* 0xfffffffc00f08947 */ /* 0x004fea000383ffff */
[----:B------:R-:W-:Y:S05]  /*f6b0*/  BRA `(.L_x_392) ;  /* 0xfffffff400047947 */ /* 0x000fea000383ffff */
.L_x_363:
[----:B-1----:R1:W2:Y:S02]  /*f6c0*/  SYNCS.PHASECHK.TRANS64.TRYWAIT P0, [R9+URZ], R4 ;  /* 0x00000004090075a7 */ /* 0x0022a4000800017f */
[----:B--2---:R-:W-:Y:S05]  /*f6d0*/  @!P0 NANOSLEEP.SYNCS 0x989680 ;  /* 0x009896800000895d */ /* 0x004fea0003900000 */
[----:B------:R-:W2:Y:S02]  /*f6e0*/  @!P0 SYNCS.PHASECHK.TRANS64 P0, [R9+URZ], R4 ;  /* 0x00000004090085a7 */ /* 0x000ea4000800007f */
[----:B--2---:R-:W-:Y:S05]  /*f6f0*/  @!P0 BRA `(.L_x_363) ;  /* 0xfffffffc00f08947 */ /* 0x004fea000383ffff */
[----:B------:R-:W-:Y:S05]  /*f700*/  BRA `(.L_x_393) ;  /* 0xfffffff400147947 */ /* 0x000fea000383ffff */
.L_x_364:
[----:B-1----:R1:W2:Y:S02]  /*f710*/  SYNCS.PHASECHK.TRANS64.TRYWAIT P0, [R6+URZ], R5 ;  /* 0x00000005060075a7 */ /* 0x0022a4000800017f */
[----:B--2---:R-:W-:Y:S05]  /*f720*/  @!P0 NANOSLEEP.SYNCS 0x989680 ;  /* 0x009896800000895d */ /* 0x004fea0003900000 */
[----:B------:R-:W2:Y:S02]  /*f730*/  @!P0 SYNCS.PHASECHK.TRANS64 P0, [R6+URZ], R5 ;  /* 0x00000005060085a7 */ /* 0x000ea4000800007f */
[----:B--2---:R-:W-:Y:S05]  /*f740*/  @!P0 BRA `(.L_x_364) ;  /* 0xfffffffc00f08947 */ /* 0x004fea000383ffff */
[----:B------:R-:W-:Y:S05]  /*f750*/  BRA `(.L_x_394) ;  /* 0xfffffff400247947 */ /* 0x000fea000383ffff */
.L_x_365:
[----:B-1----:R1:W2:Y:S02]  /*f760*/  SYNCS.PHASECHK.TRANS64.TRYWAIT P0, [R9+URZ], R4 ;  /* 0x00000004090075a7 */ /* 0x0022a4000800017f */
[----:B--2---:R-:W-:Y:S05]  /*f770*/  @!P0 NANOSLEEP.SYNCS 0x989680 ;  /* 0x009896800000895d */ /* 0x004fea0003900000 */
[----:B------:R-:W2:Y:S02]  /*f780*/  @!P0 SYNCS.PHASECHK.TRANS64 P0, [R9+URZ], R4 ;  /* 0x00000004090085a7 */ /* 0x000ea4000800007f */
[----:B--2---:R-:W-:Y:S05]  /*f790*/  @!P0 BRA `(.L_x_365) ;  /* 0xfffffffc00f08947 */ /* 0x004fea000383ffff */
[----:B------:R-:W-:Y:S05]  /*f7a0*/  BRA `(.L_x_395) ;  /* 0xfffffff400347947 */ /* 0x000fea000383ffff */
.L_x_366:
[----:B-1----:R1:W2:Y:S02]  /*f7b0*/  SYNCS.PHASECHK.TRANS64.TRYWAIT P0, [R6+URZ], R5 ;  /* 0x00000005060075a7 */ /* 0x0022a4000800017f */
[----:B--2---:R-:W-:Y:S05]  /*f7c0*/  @!P0 NANOSLEEP.SYNCS 0x989680 ;  /* 0x009896800000895d */ /* 0x004fea0003900000 */
[----:B------:R-:W2:Y:S02]  /*f7d0*/  @!P0 SYNCS.PHASECHK.TRANS64 P0, [R6+URZ], R5 ;  /* 0x00000005060085a7 */ /* 0x000ea4000800007f */
[----:B--2---:R-:W-:Y:S05]  /*f7e0*/  @!P0 BRA `(.L_x_366) ;  /* 0xfffffffc00f08947 */ /* 0x004fea000383ffff */
[----:B------:R-:W-:Y:S05]  /*f7f0*/  BRA `(.L_x_396) ;  /* 0xfffffff400447947 */ /* 0x000fea000383ffff */
.L_x_367:
[----:B-1----:R1:W2:Y:S02]  /*f800*/  SYNCS.PHASECHK.TRANS64.TRYWAIT P0, [R9+URZ], R4 ;  /* 0x00000004090075a7 */ /* 0x0022a4000800017f */
[----:B--2---:R-:W-:Y:S05]  /*f810*/  @!P0 NANOSLEEP.SYNCS 0x989680 ;  /* 0x009896800000895d */ /* 0x004fea0003900000 */
[----:B------:R-:W2:Y:S02]  /*f820*/  @!P0 SYNCS.PHASECHK.TRANS64 P0, [R9+URZ], R4 ;  /* 0x00000004090085a7 */ /* 0x000ea4000800007f */
[----:B--2---:R-:W-:Y:S05]  /*f830*/  @!P0 BRA `(.L_x_367) ;  /* 0xfffffffc00f08947 */ /* 0x004fea000383ffff */
[----:B------:R-:W-:Y:S05]  /*f840*/  BRA `(.L_x_397) ;  /* 0xfffffff400547947 */ /* 0x000fea000383ffff */
.L_x_368:
[----:B-1----:R1:W2:Y:S02]  /*f850*/  SYNCS.PHASECHK.TRANS64.TRYWAIT P0, [R6+URZ], R5 ;  /* 0x00000005060075a7 */ /* 0x0022a4000800017f */
[----:B--2---:R-:W-:Y:S05]  /*f860*/  @!P0 NANOSLEEP.SYNCS 0x989680 ;  /* 0x009896800000895d */ /* 0x004fea0003900000 */
[----:B------:R-:W2:Y:S02]  /*f870*/  @!P0 SYNCS.PHASECHK.TRANS64 P0, [R6+URZ], R5 ;  /* 0x00000005060085a7 */ /* 0x000ea4000800007f */
[----:B--2---:R-:W-:Y:S05]  /*f880*/  @!P0 BRA `(.L_x_368) ;  /* 0xfffffffc00f08947 */ /* 0x004fea000383ffff */
[----:B------:R-:W-:Y:S05]  /*f890*/  BRA `(.L_x_398) ;  /* 0xfffffff400647947 */ /* 0x000fea000383ffff */
.L_x_369:
[----:B-1----:R1:W2:Y:S02]  /*f8a0*/  SYNCS.PHASECHK.TRANS64.TRYWAIT P0, [R9+URZ], R4 ;  /* 0x00000004090075a7 */ /* 0x0022a4000800017f */
[----:B--2---:R-:W-:Y:S05]  /*f8b0*/  @!P0 NANOSLEEP.SYNCS 0x989680 ;  /* 0x009896800000895d */ /* 0x004fea0003900000 */
[----:B------:R-:W2:Y:S02]  /*f8c0*/  @!P0 SYNCS.PHASECHK.TRANS64 P0, [R9+URZ], R4 ;  /* 0x00000004090085a7 */ /* 0x000ea4000800007f */
[----:B--2---:R-:W-:Y:S05]  /*f8d0*/  @!P0 BRA `(.L_x_369) ;  /* 0xfffffffc00f08947 */ /* 0x004fea000383ffff */
[----:B------:R-:W-:Y:S05]  /*f8e0*/  BRA `(.L_x_399) ;  /* 0xfffffff400747947 */ /* 0x000fea000383ffff */
.L_x_370:
[----:B--2---:R2:W3:Y:S02]  /*f8f0*/  SYNCS.PHASECHK.TRANS64.TRYWAIT P0, [R6+URZ], R5 ;  /* 0x00000005060075a7 */ /* 0x0044e4000800017f */
[----:B---3--:R-:W-:Y:S05]  /*f900*/  @!P0 NANOSLEEP.SYNCS 0x989680 ;  /* 0x009896800000895d */ /* 0x008fea0003900000 */
[----:B------:R-:W3:Y:S02]  /*f910*/  @!P0 SYNCS.PHASECHK.TRANS64 P0, [R6+URZ], R5 ;  /* 0x00000005060085a7 */ /* 0x000ee4000800007f */
[----:B---3--:R-:W-:Y:S05]  /*f920*/  @!P0 BRA `(.L_x_370) ;  /* 0xfffffffc00f08947 */ /* 0x008fea000383ffff */
[----:B------:R-:W-:Y:S05]  /*f930*/  BRA `(.L_x_400) ;  /* 0xfffffff4007c7947 */ /* 0x000fea000383ffff */
        .weak           $__internal_0_$__cuda_sm20_rcp_rn_f32_slowpath
        .type           $__internal_0_$__cuda_sm20_rcp_rn_f32_slowpath,@function
        .size           $__internal_0_$__cuda_sm20_rcp_rn_f32_slowpath,(.L_x_406 - $__internal_0_$__cuda_sm20_rcp_rn_f32_slowpath)
$__internal_0_$__cuda_sm20_rcp_rn_f32_slowpath:
[----:B------:R-:W-:Y:S01]  /*f940*/  IMAD.SHL.U32 R0, R3, 0x2, RZ ;  /* 0x0000000203007824 */ /* 0x000fe200078e00ff */
[----:B------:R-:W-:Y:S04]  /*f950*/  BSSY B0, `(.L_x_401) ;  /* 0x0000030000007945 */ /* 0x000fe80003800000 */
[----:B------:R-:W-:-:S04]  /*f960*/  SHF.R.U32.HI R44, RZ, 0x18, R0 ;  /* 0x00000018ff2c7819 */ /* 0x000fc80000011600 */
[----:B------:R-:W-:-:S13]  /*f970*/  ISETP.NE.U32.AND P2, PT, R44, RZ, PT ;  /* 0x000000ff2c00720c */ /* 0x000fda0003f45070 */
[----:B------:R-:W-:Y:S05]  /*f980*/  @P2 BRA `(.L_x_402) ;  /* 0x0000000000282947 */ /* 0x000fea0003800000 */
[----:B------:R-:W-:-:S04]  /*f990*/  SHF.L.U32 R0, R3, 0x1, RZ ;  /* 0x0000000103007819 */ /* 0x000fc800000006ff */
[----:B------:R-:W-:-:S13]  /*f9a0*/  ISETP.NE.AND P2, PT, R0, RZ, PT ;  /* 0x000000ff0000720c */ /* 0x000fda0003f45270 */
[----:B------:R-:W-:Y:S01]  /*f9b0*/  @P2 FFMA R13, R3, 1.84467440737095516160e+19, RZ ;  /* 0x5f800000030d2823 */ /* 0x000fe200000000ff */
[----:B------:R-:W-:Y:S08]  /*f9c0*/  @!P2 MUFU.RCP R12, R3 ;  /* 0x00000003000ca308 */ /* 0x000ff00000001000 */
[----:B------:R-:W1:Y:S02]  /*f9d0*/  @P2 MUFU.RCP R0, R13 ;  /* 0x0000000d00002308 */ /* 0x000e640000001000 */
[----:B-1----:R-:W-:-:S04]  /*f9e0*/  @P2 FFMA R34, R13, R0, -1 ;  /* 0xbf8000000d222423 */ /* 0x002fc80000000000 */
[----:B------:R-:W-:-:S04]  /*f9f0*/  @P2 FADD.FTZ R35, -R34, -RZ ;  /* 0x800000ff22232221 */ /* 0x000fc80000010100 */
[----:B------:R-:W-:-:S04]  /*fa00*/  @P2 FFMA R0, R0, R35, R0 ;  /* 0x0000002300002223 */ /* 0x000fc80000000000 */
[----:B------:R-:W-:Y:S01]  /*fa10*/  @P2 FFMA R12, R0, 1.84467440737095516160e+19, RZ ;  /* 0x5f800000000c2823 */ /* 0x000fe200000000ff */
[----:B------:R-:W-:Y:S06]  /*fa20*/  BRA `(.L_x_403) ;  /* 0x0000000000887947 */ /* 0x000fec0003800000 */
.L_x_402:
[----:B------:R-:W-:-:S04]  /*fa30*/  IADD3 R48, R44, -0xfd, RZ ;  /* 0xffffff032c307810 */ /* 0x000fc80007ffe0ff */
[----:B------:R-:W-:-:S13]  /*fa40*/  ISETP.GT.U32.AND P2, PT, R48, 0x1, PT ;  /* 0x000000013000780c */ /* 0x000fda0003f44070 */
[----:B------:R-:W-:Y:S05]  /*fa50*/  @P2 BRA `(.L_x_404) ;  /* 0x0000000000782947 */ /* 0x000fea0003800000 */
[----:B------:R-:W-:Y:S02]  /*fa60*/  LOP3.LUT R0, R3, 0x7fffff, RZ, 0xc0, !PT ;  /* 0x007fffff03007812 */ /* 0x000fe400078ec0ff */
[----:B------:R-:W-:Y:S02]  /*fa70*/  MOV R35, 0x3 ;  /* 0x0000000300237802 */ /* 0x000fe40000000f00 */
[----:B------:R-:W-:Y:S02]  /*fa80*/  LOP3.LUT R0, R0, 0x3f800000, RZ, 0xfc, !PT ;  /* 0x3f80000000007812 */ /* 0x000fe400078efcff */
[----:B------:R-:W-:Y:S02]  /*fa90*/  SHF.L.U32 R35, R35, R48, RZ ;  /* 0x0000003023237219 */ /* 0x000fe400000006ff */
[----:B------:R-:W1:Y:S02]  /*faa0*/  MUFU.RCP R13, R0 ;  /* 0x00000000000d7308 */ /* 0x000e640000001000 */
[----:B-1----:R-:W-:-:S04]  /*fab0*/  FFMA R12, R0, R13, -1 ;  /* 0xbf800000000c7423 */ /* 0x002fc8000000000d */
[----:B------:R-:W-:-:S04]  /*fac0*/  FADD.FTZ R12, -R12, -RZ ;  /* 0x800000ff0c0c7221 */ /* 0x000fc80000010100 */
[CCC-:B------:R-:W-:Y:S01]  /*fad0*/  FFMA.RM R34, R13.reuse, R12.reuse, R13.reuse ;  /* 0x0000000c0d227223 */ /* 0x1c0fe2000000400d */
[----:B------:R-:W-:-:S04]  /*fae0*/  FFMA.RP R13, R13, R12, R13 ;  /* 0x0000000c0d0d7223 */ /* 0x000fc8000000800d */
[C---:B------:R-:W-:Y:S02]  /*faf0*/  LOP3.LUT R12, R34.reuse, 0x7fffff, RZ, 0xc0, !PT ;  /* 0x007fffff220c7812 */ /* 0x040fe400078ec0ff */
[----:B------:R-:W-:Y:S02]  /*fb00*/  FSETP.NEU.FTZ.AND P2, PT, R34, R13, PT ;  /* 0x0000000d2200720b */ /* 0x000fe40003f5d000 */
[----:B------:R-:W-:Y:S02]  /*fb10*/  LOP3.LUT R12, R12, 0x800000, RZ, 0xfc, !PT ;  /* 0x008000000c0c7812 */ /* 0x000fe400078efcff */
[----:B------:R-:W-:Y:S02]  /*fb20*/  SEL R13, RZ, 0xffffffff, !P2 ;  /* 0xffffffffff0d7807 */ /* 0x000fe40005000000 */
[----:B------:R-:W-:-:S03]  /*fb30*/  LOP3.LUT R35, R35, R12, RZ, 0xc0, !PT ;  /* 0x0000000c23237212 */ /* 0x000fc600078ec0ff */
[----:B------:R-:W-:Y:S01]  /*fb40*/  IMAD.MOV R13, RZ, RZ, -R13 ;  /* 0x000000ffff0d7224 */ /* 0x000fe200078e0a0d */
[----:B------:R-:W-:-:S04]  /*fb50*/  SHF.R.U32.HI R35, RZ, R48, R35 ;  /* 0x00000030ff237219 */ /* 0x000fc80000011623 */
[----:B------:R-:W-:Y:S02]  /*fb60*/  LOP3.LUT P3, RZ, R13, R48, R12, 0xf8, !PT ;  /* 0x000000300dff7212 */ /* 0x000fe4000786f80c */
[C---:B------:R-:W-:Y:S02]  /*fb70*/  LOP3.LUT P2, RZ, R35.reuse, 0x1, RZ, 0xc0, !PT ;  /* 0x0000000123ff7812 */ /* 0x040fe4000784c0ff */
[----:B------:R-:W-:Y:S02]  /*fb80*/  LOP3.LUT P4, RZ, R35, 0x2, RZ, 0xc0, !PT ;  /* 0x0000000223ff7812 */ /* 0x000fe4000788c0ff */
[----:B------:R-:W-:Y:S02]  /*fb90*/  IADD3 R13, R44, -0xfc, RZ ;  /* 0xffffff042c0d7810 */ /* 0x000fe40007ffe0ff */
[----:B------:R-:W-:Y:S02]  /*fba0*/  PLOP3.LUT P2, PT, P2, P3, P4, 0xe0, 0x0 ;  /* 0x000000000000781c */ /* 0x000fe40001747c40 */
[----:B------:R-:W-:-:S02]  /*fbb0*/  LOP3.LUT P3, RZ, R3, 0x7fffff, RZ, 0xc0, !PT ;  /* 0x007fffff03ff7812 */ /* 0x000fc4000786c0ff */
[----:B------:R-:W-:Y:S02]  /*fbc0*/  SEL R0, RZ, 0x1, !P2 ;  /* 0x00000001ff007807 */ /* 0x000fe40005000000 */
[----:B------:R-:W-:Y:S02]  /*fbd0*/  SHF.R.U32.HI R12, RZ, R13, R12 ;  /* 0x0000000dff0c7219 */ /* 0x000fe4000001160c */
[----:B------:R-:W-:-:S04]  /*fbe0*/  IADD3 R0, -R0, RZ, RZ ;  /* 0x000000ff00007210 */ /* 0x000fc80007ffe1ff */
[----:B------:R-:W-:-:S13]  /*fbf0*/  ISETP.GE.AND P2, PT, R0, RZ, PT ;  /* 0x000000ff0000720c */ /* 0x000fda0003f46270 */
[----:B------:R-:W-:-:S05]  /*fc00*/  @!P2 IADD3 R12, R12, 0x1, RZ ;  /* 0x000000010c0ca810 */ /* 0x000fca0007ffe0ff */
[----:B------:R-:W-:-:S05]  /*fc10*/  @!P3 IMAD.SHL.U32 R12, R12, 0x2, RZ ;  /* 0x000000020c0cb824 */ /* 0x000fca00078e00ff */
[----:B------:R-:W-:Y:S01]  /*fc20*/  LOP3.LUT R12, R12, 0x80000000, R3, 0xf8, !PT ;  /* 0x800000000c0c7812 */ /* 0x000fe200078ef803 */
[----:B------:R-:W-:Y:S06]  /*fc30*/  BRA `(.L_x_403) ;  /* 0x0000000000047947 */ /* 0x000fec0003800000 */
.L_x_404:
[----:B------:R1:W2:Y:S02]  /*fc40*/  MUFU.RCP R12, R3 ;  /* 0x00000003000c7308 */ /* 0x0002a40000001000 */
.L_x_403:
[----:B------:R-:W-:Y:S05]  /*fc50*/  BSYNC B0 ;  /* 0x0000000000007941 */ /* 0x000fea0003800000 */
.L_x_401:
[----:B--2---:R-:W-:Y:S02]  /*fc60*/  MOV R0, R12 ;  /* 0x0000000c00007202 */ /* 0x004fe40000000f00 */
[----:B------:R-:W-:Y:S02]  /*fc70*/  MOV R12, R36 ;  /* 0x00000024000c7202 */ /* 0x000fe40000000f00 */
[----:B------:R-:W-:-:S04]  /*fc80*/  MOV R13, 0x0 ;  /* 0x00000000000d7802 */ /* 0x000fc80000000f00 */
[----:B-1----:R-:W-:Y:S05]  /*fc90*/  RET.REL.NODEC R12 `(_ZN7cutlass13device_kernelINS_4gemm6kernel13GemmUniversalIN4cute5tupleIJiiiiEEENS1_10collective13CollectiveMmaINS1_37MainloopSm90TmaGmmaWarpSpecializedFP8ILi12ENS5_IJNS4_1CILi2EEENSA_ILi1EEESC_EEENS1_35KernelTmaWarpSpecializedCooperativeEEENS5_IJNSA_ILi128EEESG_NSA_ILi64EEEEEENS_12float_e4m3_tENS5_IJlSC_lEEESJ_SK_NS4_8TiledMMAINS4_8MMA_AtomIJNS4_4SM904GMMA31MMA_64x128x32_F32E4M3E4M3_SS_TNILNSO_7ScaleInE1ELSQ_1EEEEEENS4_6LayoutISD_NS5_IJSC_NSA_ILi0EEESU_EEEEENS5_IJNS4_10UnderscoreESX_SX_EEEEENS4_13SM90_TMA_LOADENS4_14ComposedLayoutINS4_7SwizzleILi2ELi4ELi3EEENS4_18smem_ptr_flag_bitsILi8EEENST_INS5_IJNSA_ILi8EEESH_EEENS5_IJSH_SC_EEEEEEEvNS4_8identityENS4_23SM90_TMA_LOAD_MULTICASTES1A_vS1B_EENS_8epilogue10collective18CollectiveEpilogueINS1E_22Sm90TmaWarpSpecializedILi4ELi2ELi16ELb0ELb0EEEJSI_NS5_IJSG_NSA_ILi32EEEEEESJ_SK_SJ_SK_NS1E_6fusion15FusionCallbacksIS1I_NS1L_13LinCombEltActINS1E_6thread7SigmoidESJ_fSJ_fLNS_15FloatRoundStyleE2EEESI_S1K_JEEES10_NS11_INS12_ILi1ELi4ELi3EEES15_NST_INS5_IJS16_S1J_EEENS5_IJS1J_SC_EEEEEEENS4_39AutoVectorizingCopyWithAssumedAlignmentILi128EEENS4_14SM90_TMA_STOREES1X_S1Z_NS4_9Copy_AtomIJNS4_17SM90_U32x4_STSM_NENS_6half_tEEEEvEEEvvEEEEvNT_6ParamsE) ;  /* 0xffffff000cd87950 */ /* 0x002fea0003c3ffff */
.L_x_405:
[----:B------:R-:W-:-:S00]  /*fca0*/  BRA `(.L_x_405) ;  /* 0xfffffffc00fc7947 */ /* 0x000fc0000383ffff */
[----:B------:R-:W-:-:S00]  /*fcb0*/  NOP ;  /* 0x0000000000007918 */ /* 0x000fc00000000000 */
        /* <DEDUP_REMOVED lines=12> */
.L_x_406:


//--------------------- .nv.global.init           --------------------------
	.section	.nv.global.init,"aw",@progbits
.nv.global.init:
	.type		$str$24,@object
	.size		$str$24,($str$25 - $str$24)
$str$24:
        /*0000*/ 	.byte	0x28, 0x61, 0x64, 0x64, 0x72, 0x65, 0x73, 0x73, 0x20, 0x26, 0x20, 0x6d, 0x61, 0x73, 0x6b, 0x29
        /*0010*/ 	.byte	0x20, 0x3d, 0x3d, 0x20, 0x30, 0x00
	.type		$str$25,@object
	.size		$str$25,(__unnamed_1 - $str$25)
$str$25:
        /*0016*/ 	.byte	0x2f, 0x74, 0x6d, 0x70, 0x2f, 0x63, 0x75, 0x74, 0x6c, 0x61, 0x73, 0x73, 0x5f, 0x73, 0x77, 0x65
        /*0026*/ 	.byte	0x65, 0x70, 0x5f, 0x73, 0x72, 0x63, 0x2f, 0x69, 0x6e, 0x63, 0x6c, 0x75, 0x64, 0x65, 0x2f, 0x63
        /*0036*/ 	.byte	0x75, 0x74, 0x65, 0x2f, 0x70, 0x6f, 0x69, 0x6e, 0x74, 0x65, 0x72, 0x5f, 0x66, 0x6c, 0x61, 0x67
        /*0046*/ 	.byte	0x67, 0x65, 0x64, 0x2e, 0x68, 0x70, 0x70, 0x00
	.type		__unnamed_1,@object
	.size		__unnamed_1,(__unnamed_2 - __unnamed_1)
__unnamed_1:
        /*004e*/ 	.byte	0x61, 0x75, 0x74, 0x6f, 0x20, 0x63, 0x75, 0x74, 0x65, 0x3a, 0x3a, 0x61, 0x73, 0x5f, 0x70, 0x6f
        /* <DEDUP_REMOVED lines=27> */
        /*020e*/ 	.byte	0x3a, 0x43, 0x3c, 0x34, 0x30, 0x39, 0x36, 0x3e, 0x3e, 0x3e, 0x3e, 0x3e, 0x5d, 0x00
	.type		__unnamed_2,@object
	.size		__unnamed_2,(.L_1 - __unnamed_2)
__unnamed_2:
        /* <DEDUP_REMOVED lines=29> */
.L_1:


//--------------------- .nv.shared._ZN7cutlass13device_kernelINS_4gemm6kernel13GemmUniversalIN4cute5tupleIJiiiiEEENS1_10collective13CollectiveMmaINS1_37MainloopSm90TmaGmmaWarpSpecializedFP8ILi12ENS5_IJNS4_1CILi2EEENSA_ILi1EEESC_EEENS1_35KernelTmaWarpSpecializedCooperativeEEENS5_IJNSA_ILi128EEESG_NSA_ILi64EEEEEENS_12float_e4m3_tENS5_IJlSC_lEEESJ_SK_NS4_8TiledMMAINS4_8MMA_AtomIJNS4_4SM904GMMA31MMA_64x128x32_F32E4M3E4M3_SS_TNILNSO_7ScaleInE1ELSQ_1EEEEEENS4_6LayoutISD_NS5_IJSC_NSA_ILi0EEESU_EEEEENS5_IJNS4_10UnderscoreESX_SX_EEEEENS4_13SM90_TMA_LOADENS4_14ComposedLayoutINS4_7SwizzleILi2ELi4ELi3EEENS4_18smem_ptr_flag_bitsILi8EEENST_INS5_IJNSA_ILi8EEESH_EEENS5_IJSH_SC_EEEEEEEvNS4_8identityENS4_23SM90_TMA_LOAD_MULTICASTES1A_vS1B_EENS_8epilogue10collective18CollectiveEpilogueINS1E_22Sm90TmaWarpSpecializedILi4ELi2ELi16ELb0ELb0EEEJSI_NS5_IJSG_NSA_ILi32EEEEEESJ_SK_SJ_SK_NS1E_6fusion15FusionCallbacksIS1I_NS1L_13LinCombEltActINS1E_6thread7SigmoidESJ_fSJ_fLNS_15FloatRoundStyleE2EEESI_S1K_JEEES10_NS11_INS12_ILi1ELi4ELi3EEES15_NST_INS5_IJS16_S1J_EEENS5_IJS1J_SC_EEEEEEENS4_39AutoVectorizingCopyWithAssumedAlignmentILi128EEENS4_14SM90_TMA_STOREES1X_S1Z_NS4_9Copy_AtomIJNS4_17SM90_U32x4_STSM_NENS_6half_tEEEEvEEEvvEEEEvNT_6ParamsE --------------------------
	.section	.nv.shared._ZN7cutlass13device_kernelINS_4gemm6kernel13GemmUniversalIN4cute5tupleIJiiiiEEENS1_10collective13CollectiveMmaINS1_37MainloopSm90TmaGmmaWarpSpecializedFP8ILi12ENS5_IJNS4_1CILi2EEENSA_ILi1EEESC_EEENS1_35KernelTmaWarpSpecializedCooperativeEEENS5_IJNSA_ILi128EEESG_NSA_ILi64EEEEEENS_12float_e4m3_tENS5_IJlSC_lEEESJ_SK_NS4_8TiledMMAINS4_8MMA_AtomIJNS4_4SM904GMMA31MMA_64x128x32_F32E4M3E4M3_SS_TNILNSO_7ScaleInE1ELSQ_1EEEEEENS4_6LayoutISD_NS5_IJSC_NSA_ILi0EEESU_EEEEENS5_IJNS4_10UnderscoreESX_SX_EEEEENS4_13SM90_TMA_LOADENS4_14ComposedLayoutINS4_7SwizzleILi2ELi4ELi3EEENS4_18smem_ptr_flag_bitsILi8EEENST_INS5_IJNSA_ILi8EEESH_EEENS5_IJSH_SC_EEEEEEEvNS4_8identityENS4_23SM90_TMA_LOAD_MULTICASTES1A_vS1B_EENS_8epilogue10collective18CollectiveEpilogueINS1E_22Sm90TmaWarpSpecializedILi4ELi2ELi16ELb0ELb0EEEJSI_NS5_IJSG_NSA_ILi32EEEEEESJ_SK_SJ_SK_NS1E_6fusion15FusionCallbacksIS1I_NS1L_13LinCombEltActINS1E_6thread7SigmoidESJ_fSJ_fLNS_15FloatRoundStyleE2EEESI_S1K_JEEES10_NS11_INS12_ILi1ELi4ELi3EEES15_NST_INS5_IJS16_S1J_EEENS5_IJS1J_SC_EEEEEEENS4_39AutoVectorizingCopyWithAssumedAlignmentILi128EEENS4_14SM90_TMA_STOREES1X_S1Z_NS4_9Copy_AtomIJNS4_17SM90_U32x4_STSM_NENS_6half_tEEEEvEEEvvEEEEvNT_6ParamsE,"aw",@nobits
	.sectionflags	@""
	.align	16
	.zero		1024


//--------------------- .nv.shared.reserved.0     --------------------------
	.section	.nv.shared.reserved.0,"aw",@nobits
	.weak		__nv_reservedSMEM_offset_0_alias
	.size		__nv_reservedSMEM_offset_0_alias, 0, 0
	.other		__nv_reservedSMEM_offset_0_alias,@"STO_CUDA_RESERVED_SHARED STV_DEFAULT"
__nv_reservedSMEM_offset_0_alias:
	.zero		0


//--------------------- .nv.global                --------------------------
	.section	.nv.global,"aw",@nobits
.nv.global:
	.type		_ZN39_INTERNAL_7a39dbf5_4_k_cu_f8401d51_27844cute1_E,@object
	.size		_ZN39_INTERNAL_7a39dbf5_4_k_cu_f8401d51_27844cute1_E,(_ZN39_INTERNAL_7a39dbf5_4_k_cu_f8401d51_27844cuda3std3__45__cpo6cbeginE - _ZN39_INTERNAL_7a39dbf5_4_k_cu_f8401d51_27844cute1_E)
_ZN39_INTERNAL_7a39dbf5_4_k_cu_f8401d51_27844cute1_E:
	.zero		1
	.type		_ZN39_INTERNAL_7a39dbf5_4_k_cu_f8401d51_27844cuda3std3__45__cpo6cbeginE,@object
	.size		_ZN39_INTERNAL_7a39dbf5_4_k_cu_f8401d51_27844cuda3std3__45__cpo6cbeginE,(_ZN39_INTERNAL_7a39dbf5_4_k_cu_f8401d51_27844cuda3std3__48in_placeE - _ZN39_INTERNAL_7a39dbf5_4_k_cu_f8401d51_27844cuda3std3__45__cpo6cbeginE)
_ZN39_INTERNAL_7a39dbf5_4_k_cu_f8401d51_27844cuda3std3__45__cpo6cbeginE:
	.zero		1
	.type		_ZN39_INTERNAL_7a39dbf5_4_k_cu_f8401d51_27844cuda3std3__48in_placeE,@object
	.size		_ZN39_INTERNAL_7a39dbf5_4_k_cu_f8401d51_27844cuda3std3__48in_placeE,(_ZN39_INTERNAL_7a39dbf5_4_k_cu_f8401d51_27844cuda3std6ranges3__45__cpo9iter_moveE - _ZN39_INTERNAL_7a39dbf5_4_k_cu_f8401d51_27844cuda3std3__48in_placeE)
_ZN39_INTERNAL_7a39dbf5_4_k_cu_f8401d51_27844cuda3std3__48in_placeE:
	.zero		1
	.type		_ZN39_INTERNAL_7a39dbf5_4_k_cu_f8401d51_27844cuda3std6ranges3__45__cpo9iter_moveE,@object
	.size		_ZN39_INTERNAL_7a39dbf5_4_k_cu_f8401d51_27844cuda3std6ranges3__45__cpo9iter_moveE,(_ZN39_INTERNAL_7a39dbf5_4_k_cu_f8401d51_27844cuda3std3__45__cpo5beginE - _ZN39_INTERNAL_7a39dbf5_4_k_cu_f8401d51_27844cuda3std6ranges3__45__cpo9iter_moveE)
_ZN39_INTERNAL_7a39dbf5_4_k_cu_f8401d51_27844cuda3std6ranges3__45__cpo9iter_moveE:
	.zero		1
	.type		_ZN39_INTERNAL_7a39dbf5_4_k_cu_f8401d51_27844cuda3std3__45__cpo5beginE,@object
	.size		_ZN39_INTERNAL_7a39dbf5_4_k_cu_f8401d51_27844cuda3std3__45__cpo5beginE,(_ZN39_INTERNAL_7a39dbf5_4_k_cu_f8401d51_27844cuda3std3__441_GLOBAL__N__7a39dbf5_4_k_cu_f8401d51_27846ignoreE - _ZN39_INTERNAL_7a39dbf5_4_k_cu_f8401d51_27844cuda3std3__45__cpo5beginE)
_ZN39_INTERNAL_7a39dbf5_4_k_cu_f8401d51_27844cuda3std3__45__cpo5beginE:
	.zero		1
	.type		_ZN39_INTERNAL_7a39dbf5_4_k_cu_f8401d51_27844cuda3std3__441_GLOBAL__N__7a39dbf5_4_k_cu_f8401d51_27846ignoreE,@object
	.size		_ZN39_INTERNAL_7a39dbf5_4_k_cu_f8401d51_27844cuda3std3__441_GLOBAL__N__7a39dbf5_4_k_cu_f8401d51_27846ignoreE,(_ZN39_INTERNAL_7a39dbf5_4_k_cu_f8401d51_27844cute7productE - _ZN39_INTERNAL_7a39dbf5_4_k_cu_f8401d51_27844cuda3std3__441_GLOBAL__N__7a39dbf5_4_k_cu_f8401d51_27846ignoreE)
_ZN39_INTERNAL_7a39dbf5_4_k_cu_f8401d51_27844cuda3std3__441_GLOBAL__N__7a39dbf5_4_k_cu_f8401d51_27846ignoreE:
	.zero		1
	.type		_ZN39_INTERNAL_7a39dbf5_4_k_cu_f8401d51_27844cute7productE,@object
	.size		_ZN39_INTERNAL_7a39dbf5_4_k_cu_f8401d51_27844cute7productE,(_ZN39_INTERNAL_7a39dbf5_4_k_cu_f8401d51_27844cuda3std3__45__cpo3endE - _ZN39_INTERNAL_7a39dbf5_4_k_cu_f8401d51_27844cute7productE)
_ZN39_INTERNAL_7a39dbf5_4_k_cu_f8401d51_27844cute7productE:
	.zero		1
	.type		_ZN39_INTERNAL_7a39dbf5_4_k_cu_f8401d51_27844cuda3std3__45__cpo3endE,@object
	.size		_ZN39_INTERNAL_7a39dbf5_4_k_cu_f8401d51_27844cuda3std3__45__cpo3endE,(_ZN39_INTERNAL_7a39dbf5_4_k_cu_f8401d51_27844cuda3std3__419piecewise_constructE - _ZN39_INTERNAL_7a39dbf5_4_k_cu_f8401d51_27844cuda3std3__45__cpo3endE)
_ZN39_INTERNAL_7a39dbf5_4_k_cu_f8401d51_27844cuda3std3__45__cpo3endE:
	.zero		1
	.type		_ZN39_INTERNAL_7a39dbf5_4_k_cu_f8401d51_27844cuda3std3__419piecewise_constructE,@object
	.size		_ZN39_INTERNAL_7a39dbf5_4_k_cu_f8401d51_27844cuda3std3__419piecewise_constructE,(_ZN39_INTERNAL_7a39dbf5_4_k_cu_f8401d51_27844cuda3std3__45__cpo4cendE - _ZN39_INTERNAL_7a39dbf5_4_k_cu_f8401d51_27844cuda3std3__419piecewise_constructE)
_ZN39_INTERNAL_7a39dbf5_4_k_cu_f8401d51_27844cuda3std3__419piecewise_constructE:
	.zero		1
	.type		_ZN39_INTERNAL_7a39dbf5_4_k_cu_f8401d51_27844cuda3std3__45__cpo4cendE,@object
	.size		_ZN39_INTERNAL_7a39dbf5_4_k_cu_f8401d51_27844cuda3std3__45__cpo4cendE,(_ZN39_INTERNAL_7a39dbf5_4_k_cu_f8401d51_27844cuda3std6ranges3__45__cpo4swapE - _ZN39_INTERNAL_7a39dbf5_4_k_cu_f8401d51_27844cuda3std3__45__cpo4cendE)
_ZN39_INTERNAL_7a39dbf5_4_k_cu_f8401d51_27844cuda3std3__45__cpo4cendE:
	.zero		1
	.type		_ZN39_INTERNAL_7a39dbf5_4_k_cu_f8401d51_27844cuda3std6ranges3__45__cpo4swapE,@object
	.size		_ZN39_INTERNAL_7a39dbf5_4_k_cu_f8401d51_27844cuda3std6ranges3__45__cpo4swapE,(.L_9 - _ZN39_INTERNAL_7a39dbf5_4_k_cu_f8401d51_27844cuda3std6ranges3__45__cpo4swapE)
_ZN39_INTERNAL_7a39dbf5_4_k_cu_f8401d51_27844cuda3std6ranges3__45__cpo4swapE:
	.zero		1
.L_9:


//--------------------- .nv.constant0._ZN7cutlass13device_kernelINS_4gemm6kernel13GemmUniversalIN4cute5tupleIJiiiiEEENS1_10collective13CollectiveMmaINS1_37MainloopSm90TmaGmmaWarpSpecializedFP8ILi12ENS5_IJNS4_1CILi2EEENSA_ILi1EEESC_EEENS1_35KernelTmaWarpSpecializedCooperativeEEENS5_IJNSA_ILi128EEESG_NSA_ILi64EEEEEENS_12float_e4m3_tENS5_IJlSC_lEEESJ_SK_NS4_8TiledMMAINS4_8MMA_AtomIJNS4_4SM904GMMA31MMA_64x128x32_F32E4M3E4M3_SS_TNILNSO_7ScaleInE1ELSQ_1EEEEEENS4_6LayoutISD_NS5_IJSC_NSA_ILi0EEESU_EEEEENS5_IJNS4_10UnderscoreESX_SX_EEEEENS4_13SM90_TMA_LOADENS4_14ComposedLayoutINS4_7SwizzleILi2ELi4ELi3EEENS4_18smem_ptr_flag_bitsILi8EEENST_INS5_IJNSA_ILi8EEESH_EEENS5_IJSH_SC_EEEEEEEvNS4_8identityENS4_23SM90_TMA_LOAD_MULTICASTES1A_vS1B_EENS_8epilogue10collective18CollectiveEpilogueINS1E_22Sm90TmaWarpSpecializedILi4ELi2ELi16ELb0ELb0EEEJSI_NS5_IJSG_NSA_ILi32EEEEEESJ_SK_SJ_SK_NS1E_6fusion15FusionCallbacksIS1I_NS1L_13LinCombEltActINS1E_6thread7SigmoidESJ_fSJ_fLNS_15FloatRoundStyleE2EEESI_S1K_JEEES10_NS11_INS12_ILi1ELi4ELi3EEES15_NST_INS5_IJS16_S1J_EEENS5_IJS1J_SC_EEEEEEENS4_39AutoVectorizingCopyWithAssumedAlignmentILi128EEENS4_14SM90_TMA_STOREES1X_S1Z_NS4_9Copy_AtomIJNS4_17SM90_U32x4_STSM_NENS_6half_tEEEEvEEEvvEEEEvNT_6ParamsE --------------------------
	.section	.nv.constant0._ZN7cutlass13device_kernelINS_4gemm6kernel13GemmUniversalIN4cute5tupleIJiiiiEEENS1_10collective13CollectiveMmaINS1_37MainloopSm90TmaGmmaWarpSpecializedFP8ILi12ENS5_IJNS4_1CILi2EEENSA_ILi1EEESC_EEENS1_35KernelTmaWarpSpecializedCooperativeEEENS5_IJNSA_ILi128EEESG_NSA_ILi64EEEEEENS_12float_e4m3_tENS5_IJlSC_lEEESJ_SK_NS4_8TiledMMAINS4_8MMA_AtomIJNS4_4SM904GMMA31MMA_64x128x32_F32E4M3E4M3_SS_TNILNSO_7ScaleInE1ELSQ_1EEEEEENS4_6LayoutISD_NS5_IJSC_NSA_ILi0EEESU_EEEEENS5_IJNS4_10UnderscoreESX_SX_EEEEENS4_13SM90_TMA_LOADENS4_14ComposedLayoutINS4_7SwizzleILi2ELi4ELi3EEENS4_18smem_ptr_flag_bitsILi8EEENST_INS5_IJNSA_ILi8EEESH_EEENS5_IJSH_SC_EEEEEEEvNS4_8identityENS4_23SM90_TMA_LOAD_MULTICASTES1A_vS1B_EENS_8epilogue10collective18CollectiveEpilogueINS1E_22Sm90TmaWarpSpecializedILi4ELi2ELi16ELb0ELb0EEEJSI_NS5_IJSG_NSA_ILi32EEEEEESJ_SK_SJ_SK_NS1E_6fusion15FusionCallbacksIS1I_NS1L_13LinCombEltActINS1E_6thread7SigmoidESJ_fSJ_fLNS_15FloatRoundStyleE2EEESI_S1K_JEEES10_NS11_INS12_ILi1ELi4ELi3EEES15_NST_INS5_IJS16_S1J_EEENS5_IJS1J_SC_EEEEEEENS4_39AutoVectorizingCopyWithAssumedAlignmentILi128EEENS4_14SM90_TMA_STOREES1X_S1Z_NS4_9Copy_AtomIJNS4_17SM90_U32x4_STSM_NENS_6half_tEEEEvEEEvvEEEEvNT_6ParamsE,"a",@progbits
	.sectionflags	@""
	.align	4
.nv.constant0._ZN7cutlass13device_kernelINS_4gemm6kernel13GemmUniversalIN4cute5tupleIJiiiiEEENS1_10collective13CollectiveMmaINS1_37MainloopSm90TmaGmmaWarpSpecializedFP8ILi12ENS5_IJNS4_1CILi2EEENSA_ILi1EEESC_EEENS1_35KernelTmaWarpSpecializedCooperativeEEENS5_IJNSA_ILi128EEESG_NSA_ILi64EEEEEENS_12float_e4m3_tENS5_IJlSC_lEEESJ_SK_NS4_8TiledMMAINS4_8MMA_AtomIJNS4_4SM904GMMA31MMA_64x128x32_F32E4M3E4M3_SS_TNILNSO_7ScaleInE1ELSQ_1EEEEEENS4_6LayoutISD_NS5_IJSC_NSA_ILi0EEESU_EEEEENS5_IJNS4_10UnderscoreESX_SX_EEEEENS4_13SM90_TMA_LOADENS4_14ComposedLayoutINS4_7SwizzleILi2ELi4ELi3EEENS4_18smem_ptr_flag_bitsILi8EEENST_INS5_IJNSA_ILi8EEESH_EEENS5_IJSH_SC_EEEEEEEvNS4_8identityENS4_23SM90_TMA_LOAD_MULTICASTES1A_vS1B_EENS_8epilogue10collective18CollectiveEpilogueINS1E_22Sm90TmaWarpSpecializedILi4ELi2ELi16ELb0ELb0EEEJSI_NS5_IJSG_NSA_ILi32EEEEEESJ_SK_SJ_SK_NS1E_6fusion15FusionCallbacksIS1I_NS1L_13LinCombEltActINS1E_6thread7SigmoidESJ_fSJ_fLNS_15FloatRoundStyleE2EEESI_S1K_JEEES10_NS11_INS12_ILi1ELi4ELi3EEES15_NST_INS5_IJS16_S1J_EEENS5_IJS1J_SC_EEEEEEENS4_39AutoVectorizingCopyWithAssumedAlignmentILi128EEENS4_14SM90_TMA_STOREES1X_S1Z_NS4_9Copy_AtomIJNS4_17SM90_U32x4_STSM_NENS_6half_tEEEEvEEEvvEEEEvNT_6ParamsE:
	.zero		2432


//--------------------- SYMBOLS --------------------------

	.type		.nv.reservedSmem.offset0,@object
	.size		.nv.reservedSmem.offset0,0x4
	.type		__assertfail,@function
